//
// Generated by NVIDIA NVVM Compiler
//
// Compiler Build ID: CL-36424714
// Cuda compilation tools, release 13.0, V13.0.88
// Based on NVVM 20.0.0
//

.version 9.0
.target sm_100
.address_size 64

	// .globl	_Z14swapRowsKernelPfiiii
.global .align 1 .b8 _ZN34_INTERNAL_e16f5d6a_4_k_cu_dc4306364cuda3std3__45__cpo5beginE[1];
.global .align 1 .b8 _ZN34_INTERNAL_e16f5d6a_4_k_cu_dc4306364cuda3std3__45__cpo3endE[1];
.global .align 1 .b8 _ZN34_INTERNAL_e16f5d6a_4_k_cu_dc4306364cuda3std3__45__cpo6cbeginE[1];
.global .align 1 .b8 _ZN34_INTERNAL_e16f5d6a_4_k_cu_dc4306364cuda3std3__45__cpo4cendE[1];
.global .align 1 .b8 _ZN34_INTERNAL_e16f5d6a_4_k_cu_dc4306364cuda3std3__45__cpo6rbeginE[1];
.global .align 1 .b8 _ZN34_INTERNAL_e16f5d6a_4_k_cu_dc4306364cuda3std3__45__cpo4rendE[1];
.global .align 1 .b8 _ZN34_INTERNAL_e16f5d6a_4_k_cu_dc4306364cuda3std3__45__cpo7crbeginE[1];
.global .align 1 .b8 _ZN34_INTERNAL_e16f5d6a_4_k_cu_dc4306364cuda3std3__45__cpo5crendE[1];
.global .align 1 .b8 _ZN34_INTERNAL_e16f5d6a_4_k_cu_dc4306364cuda3std3__436_GLOBAL__N__e16f5d6a_4_k_cu_dc4306366ignoreE[1];
.global .align 1 .b8 _ZN34_INTERNAL_e16f5d6a_4_k_cu_dc4306364cuda3std3__419piecewise_constructE[1];
.global .align 1 .b8 _ZN34_INTERNAL_e16f5d6a_4_k_cu_dc4306364cuda3std3__48in_placeE[1];
.global .align 1 .b8 _ZN34_INTERNAL_e16f5d6a_4_k_cu_dc4306364cuda3std3__420unreachable_sentinelE[1];
.global .align 1 .b8 _ZN34_INTERNAL_e16f5d6a_4_k_cu_dc4306364cuda3std3__47nulloptE[1];
.global .align 1 .b8 _ZN34_INTERNAL_e16f5d6a_4_k_cu_dc4306364cuda3std3__48unexpectE[1];
.global .align 1 .b8 _ZN34_INTERNAL_e16f5d6a_4_k_cu_dc4306364cuda3std6ranges3__45__cpo4swapE[1];
.global .align 1 .b8 _ZN34_INTERNAL_e16f5d6a_4_k_cu_dc4306364cuda3std6ranges3__45__cpo9iter_moveE[1];
.global .align 1 .b8 _ZN34_INTERNAL_e16f5d6a_4_k_cu_dc4306364cuda3std6ranges3__45__cpo5beginE[1];
.global .align 1 .b8 _ZN34_INTERNAL_e16f5d6a_4_k_cu_dc4306364cuda3std6ranges3__45__cpo3endE[1];
.global .align 1 .b8 _ZN34_INTERNAL_e16f5d6a_4_k_cu_dc4306364cuda3std6ranges3__45__cpo6cbeginE[1];
.global .align 1 .b8 _ZN34_INTERNAL_e16f5d6a_4_k_cu_dc4306364cuda3std6ranges3__45__cpo4cendE[1];
.global .align 1 .b8 _ZN34_INTERNAL_e16f5d6a_4_k_cu_dc4306364cuda3std6ranges3__45__cpo7advanceE[1];
.global .align 1 .b8 _ZN34_INTERNAL_e16f5d6a_4_k_cu_dc4306364cuda3std6ranges3__45__cpo9iter_swapE[1];
.global .align 1 .b8 _ZN34_INTERNAL_e16f5d6a_4_k_cu_dc4306364cuda3std6ranges3__45__cpo4nextE[1];
.global .align 1 .b8 _ZN34_INTERNAL_e16f5d6a_4_k_cu_dc4306364cuda3std6ranges3__45__cpo4prevE[1];
.global .align 1 .b8 _ZN34_INTERNAL_e16f5d6a_4_k_cu_dc4306364cuda3std6ranges3__45__cpo4dataE[1];
.global .align 1 .b8 _ZN34_INTERNAL_e16f5d6a_4_k_cu_dc4306364cuda3std6ranges3__45__cpo5cdataE[1];
.global .align 1 .b8 _ZN34_INTERNAL_e16f5d6a_4_k_cu_dc4306364cuda3std6ranges3__45__cpo4sizeE[1];
.global .align 1 .b8 _ZN34_INTERNAL_e16f5d6a_4_k_cu_dc4306364cuda3std6ranges3__45__cpo5ssizeE[1];
.global .align 1 .b8 _ZN34_INTERNAL_e16f5d6a_4_k_cu_dc4306364cuda3std6ranges3__45__cpo8distanceE[1];
.global .align 1 .b8 _ZN34_INTERNAL_e16f5d6a_4_k_cu_dc4306366thrust24THRUST_300001_SM_1000_NS8cuda_cub3parE[1];
.global .align 1 .b8 _ZN34_INTERNAL_e16f5d6a_4_k_cu_dc4306366thrust24THRUST_300001_SM_1000_NS8cuda_cub10par_nosyncE[1];
.global .align 1 .b8 _ZN34_INTERNAL_e16f5d6a_4_k_cu_dc4306366thrust24THRUST_300001_SM_1000_NS6system6detail10sequential3seqE[1];
.global .align 1 .b8 _ZN34_INTERNAL_e16f5d6a_4_k_cu_dc4306366thrust24THRUST_300001_SM_1000_NS6system3cpp3parE[1];
.global .align 1 .b8 _ZN34_INTERNAL_e16f5d6a_4_k_cu_dc4306366thrust24THRUST_300001_SM_1000_NS12placeholders2_1E[1];
.global .align 1 .b8 _ZN34_INTERNAL_e16f5d6a_4_k_cu_dc4306366thrust24THRUST_300001_SM_1000_NS12placeholders2_2E[1];
.global .align 1 .b8 _ZN34_INTERNAL_e16f5d6a_4_k_cu_dc4306366thrust24THRUST_300001_SM_1000_NS12placeholders2_3E[1];
.global .align 1 .b8 _ZN34_INTERNAL_e16f5d6a_4_k_cu_dc4306366thrust24THRUST_300001_SM_1000_NS12placeholders2_4E[1];
.global .align 1 .b8 _ZN34_INTERNAL_e16f5d6a_4_k_cu_dc4306366thrust24THRUST_300001_SM_1000_NS12placeholders2_5E[1];
.global .align 1 .b8 _ZN34_INTERNAL_e16f5d6a_4_k_cu_dc4306366thrust24THRUST_300001_SM_1000_NS12placeholders2_6E[1];
.global .align 1 .b8 _ZN34_INTERNAL_e16f5d6a_4_k_cu_dc4306366thrust24THRUST_300001_SM_1000_NS12placeholders2_7E[1];
.global .align 1 .b8 _ZN34_INTERNAL_e16f5d6a_4_k_cu_dc4306366thrust24THRUST_300001_SM_1000_NS12placeholders2_8E[1];
.global .align 1 .b8 _ZN34_INTERNAL_e16f5d6a_4_k_cu_dc4306366thrust24THRUST_300001_SM_1000_NS12placeholders2_9E[1];
.global .align 1 .b8 _ZN34_INTERNAL_e16f5d6a_4_k_cu_dc4306366thrust24THRUST_300001_SM_1000_NS12placeholders3_10E[1];
.global .align 1 .b8 _ZN34_INTERNAL_e16f5d6a_4_k_cu_dc4306366thrust24THRUST_300001_SM_1000_NS3seqE[1];
.global .align 1 .b8 _ZN34_INTERNAL_e16f5d6a_4_k_cu_dc4306366thrust24THRUST_300001_SM_1000_NS6deviceE[1];
.extern .shared .align 16 .b8 _ZN6thrust24THRUST_300001_SM_1000_NS8cuda_cub4core6detail5shmemE[];

.visible .entry _Z14swapRowsKernelPfiiii(
	.param .u64 .ptr .align 1 _Z14swapRowsKernelPfiiii_param_0,
	.param .u32 _Z14swapRowsKernelPfiiii_param_1,
	.param .u32 _Z14swapRowsKernelPfiiii_param_2,
	.param .u32 _Z14swapRowsKernelPfiiii_param_3,
	.param .u32 _Z14swapRowsKernelPfiiii_param_4
)
{
	.reg .pred 	%p<3>;
	.reg .b32 	%r<19>;
	.reg .b32 	%f<3>;
	.reg .b64 	%rd<7>;

	ld.param.u64 	%rd2, [_Z14swapRowsKernelPfiiii_param_0];
	ld.param.u32 	%r7, [_Z14swapRowsKernelPfiiii_param_1];
	ld.param.u32 	%r8, [_Z14swapRowsKernelPfiiii_param_2];
	ld.param.u32 	%r9, [_Z14swapRowsKernelPfiiii_param_3];
	ld.param.u32 	%r10, [_Z14swapRowsKernelPfiiii_param_4];
	mov.u32 	%r1, %ntid.x;
	mov.u32 	%r11, %ctaid.x;
	mov.u32 	%r12, %tid.x;
	mad.lo.s32 	%r13, %r1, %r11, %r12;
	add.s32 	%r18, %r13, %r10;
	shl.b32 	%r3, %r7, 1;
	setp.ge.u32 	%p1, %r18, %r3;
	@%p1 bra 	$L__BB0_3;
	cvta.to.global.u64 	%rd1, %rd2;
	mov.u32 	%r14, %nctaid.x;
	mul.lo.s32 	%r4, %r14, %r1;
$L__BB0_2:
	mul.lo.s32 	%r15, %r18, %r7;
	add.s32 	%r16, %r15, %r8;
	mul.wide.u32 	%rd3, %r16, 4;
	add.s64 	%rd4, %rd1, %rd3;
	ld.global.f32 	%f1, [%rd4];
	add.s32 	%r17, %r15, %r9;
	mul.wide.u32 	%rd5, %r17, 4;
	add.s64 	%rd6, %rd1, %rd5;
	ld.global.f32 	%f2, [%rd6];
	st.global.f32 	[%rd4], %f2;
	st.global.f32 	[%rd6], %f1;
	add.s32 	%r18, %r18, %r4;
	setp.lt.u32 	%p2, %r18, %r3;
	@%p2 bra 	$L__BB0_2;
$L__BB0_3:
	ret;

}
	// .globl	_Z22nullifyRowsBelowKernelPfii
.visible .entry _Z22nullifyRowsBelowKernelPfii(
	.param .u64 .ptr .align 1 _Z22nullifyRowsBelowKernelPfii_param_0,
	.param .u32 _Z22nullifyRowsBelowKernelPfii_param_1,
	.param .u32 _Z22nullifyRowsBelowKernelPfii_param_2
)
{
	.reg .pred 	%p<11>;
	.reg .b32 	%r<110>;
	.reg .b32 	%f<64>;
	.reg .b64 	%rd<59>;

	ld.param.u64 	%rd2, [_Z22nullifyRowsBelowKernelPfii_param_0];
	ld.param.u32 	%r56, [_Z22nullifyRowsBelowKernelPfii_param_1];
	ld.param.u32 	%r57, [_Z22nullifyRowsBelowKernelPfii_param_2];
	cvta.to.global.u64 	%rd1, %rd2;
	mov.u32 	%r58, %ntid.x;
	mov.u32 	%r59, %ctaid.x;
	mov.u32 	%r60, %tid.x;
	mad.lo.s32 	%r61, %r58, %r59, %r60;
	add.s32 	%r62, %r61, %r57;
	add.s32 	%r95, %r62, 1;
	setp.ge.u32 	%p1, %r95, %r56;
	@%p1 bra 	$L__BB1_16;
	mul.lo.s32 	%r2, %r57, %r56;
	add.s32 	%r3, %r57, 1;
	shl.b32 	%r4, %r56, 1;
	setp.ge.s32 	%p2, %r3, %r4;
	@%p2 bra 	$L__BB1_16;
	not.b32 	%r63, %r57;
	add.s32 	%r64, %r4, %r63;
	sub.s32 	%r65, %r4, %r57;
	add.s32 	%r5, %r65, -2;
	and.b32  	%r6, %r64, 7;
	and.b32  	%r7, %r64, 3;
	add.s32 	%r66, %r57, %r4;
	and.b32  	%r8, %r66, 3;
	and.b32  	%r67, %r64, -8;
	neg.s32 	%r9, %r67;
	add.s32 	%r68, %r57, 2;
	mul.lo.s32 	%r10, %r56, %r68;
	add.s32 	%r69, %r57, 3;
	mul.lo.s32 	%r11, %r56, %r69;
	add.s32 	%r70, %r57, 4;
	mul.lo.s32 	%r12, %r56, %r70;
	add.s32 	%r71, %r57, 5;
	mul.lo.s32 	%r13, %r56, %r71;
	add.s32 	%r72, %r57, 6;
	mul.lo.s32 	%r14, %r56, %r72;
	add.s32 	%r73, %r57, 7;
	mul.lo.s32 	%r15, %r56, %r73;
	mul.lo.s32 	%r16, %r56, %r3;
	mul.wide.s32 	%rd51, %r56, 4;
$L__BB1_3:
	setp.lt.u32 	%p3, %r5, 7;
	add.s32 	%r74, %r95, %r2;
	mul.wide.u32 	%rd3, %r74, 4;
	add.s64 	%rd4, %rd1, %rd3;
	ld.global.f32 	%f2, [%rd4];
	add.s32 	%r75, %r2, %r57;
	mul.wide.s32 	%rd5, %r75, 4;
	add.s64 	%rd6, %rd1, %rd5;
	ld.global.f32 	%f3, [%rd6];
	div.rn.f32 	%f1, %f2, %f3;
	mov.u32 	%r108, %r3;
	@%p3 bra 	$L__BB1_7;
	add.s32 	%r96, %r57, %r16;
	add.s32 	%r104, %r10, %r95;
	add.s32 	%r103, %r11, %r95;
	add.s32 	%r102, %r12, %r95;
	add.s32 	%r101, %r13, %r95;
	add.s32 	%r100, %r14, %r95;
	add.s32 	%r99, %r15, %r95;
	add.s32 	%r76, %r57, 8;
	mad.lo.s32 	%r98, %r56, %r76, %r95;
	add.s32 	%r97, %r16, %r95;
	mov.u32 	%r105, %r9;
	mov.u32 	%r106, %r57;
$L__BB1_5:
	.pragma "nounroll";
	mul.wide.s32 	%rd7, %r96, 4;
	add.s64 	%rd8, %rd1, %rd7;
	ld.global.f32 	%f4, [%rd8];
	mul.f32 	%f5, %f1, %f4;
	mul.wide.u32 	%rd9, %r97, 4;
	add.s64 	%rd10, %rd1, %rd9;
	ld.global.f32 	%f6, [%rd10];
	sub.f32 	%f7, %f6, %f5;
	st.global.f32 	[%rd10], %f7;
	mul.wide.s32 	%rd11, %r56, 4;
	add.s64 	%rd12, %rd8, %rd11;
	ld.global.f32 	%f8, [%rd12];
	mul.f32 	%f9, %f1, %f8;
	mul.wide.u32 	%rd13, %r104, 4;
	add.s64 	%rd14, %rd1, %rd13;
	ld.global.f32 	%f10, [%rd14];
	sub.f32 	%f11, %f10, %f9;
	st.global.f32 	[%rd14], %f11;
	add.s64 	%rd15, %rd12, %rd11;
	ld.global.f32 	%f12, [%rd15];
	mul.f32 	%f13, %f1, %f12;
	mul.wide.u32 	%rd16, %r103, 4;
	add.s64 	%rd17, %rd1, %rd16;
	ld.global.f32 	%f14, [%rd17];
	sub.f32 	%f15, %f14, %f13;
	st.global.f32 	[%rd17], %f15;
	add.s64 	%rd18, %rd15, %rd11;
	ld.global.f32 	%f16, [%rd18];
	mul.f32 	%f17, %f1, %f16;
	mul.wide.u32 	%rd19, %r102, 4;
	add.s64 	%rd20, %rd1, %rd19;
	ld.global.f32 	%f18, [%rd20];
	sub.f32 	%f19, %f18, %f17;
	st.global.f32 	[%rd20], %f19;
	add.s64 	%rd21, %rd18, %rd11;
	ld.global.f32 	%f20, [%rd21];
	mul.f32 	%f21, %f1, %f20;
	mul.wide.u32 	%rd22, %r101, 4;
	add.s64 	%rd23, %rd1, %rd22;
	ld.global.f32 	%f22, [%rd23];
	sub.f32 	%f23, %f22, %f21;
	st.global.f32 	[%rd23], %f23;
	add.s64 	%rd24, %rd21, %rd11;
	ld.global.f32 	%f24, [%rd24];
	mul.f32 	%f25, %f1, %f24;
	mul.wide.u32 	%rd25, %r100, 4;
	add.s64 	%rd26, %rd1, %rd25;
	ld.global.f32 	%f26, [%rd26];
	sub.f32 	%f27, %f26, %f25;
	st.global.f32 	[%rd26], %f27;
	add.s64 	%rd27, %rd24, %rd11;
	ld.global.f32 	%f28, [%rd27];
	mul.f32 	%f29, %f1, %f28;
	mul.wide.u32 	%rd28, %r99, 4;
	add.s64 	%rd29, %rd1, %rd28;
	ld.global.f32 	%f30, [%rd29];
	sub.f32 	%f31, %f30, %f29;
	st.global.f32 	[%rd29], %f31;
	add.s64 	%rd30, %rd27, %rd11;
	ld.global.f32 	%f32, [%rd30];
	mul.f32 	%f33, %f1, %f32;
	mul.wide.u32 	%rd31, %r98, 4;
	add.s64 	%rd32, %rd1, %rd31;
	ld.global.f32 	%f34, [%rd32];
	sub.f32 	%f35, %f34, %f33;
	st.global.f32 	[%rd32], %f35;
	add.s32 	%r106, %r106, 8;
	add.s32 	%r105, %r105, 8;
	shl.b32 	%r77, %r56, 3;
	add.s32 	%r104, %r104, %r77;
	add.s32 	%r103, %r103, %r77;
	add.s32 	%r102, %r102, %r77;
	add.s32 	%r101, %r101, %r77;
	add.s32 	%r100, %r100, %r77;
	add.s32 	%r99, %r99, %r77;
	add.s32 	%r98, %r98, %r77;
	add.s32 	%r97, %r97, %r77;
	add.s32 	%r96, %r96, %r77;
	setp.ne.s32 	%p4, %r105, 0;
	@%p4 bra 	$L__BB1_5;
	add.s32 	%r108, %r106, 1;
$L__BB1_7:
	setp.eq.s32 	%p5, %r6, 0;
	@%p5 bra 	$L__BB1_15;
	add.s32 	%r78, %r6, -1;
	setp.lt.u32 	%p6, %r78, 3;
	@%p6 bra 	$L__BB1_10;
	mul.lo.s32 	%r79, %r108, %r56;
	add.s32 	%r80, %r79, %r57;
	mul.wide.s32 	%rd33, %r80, 4;
	add.s64 	%rd34, %rd1, %rd33;
	ld.global.f32 	%f36, [%rd34];
	mul.f32 	%f37, %f1, %f36;
	add.s32 	%r81, %r79, %r95;
	mul.wide.u32 	%rd35, %r81, 4;
	add.s64 	%rd36, %rd1, %rd35;
	ld.global.f32 	%f38, [%rd36];
	sub.f32 	%f39, %f38, %f37;
	st.global.f32 	[%rd36], %f39;
	add.s64 	%rd38, %rd34, %rd51;
	ld.global.f32 	%f40, [%rd38];
	mul.f32 	%f41, %f1, %f40;
	add.s32 	%r82, %r81, %r56;
	mul.wide.u32 	%rd39, %r82, 4;
	add.s64 	%rd40, %rd1, %rd39;
	ld.global.f32 	%f42, [%rd40];
	sub.f32 	%f43, %f42, %f41;
	st.global.f32 	[%rd40], %f43;
	add.s64 	%rd41, %rd38, %rd51;
	ld.global.f32 	%f44, [%rd41];
	mul.f32 	%f45, %f1, %f44;
	add.s32 	%r83, %r82, %r56;
	mul.wide.u32 	%rd42, %r83, 4;
	add.s64 	%rd43, %rd1, %rd42;
	ld.global.f32 	%f46, [%rd43];
	sub.f32 	%f47, %f46, %f45;
	st.global.f32 	[%rd43], %f47;
	add.s64 	%rd44, %rd41, %rd51;
	ld.global.f32 	%f48, [%rd44];
	mul.f32 	%f49, %f1, %f48;
	add.s32 	%r84, %r83, %r56;
	mul.wide.u32 	%rd45, %r84, 4;
	add.s64 	%rd46, %rd1, %rd45;
	ld.global.f32 	%f50, [%rd46];
	sub.f32 	%f51, %f50, %f49;
	st.global.f32 	[%rd46], %f51;
	add.s32 	%r108, %r108, 4;
$L__BB1_10:
	setp.eq.s32 	%p7, %r7, 0;
	@%p7 bra 	$L__BB1_15;
	setp.eq.s32 	%p8, %r8, 2;
	@%p8 bra 	$L__BB1_13;
	mul.lo.s32 	%r85, %r108, %r56;
	add.s32 	%r86, %r85, %r57;
	mul.wide.s32 	%rd47, %r86, 4;
	add.s64 	%rd48, %rd1, %rd47;
	ld.global.f32 	%f52, [%rd48];
	mul.f32 	%f53, %f1, %f52;
	add.s32 	%r87, %r85, %r95;
	mul.wide.u32 	%rd49, %r87, 4;
	add.s64 	%rd50, %rd1, %rd49;
	ld.global.f32 	%f54, [%rd50];
	sub.f32 	%f55, %f54, %f53;
	st.global.f32 	[%rd50], %f55;
	add.s64 	%rd52, %rd48, %rd51;
	ld.global.f32 	%f56, [%rd52];
	mul.f32 	%f57, %f1, %f56;
	add.s32 	%r88, %r87, %r56;
	mul.wide.u32 	%rd53, %r88, 4;
	add.s64 	%rd54, %rd1, %rd53;
	ld.global.f32 	%f58, [%rd54];
	sub.f32 	%f59, %f58, %f57;
	st.global.f32 	[%rd54], %f59;
	add.s32 	%r108, %r108, 2;
$L__BB1_13:
	and.b32  	%r89, %r57, 1;
	setp.eq.b32 	%p9, %r89, 1;
	@%p9 bra 	$L__BB1_15;
	mul.lo.s32 	%r90, %r108, %r56;
	add.s32 	%r91, %r90, %r57;
	mul.wide.s32 	%rd55, %r91, 4;
	add.s64 	%rd56, %rd1, %rd55;
	ld.global.f32 	%f60, [%rd56];
	mul.f32 	%f61, %f1, %f60;
	add.s32 	%r92, %r90, %r95;
	mul.wide.u32 	%rd57, %r92, 4;
	add.s64 	%rd58, %rd1, %rd57;
	ld.global.f32 	%f62, [%rd58];
	sub.f32 	%f63, %f62, %f61;
	st.global.f32 	[%rd58], %f63;
$L__BB1_15:
	mov.u32 	%r93, %nctaid.x;
	mov.u32 	%r94, %ntid.x;
	mad.lo.s32 	%r95, %r93, %r94, %r95;
	setp.lt.u32 	%p10, %r95, %r56;
	@%p10 bra 	$L__BB1_3;
$L__BB1_16:
	ret;

}
	// .globl	_Z22nullifyRowsAboveKernelPfii
.visible .entry _Z22nullifyRowsAboveKernelPfii(
	.param .u64 .ptr .align 1 _Z22nullifyRowsAboveKernelPfii_param_0,
	.param .u32 _Z22nullifyRowsAboveKernelPfii_param_1,
	.param .u32 _Z22nullifyRowsAboveKernelPfii_param_2
)
{
	.reg .pred 	%p<12>;
	.reg .b32 	%r<101>;
	.reg .b32 	%f<64>;
	.reg .b64 	%rd<59>;

	ld.param.u64 	%rd3, [_Z22nullifyRowsAboveKernelPfii_param_0];
	ld.param.u32 	%r54, [_Z22nullifyRowsAboveKernelPfii_param_1];
	ld.param.u32 	%r55, [_Z22nullifyRowsAboveKernelPfii_param_2];
	cvta.to.global.u64 	%rd1, %rd3;
	mov.u32 	%r1, %ntid.x;
	mov.u32 	%r56, %ctaid.x;
	mov.u32 	%r57, %tid.x;
	mad.lo.s32 	%r86, %r1, %r56, %r57;
	setp.ge.u32 	%p1, %r86, %r55;
	@%p1 bra 	$L__BB2_15;
	mul.lo.s32 	%r3, %r55, %r54;
	shl.b32 	%r58, %r54, 1;
	setp.ge.s32 	%p2, %r54, %r58;
	@%p2 bra 	$L__BB2_15;
	and.b32  	%r4, %r54, 7;
	mul.lo.s32 	%r13, %r54, %r54;
	add.s32 	%r5, %r13, %r54;
	shl.b32 	%r6, %r54, 3;
	add.s32 	%r59, %r54, 2;
	mul.lo.s32 	%r7, %r54, %r59;
	add.s32 	%r60, %r54, 3;
	mul.lo.s32 	%r8, %r54, %r60;
	add.s32 	%r61, %r54, 4;
	mul.lo.s32 	%r9, %r54, %r61;
	add.s32 	%r62, %r54, 5;
	mul.lo.s32 	%r10, %r54, %r62;
	add.s32 	%r63, %r54, 6;
	mul.lo.s32 	%r11, %r54, %r63;
	add.s32 	%r64, %r54, 7;
	mul.lo.s32 	%r12, %r54, %r64;
	mov.u32 	%r65, %nctaid.x;
	mul.lo.s32 	%r14, %r65, %r1;
	add.s32 	%r66, %r3, %r55;
	mul.wide.s32 	%rd4, %r66, 4;
	add.s64 	%rd2, %rd1, %rd4;
	mul.wide.s32 	%rd51, %r54, 4;
$L__BB2_3:
	add.s32 	%r67, %r54, -1;
	setp.lt.u32 	%p3, %r67, 7;
	add.s32 	%r68, %r86, %r3;
	mul.wide.u32 	%rd5, %r68, 4;
	add.s64 	%rd6, %rd1, %rd5;
	ld.global.f32 	%f2, [%rd6];
	ld.global.f32 	%f3, [%rd2];
	div.rn.f32 	%f1, %f2, %f3;
	mov.u32 	%r98, %r54;
	@%p3 bra 	$L__BB2_6;
	and.b32  	%r69, %r54, -8;
	neg.s32 	%r87, %r69;
	add.s32 	%r88, %r55, %r13;
	add.s32 	%r96, %r5, %r86;
	add.s32 	%r95, %r7, %r86;
	add.s32 	%r94, %r8, %r86;
	add.s32 	%r93, %r9, %r86;
	add.s32 	%r92, %r10, %r86;
	add.s32 	%r91, %r11, %r86;
	add.s32 	%r90, %r12, %r86;
	add.s32 	%r89, %r13, %r86;
	mov.u32 	%r98, %r54;
$L__BB2_5:
	.pragma "nounroll";
	mul.wide.s32 	%rd7, %r88, 4;
	add.s64 	%rd8, %rd1, %rd7;
	ld.global.f32 	%f4, [%rd8];
	mul.f32 	%f5, %f1, %f4;
	mul.wide.u32 	%rd9, %r89, 4;
	add.s64 	%rd10, %rd1, %rd9;
	ld.global.f32 	%f6, [%rd10];
	sub.f32 	%f7, %f6, %f5;
	st.global.f32 	[%rd10], %f7;
	mul.wide.s32 	%rd11, %r54, 4;
	add.s64 	%rd12, %rd8, %rd11;
	ld.global.f32 	%f8, [%rd12];
	mul.f32 	%f9, %f1, %f8;
	mul.wide.u32 	%rd13, %r96, 4;
	add.s64 	%rd14, %rd1, %rd13;
	ld.global.f32 	%f10, [%rd14];
	sub.f32 	%f11, %f10, %f9;
	st.global.f32 	[%rd14], %f11;
	add.s64 	%rd15, %rd12, %rd11;
	ld.global.f32 	%f12, [%rd15];
	mul.f32 	%f13, %f1, %f12;
	mul.wide.u32 	%rd16, %r95, 4;
	add.s64 	%rd17, %rd1, %rd16;
	ld.global.f32 	%f14, [%rd17];
	sub.f32 	%f15, %f14, %f13;
	st.global.f32 	[%rd17], %f15;
	add.s64 	%rd18, %rd15, %rd11;
	ld.global.f32 	%f16, [%rd18];
	mul.f32 	%f17, %f1, %f16;
	mul.wide.u32 	%rd19, %r94, 4;
	add.s64 	%rd20, %rd1, %rd19;
	ld.global.f32 	%f18, [%rd20];
	sub.f32 	%f19, %f18, %f17;
	st.global.f32 	[%rd20], %f19;
	add.s64 	%rd21, %rd18, %rd11;
	ld.global.f32 	%f20, [%rd21];
	mul.f32 	%f21, %f1, %f20;
	mul.wide.u32 	%rd22, %r93, 4;
	add.s64 	%rd23, %rd1, %rd22;
	ld.global.f32 	%f22, [%rd23];
	sub.f32 	%f23, %f22, %f21;
	st.global.f32 	[%rd23], %f23;
	add.s64 	%rd24, %rd21, %rd11;
	ld.global.f32 	%f24, [%rd24];
	mul.f32 	%f25, %f1, %f24;
	mul.wide.u32 	%rd25, %r92, 4;
	add.s64 	%rd26, %rd1, %rd25;
	ld.global.f32 	%f26, [%rd26];
	sub.f32 	%f27, %f26, %f25;
	st.global.f32 	[%rd26], %f27;
	add.s64 	%rd27, %rd24, %rd11;
	ld.global.f32 	%f28, [%rd27];
	mul.f32 	%f29, %f1, %f28;
	mul.wide.u32 	%rd28, %r91, 4;
	add.s64 	%rd29, %rd1, %rd28;
	ld.global.f32 	%f30, [%rd29];
	sub.f32 	%f31, %f30, %f29;
	st.global.f32 	[%rd29], %f31;
	add.s64 	%rd30, %rd27, %rd11;
	ld.global.f32 	%f32, [%rd30];
	mul.f32 	%f33, %f1, %f32;
	mul.wide.u32 	%rd31, %r90, 4;
	add.s64 	%rd32, %rd1, %rd31;
	ld.global.f32 	%f34, [%rd32];
	sub.f32 	%f35, %f34, %f33;
	st.global.f32 	[%rd32], %f35;
	add.s32 	%r98, %r98, 8;
	add.s32 	%r96, %r96, %r6;
	add.s32 	%r95, %r95, %r6;
	add.s32 	%r94, %r94, %r6;
	add.s32 	%r93, %r93, %r6;
	add.s32 	%r92, %r92, %r6;
	add.s32 	%r91, %r91, %r6;
	add.s32 	%r90, %r90, %r6;
	add.s32 	%r89, %r89, %r6;
	add.s32 	%r88, %r88, %r6;
	add.s32 	%r87, %r87, 8;
	setp.ne.s32 	%p4, %r87, 0;
	@%p4 bra 	$L__BB2_5;
$L__BB2_6:
	setp.eq.s32 	%p5, %r4, 0;
	@%p5 bra 	$L__BB2_14;
	add.s32 	%r70, %r4, -1;
	setp.lt.u32 	%p6, %r70, 3;
	@%p6 bra 	$L__BB2_9;
	mul.lo.s32 	%r71, %r98, %r54;
	add.s32 	%r72, %r71, %r55;
	mul.wide.s32 	%rd33, %r72, 4;
	add.s64 	%rd34, %rd1, %rd33;
	ld.global.f32 	%f36, [%rd34];
	mul.f32 	%f37, %f1, %f36;
	add.s32 	%r73, %r71, %r86;
	mul.wide.u32 	%rd35, %r73, 4;
	add.s64 	%rd36, %rd1, %rd35;
	ld.global.f32 	%f38, [%rd36];
	sub.f32 	%f39, %f38, %f37;
	st.global.f32 	[%rd36], %f39;
	add.s64 	%rd38, %rd34, %rd51;
	ld.global.f32 	%f40, [%rd38];
	mul.f32 	%f41, %f1, %f40;
	add.s32 	%r74, %r73, %r54;
	mul.wide.u32 	%rd39, %r74, 4;
	add.s64 	%rd40, %rd1, %rd39;
	ld.global.f32 	%f42, [%rd40];
	sub.f32 	%f43, %f42, %f41;
	st.global.f32 	[%rd40], %f43;
	add.s64 	%rd41, %rd38, %rd51;
	ld.global.f32 	%f44, [%rd41];
	mul.f32 	%f45, %f1, %f44;
	add.s32 	%r75, %r74, %r54;
	mul.wide.u32 	%rd42, %r75, 4;
	add.s64 	%rd43, %rd1, %rd42;
	ld.global.f32 	%f46, [%rd43];
	sub.f32 	%f47, %f46, %f45;
	st.global.f32 	[%rd43], %f47;
	add.s64 	%rd44, %rd41, %rd51;
	ld.global.f32 	%f48, [%rd44];
	mul.f32 	%f49, %f1, %f48;
	add.s32 	%r76, %r75, %r54;
	mul.wide.u32 	%rd45, %r76, 4;
	add.s64 	%rd46, %rd1, %rd45;
	ld.global.f32 	%f50, [%rd46];
	sub.f32 	%f51, %f50, %f49;
	st.global.f32 	[%rd46], %f51;
	add.s32 	%r98, %r98, 4;
$L__BB2_9:
	and.b32  	%r77, %r54, 3;
	setp.eq.s32 	%p7, %r77, 0;
	@%p7 bra 	$L__BB2_14;
	setp.eq.s32 	%p8, %r77, 1;
	@%p8 bra 	$L__BB2_12;
	mul.lo.s32 	%r78, %r98, %r54;
	add.s32 	%r79, %r78, %r55;
	mul.wide.s32 	%rd47, %r79, 4;
	add.s64 	%rd48, %rd1, %rd47;
	ld.global.f32 	%f52, [%rd48];
	mul.f32 	%f53, %f1, %f52;
	add.s32 	%r80, %r78, %r86;
	mul.wide.u32 	%rd49, %r80, 4;
	add.s64 	%rd50, %rd1, %rd49;
	ld.global.f32 	%f54, [%rd50];
	sub.f32 	%f55, %f54, %f53;
	st.global.f32 	[%rd50], %f55;
	add.s64 	%rd52, %rd48, %rd51;
	ld.global.f32 	%f56, [%rd52];
	mul.f32 	%f57, %f1, %f56;
	add.s32 	%r81, %r80, %r54;
	mul.wide.u32 	%rd53, %r81, 4;
	add.s64 	%rd54, %rd1, %rd53;
	ld.global.f32 	%f58, [%rd54];
	sub.f32 	%f59, %f58, %f57;
	st.global.f32 	[%rd54], %f59;
	add.s32 	%r98, %r98, 2;
$L__BB2_12:
	and.b32  	%r82, %r54, 1;
	setp.eq.b32 	%p9, %r82, 1;
	not.pred 	%p10, %p9;
	@%p10 bra 	$L__BB2_14;
	mul.lo.s32 	%r83, %r98, %r54;
	add.s32 	%r84, %r83, %r55;
	mul.wide.s32 	%rd55, %r84, 4;
	add.s64 	%rd56, %rd1, %rd55;
	ld.global.f32 	%f60, [%rd56];
	mul.f32 	%f61, %f1, %f60;
	add.s32 	%r85, %r83, %r86;
	mul.wide.u32 	%rd57, %r85, 4;
	add.s64 	%rd58, %rd1, %rd57;
	ld.global.f32 	%f62, [%rd58];
	sub.f32 	%f63, %f62, %f61;
	st.global.f32 	[%rd58], %f63;
$L__BB2_14:
	add.s32 	%r86, %r86, %r14;
	setp.lt.u32 	%p11, %r86, %r55;
	@%p11 bra 	$L__BB2_3;
$L__BB2_15:
	ret;

}
	// .globl	_Z23normalizeDiagonalKernelPfi
.visible .entry _Z23normalizeDiagonalKernelPfi(
	.param .u64 .ptr .align 1 _Z23normalizeDiagonalKernelPfi_param_0,
	.param .u32 _Z23normalizeDiagonalKernelPfi_param_1
)
{
	.reg .pred 	%p<13>;
	.reg .b32 	%r<89>;
	.reg .b32 	%f<46>;
	.reg .b64 	%rd<35>;

	ld.param.u64 	%rd3, [_Z23normalizeDiagonalKernelPfi_param_0];
	ld.param.u32 	%r51, [_Z23normalizeDiagonalKernelPfi_param_1];
	cvta.to.global.u64 	%rd1, %rd3;
	mov.u32 	%r1, %ntid.x;
	mov.u32 	%r52, %ctaid.x;
	mov.u32 	%r53, %tid.x;
	mad.lo.s32 	%r75, %r1, %r52, %r53;
	setp.ge.u32 	%p1, %r75, %r51;
	shl.b32 	%r54, %r51, 1;
	setp.ge.s32 	%p2, %r51, %r54;
	or.pred  	%p3, %p1, %p2;
	@%p3 bra 	$L__BB3_14;
	and.b32  	%r3, %r51, 7;
	mul.lo.s32 	%r12, %r51, %r51;
	add.s32 	%r4, %r12, %r51;
	shl.b32 	%r5, %r51, 3;
	add.s32 	%r55, %r51, 2;
	mul.lo.s32 	%r6, %r51, %r55;
	add.s32 	%r56, %r51, 3;
	mul.lo.s32 	%r7, %r51, %r56;
	add.s32 	%r57, %r51, 4;
	mul.lo.s32 	%r8, %r51, %r57;
	add.s32 	%r58, %r51, 5;
	mul.lo.s32 	%r9, %r51, %r58;
	add.s32 	%r59, %r51, 6;
	mul.lo.s32 	%r10, %r51, %r59;
	add.s32 	%r60, %r51, 7;
	mul.lo.s32 	%r11, %r51, %r60;
	mov.u32 	%r61, %nctaid.x;
	mul.lo.s32 	%r13, %r61, %r1;
$L__BB3_2:
	add.s32 	%r62, %r51, -1;
	setp.lt.u32 	%p4, %r62, 7;
	mad.lo.s32 	%r63, %r75, %r51, %r75;
	mul.wide.u32 	%rd4, %r63, 4;
	add.s64 	%rd2, %rd1, %rd4;
	mov.u32 	%r86, %r51;
	@%p4 bra 	$L__BB3_5;
	and.b32  	%r64, %r51, -8;
	neg.s32 	%r76, %r64;
	add.s32 	%r84, %r4, %r75;
	add.s32 	%r83, %r6, %r75;
	add.s32 	%r82, %r7, %r75;
	add.s32 	%r81, %r8, %r75;
	add.s32 	%r80, %r9, %r75;
	add.s32 	%r79, %r10, %r75;
	add.s32 	%r78, %r11, %r75;
	add.s32 	%r77, %r12, %r75;
	mov.u32 	%r86, %r51;
$L__BB3_4:
	.pragma "nounroll";
	mul.wide.u32 	%rd5, %r77, 4;
	add.s64 	%rd6, %rd1, %rd5;
	ld.global.f32 	%f1, [%rd6];
	ld.global.f32 	%f2, [%rd2];
	div.rn.f32 	%f3, %f1, %f2;
	st.global.f32 	[%rd6], %f3;
	mul.wide.u32 	%rd7, %r84, 4;
	add.s64 	%rd8, %rd1, %rd7;
	ld.global.f32 	%f4, [%rd8];
	ld.global.f32 	%f5, [%rd2];
	div.rn.f32 	%f6, %f4, %f5;
	st.global.f32 	[%rd8], %f6;
	mul.wide.u32 	%rd9, %r83, 4;
	add.s64 	%rd10, %rd1, %rd9;
	ld.global.f32 	%f7, [%rd10];
	ld.global.f32 	%f8, [%rd2];
	div.rn.f32 	%f9, %f7, %f8;
	st.global.f32 	[%rd10], %f9;
	mul.wide.u32 	%rd11, %r82, 4;
	add.s64 	%rd12, %rd1, %rd11;
	ld.global.f32 	%f10, [%rd12];
	ld.global.f32 	%f11, [%rd2];
	div.rn.f32 	%f12, %f10, %f11;
	st.global.f32 	[%rd12], %f12;
	mul.wide.u32 	%rd13, %r81, 4;
	add.s64 	%rd14, %rd1, %rd13;
	ld.global.f32 	%f13, [%rd14];
	ld.global.f32 	%f14, [%rd2];
	div.rn.f32 	%f15, %f13, %f14;
	st.global.f32 	[%rd14], %f15;
	mul.wide.u32 	%rd15, %r80, 4;
	add.s64 	%rd16, %rd1, %rd15;
	ld.global.f32 	%f16, [%rd16];
	ld.global.f32 	%f17, [%rd2];
	div.rn.f32 	%f18, %f16, %f17;
	st.global.f32 	[%rd16], %f18;
	mul.wide.u32 	%rd17, %r79, 4;
	add.s64 	%rd18, %rd1, %rd17;
	ld.global.f32 	%f19, [%rd18];
	ld.global.f32 	%f20, [%rd2];
	div.rn.f32 	%f21, %f19, %f20;
	st.global.f32 	[%rd18], %f21;
	mul.wide.u32 	%rd19, %r78, 4;
	add.s64 	%rd20, %rd1, %rd19;
	ld.global.f32 	%f22, [%rd20];
	ld.global.f32 	%f23, [%rd2];
	div.rn.f32 	%f24, %f22, %f23;
	st.global.f32 	[%rd20], %f24;
	add.s32 	%r86, %r86, 8;
	add.s32 	%r84, %r84, %r5;
	add.s32 	%r83, %r83, %r5;
	add.s32 	%r82, %r82, %r5;
	add.s32 	%r81, %r81, %r5;
	add.s32 	%r80, %r80, %r5;
	add.s32 	%r79, %r79, %r5;
	add.s32 	%r78, %r78, %r5;
	add.s32 	%r77, %r77, %r5;
	add.s32 	%r76, %r76, 8;
	setp.ne.s32 	%p5, %r76, 0;
	@%p5 bra 	$L__BB3_4;
$L__BB3_5:
	setp.eq.s32 	%p6, %r3, 0;
	@%p6 bra 	$L__BB3_13;
	add.s32 	%r65, %r3, -1;
	setp.lt.u32 	%p7, %r65, 3;
	@%p7 bra 	$L__BB3_8;
	mad.lo.s32 	%r66, %r86, %r51, %r75;
	mul.wide.u32 	%rd21, %r66, 4;
	add.s64 	%rd22, %rd1, %rd21;
	ld.global.f32 	%f25, [%rd22];
	ld.global.f32 	%f26, [%rd2];
	div.rn.f32 	%f27, %f25, %f26;
	st.global.f32 	[%rd22], %f27;
	add.s32 	%r67, %r66, %r51;
	mul.wide.u32 	%rd23, %r67, 4;
	add.s64 	%rd24, %rd1, %rd23;
	ld.global.f32 	%f28, [%rd24];
	ld.global.f32 	%f29, [%rd2];
	div.rn.f32 	%f30, %f28, %f29;
	st.global.f32 	[%rd24], %f30;
	add.s32 	%r68, %r67, %r51;
	mul.wide.u32 	%rd25, %r68, 4;
	add.s64 	%rd26, %rd1, %rd25;
	ld.global.f32 	%f31, [%rd26];
	ld.global.f32 	%f32, [%rd2];
	div.rn.f32 	%f33, %f31, %f32;
	st.global.f32 	[%rd26], %f33;
	add.s32 	%r69, %r68, %r51;
	mul.wide.u32 	%rd27, %r69, 4;
	add.s64 	%rd28, %rd1, %rd27;
	ld.global.f32 	%f34, [%rd28];
	ld.global.f32 	%f35, [%rd2];
	div.rn.f32 	%f36, %f34, %f35;
	st.global.f32 	[%rd28], %f36;
	add.s32 	%r86, %r86, 4;
$L__BB3_8:
	and.b32  	%r70, %r51, 3;
	setp.eq.s32 	%p8, %r70, 0;
	@%p8 bra 	$L__BB3_13;
	setp.eq.s32 	%p9, %r70, 1;
	@%p9 bra 	$L__BB3_11;
	mad.lo.s32 	%r71, %r86, %r51, %r75;
	mul.wide.u32 	%rd29, %r71, 4;
	add.s64 	%rd30, %rd1, %rd29;
	ld.global.f32 	%f37, [%rd30];
	ld.global.f32 	%f38, [%rd2];
	div.rn.f32 	%f39, %f37, %f38;
	st.global.f32 	[%rd30], %f39;
	add.s32 	%r72, %r71, %r51;
	mul.wide.u32 	%rd31, %r72, 4;
	add.s64 	%rd32, %rd1, %rd31;
	ld.global.f32 	%f40, [%rd32];
	ld.global.f32 	%f41, [%rd2];
	div.rn.f32 	%f42, %f40, %f41;
	st.global.f32 	[%rd32], %f42;
	add.s32 	%r86, %r86, 2;
$L__BB3_11:
	and.b32  	%r73, %r51, 1;
	setp.eq.b32 	%p10, %r73, 1;
	not.pred 	%p11, %p10;
	@%p11 bra 	$L__BB3_13;
	mad.lo.s32 	%r74, %r86, %r51, %r75;
	mul.wide.u32 	%rd33, %r74, 4;
	add.s64 	%rd34, %rd1, %rd33;
	ld.global.f32 	%f43, [%rd34];
	ld.global.f32 	%f44, [%rd2];
	div.rn.f32 	%f45, %f43, %f44;
	st.global.f32 	[%rd34], %f45;
$L__BB3_13:
	add.s32 	%r75, %r75, %r13;
	setp.lt.u32 	%p12, %r75, %r51;
	@%p12 bra 	$L__BB3_2;
$L__BB3_14:
	ret;

}
	// .globl	_ZN6thrust24THRUST_300001_SM_1000_NS8cuda_cub4core6detail13_kernel_agentINS1_8__reduce11ReduceAgentINS0_12zip_iteratorIN4cuda3std3__45tupleIJNS0_10device_ptrIfEENS0_17counting_iteratorIlNS0_11use_defaultESF_SF_EEEEEEEPNSB_IJflEEESJ_iNS1_9__extrema9arg_max_fIfl18floatAbsComparatorEEEEJSI_SK_iSO_EEEvDpT0_
.visible .entry _ZN6thrust24THRUST_300001_SM_1000_NS8cuda_cub4core6detail13_kernel_agentINS1_8__reduce11ReduceAgentINS0_12zip_iteratorIN4cuda3std3__45tupleIJNS0_10device_ptrIfEENS0_17counting_iteratorIlNS0_11use_defaultESF_SF_EEEEEEEPNSB_IJflEEESJ_iNS1_9__extrema9arg_max_fIfl18floatAbsComparatorEEEEJSI_SK_iSO_EEEvDpT0_(
	.param .align 8 .b8 _ZN6thrust24THRUST_300001_SM_1000_NS8cuda_cub4core6detail13_kernel_agentINS1_8__reduce11ReduceAgentINS0_12zip_iteratorIN4cuda3std3__45tupleIJNS0_10device_ptrIfEENS0_17counting_iteratorIlNS0_11use_defaultESF_SF_EEEEEEEPNSB_IJflEEESJ_iNS1_9__extrema9arg_max_fIfl18floatAbsComparatorEEEEJSI_SK_iSO_EEEvDpT0__param_0[16],
	.param .u64 .ptr .align 1 _ZN6thrust24THRUST_300001_SM_1000_NS8cuda_cub4core6detail13_kernel_agentINS1_8__reduce11ReduceAgentINS0_12zip_iteratorIN4cuda3std3__45tupleIJNS0_10device_ptrIfEENS0_17counting_iteratorIlNS0_11use_defaultESF_SF_EEEEEEEPNSB_IJflEEESJ_iNS1_9__extrema9arg_max_fIfl18floatAbsComparatorEEEEJSI_SK_iSO_EEEvDpT0__param_1,
	.param .u32 _ZN6thrust24THRUST_300001_SM_1000_NS8cuda_cub4core6detail13_kernel_agentINS1_8__reduce11ReduceAgentINS0_12zip_iteratorIN4cuda3std3__45tupleIJNS0_10device_ptrIfEENS0_17counting_iteratorIlNS0_11use_defaultESF_SF_EEEEEEEPNSB_IJflEEESJ_iNS1_9__extrema9arg_max_fIfl18floatAbsComparatorEEEEJSI_SK_iSO_EEEvDpT0__param_2,
	.param .align 1 .b8 _ZN6thrust24THRUST_300001_SM_1000_NS8cuda_cub4core6detail13_kernel_agentINS1_8__reduce11ReduceAgentINS0_12zip_iteratorIN4cuda3std3__45tupleIJNS0_10device_ptrIfEENS0_17counting_iteratorIlNS0_11use_defaultESF_SF_EEEEEEEPNSB_IJflEEESJ_iNS1_9__extrema9arg_max_fIfl18floatAbsComparatorEEEEJSI_SK_iSO_EEEvDpT0__param_3[1]
)
.maxntid 256
{
	.reg .pred 	%p<213>;
	.reg .b32 	%r<400>;
	.reg .b32 	%f<352>;
	.reg .b64 	%rd<307>;

	ld.param.u64 	%rd195, [_ZN6thrust24THRUST_300001_SM_1000_NS8cuda_cub4core6detail13_kernel_agentINS1_8__reduce11ReduceAgentINS0_12zip_iteratorIN4cuda3std3__45tupleIJNS0_10device_ptrIfEENS0_17counting_iteratorIlNS0_11use_defaultESF_SF_EEEEEEEPNSB_IJflEEESJ_iNS1_9__extrema9arg_max_fIfl18floatAbsComparatorEEEEJSI_SK_iSO_EEEvDpT0__param_0+8];
	ld.param.u64 	%rd194, [_ZN6thrust24THRUST_300001_SM_1000_NS8cuda_cub4core6detail13_kernel_agentINS1_8__reduce11ReduceAgentINS0_12zip_iteratorIN4cuda3std3__45tupleIJNS0_10device_ptrIfEENS0_17counting_iteratorIlNS0_11use_defaultESF_SF_EEEEEEEPNSB_IJflEEESJ_iNS1_9__extrema9arg_max_fIfl18floatAbsComparatorEEEEJSI_SK_iSO_EEEvDpT0__param_0];
	ld.param.u32 	%r36, [_ZN6thrust24THRUST_300001_SM_1000_NS8cuda_cub4core6detail13_kernel_agentINS1_8__reduce11ReduceAgentINS0_12zip_iteratorIN4cuda3std3__45tupleIJNS0_10device_ptrIfEENS0_17counting_iteratorIlNS0_11use_defaultESF_SF_EEEEEEEPNSB_IJflEEESJ_iNS1_9__extrema9arg_max_fIfl18floatAbsComparatorEEEEJSI_SK_iSO_EEEvDpT0__param_2];
	setp.eq.s32 	%p1, %r36, 0;
	@%p1 bra 	$L__BB4_206;
	cvta.to.global.u64 	%rd1, %rd194;
	setp.gt.s32 	%p2, %r36, 1279;
	@%p2 bra 	$L__BB4_122;
	mov.u32 	%r1, %tid.x;
	setp.ge.s32 	%p96, %r1, %r36;
	mov.f32 	%f298, 0f00000000;
	mov.b64 	%rd248, 0;
	mov.u32 	%r391, %r1;
	@%p96 bra 	$L__BB4_4;
	cvt.u64.u32 	%rd224, %r1;
	mul.wide.u32 	%rd225, %r1, 4;
	add.s64 	%rd226, %rd1, %rd225;
	add.s64 	%rd248, %rd195, %rd224;
	ld.global.f32 	%f298, [%rd226];
	add.s32 	%r391, %r1, 256;
$L__BB4_4:
	setp.ge.s32 	%p97, %r391, %r36;
	@%p97 bra 	$L__BB4_26;
	not.b32 	%r160, %r391;
	add.s32 	%r4, %r36, %r160;
	and.b32  	%r161, %r4, 768;
	setp.eq.s32 	%p98, %r161, 768;
	@%p98 bra 	$L__BB4_11;
	cvt.u64.u32 	%rd228, %r391;
	add.s64 	%rd239, %rd195, %rd228;
	mul.wide.u32 	%rd229, %r391, 4;
	add.s64 	%rd238, %rd1, %rd229;
	shr.u32 	%r162, %r4, 8;
	add.s32 	%r163, %r162, 1;
	and.b32  	%r164, %r163, 3;
	neg.s32 	%r389, %r164;
$L__BB4_7:
	.pragma "nounroll";
	mov.u64 	%rd9, %rd248;
	mov.f32 	%f3, %f298;
	ld.global.f32 	%f4, [%rd238];
	abs.f32 	%f5, %f3;
	abs.f32 	%f6, %f4;
	setp.lt.f32 	%p99, %f5, %f6;
	mov.u64 	%rd248, %rd239;
	mov.f32 	%f298, %f4;
	@%p99 bra 	$L__BB4_10;
	setp.lt.f32 	%p100, %f6, %f5;
	mov.u64 	%rd248, %rd9;
	mov.f32 	%f298, %f3;
	@%p100 bra 	$L__BB4_10;
	setp.lt.s64 	%p101, %rd9, %rd239;
	min.s64 	%rd248, %rd9, %rd239;
	selp.f32 	%f298, %f3, %f4, %p101;
$L__BB4_10:
	add.s32 	%r391, %r391, 256;
	add.s64 	%rd239, %rd239, 256;
	add.s64 	%rd238, %rd238, 1024;
	add.s32 	%r389, %r389, 1;
	setp.ne.s32 	%p102, %r389, 0;
	@%p102 bra 	$L__BB4_7;
$L__BB4_11:
	setp.lt.u32 	%p103, %r4, 768;
	@%p103 bra 	$L__BB4_26;
	add.s32 	%r392, %r391, 512;
$L__BB4_13:
	mov.u32 	%r12, %r392;
	add.s32 	%r165, %r12, -512;
	cvt.s64.s32 	%rd230, %r165;
	mul.wide.s32 	%rd231, %r165, 4;
	add.s64 	%rd17, %rd1, %rd231;
	add.s64 	%rd18, %rd195, %rd230;
	ld.global.f32 	%f12, [%rd17];
	abs.f32 	%f13, %f298;
	abs.f32 	%f14, %f12;
	setp.lt.f32 	%p104, %f13, %f14;
	mov.u64 	%rd245, %rd18;
	mov.f32 	%f295, %f12;
	@%p104 bra 	$L__BB4_16;
	setp.lt.f32 	%p105, %f14, %f13;
	mov.u64 	%rd245, %rd248;
	mov.f32 	%f295, %f298;
	@%p105 bra 	$L__BB4_16;
	setp.lt.s64 	%p106, %rd248, %rd18;
	min.s64 	%rd245, %rd248, %rd18;
	selp.f32 	%f295, %f298, %f12, %p106;
$L__BB4_16:
	add.s32 	%r166, %r12, -256;
	cvt.s64.s32 	%rd232, %r166;
	add.s64 	%rd21, %rd195, %rd232;
	ld.global.f32 	%f17, [%rd17+1024];
	abs.f32 	%f18, %f295;
	abs.f32 	%f19, %f17;
	setp.lt.f32 	%p107, %f18, %f19;
	mov.u64 	%rd246, %rd21;
	mov.f32 	%f296, %f17;
	@%p107 bra 	$L__BB4_19;
	setp.lt.f32 	%p108, %f19, %f18;
	mov.u64 	%rd246, %rd245;
	mov.f32 	%f296, %f295;
	@%p108 bra 	$L__BB4_19;
	setp.lt.s64 	%p109, %rd245, %rd21;
	min.s64 	%rd246, %rd245, %rd21;
	selp.f32 	%f296, %f295, %f17, %p109;
$L__BB4_19:
	cvt.s64.s32 	%rd233, %r12;
	add.s64 	%rd24, %rd195, %rd233;
	ld.global.f32 	%f22, [%rd17+2048];
	abs.f32 	%f23, %f296;
	abs.f32 	%f24, %f22;
	setp.lt.f32 	%p110, %f23, %f24;
	mov.u64 	%rd247, %rd24;
	mov.f32 	%f297, %f22;
	@%p110 bra 	$L__BB4_22;
	setp.lt.f32 	%p111, %f24, %f23;
	mov.u64 	%rd247, %rd246;
	mov.f32 	%f297, %f296;
	@%p111 bra 	$L__BB4_22;
	setp.lt.s64 	%p112, %rd246, %rd24;
	min.s64 	%rd247, %rd246, %rd24;
	selp.f32 	%f297, %f296, %f22, %p112;
$L__BB4_22:
	add.s32 	%r167, %r12, 256;
	cvt.s64.s32 	%rd234, %r167;
	add.s64 	%rd27, %rd195, %rd234;
	ld.global.f32 	%f27, [%rd17+3072];
	abs.f32 	%f28, %f297;
	abs.f32 	%f29, %f27;
	setp.lt.f32 	%p113, %f28, %f29;
	mov.u64 	%rd248, %rd27;
	mov.f32 	%f298, %f27;
	@%p113 bra 	$L__BB4_25;
	setp.lt.f32 	%p114, %f29, %f28;
	mov.u64 	%rd248, %rd247;
	mov.f32 	%f298, %f297;
	@%p114 bra 	$L__BB4_25;
	setp.lt.s64 	%p115, %rd247, %rd27;
	min.s64 	%rd248, %rd247, %rd27;
	selp.f32 	%f298, %f297, %f27, %p115;
$L__BB4_25:
	add.s32 	%r392, %r12, 1024;
	add.s32 	%r168, %r12, 512;
	setp.lt.s32 	%p116, %r168, %r36;
	@%p116 bra 	$L__BB4_13;
$L__BB4_26:
	setp.lt.s32 	%p117, %r36, 256;
	@%p117 bra 	$L__BB4_71;
	// begin inline asm
	mov.u32 %r282, %laneid;
	// end inline asm
	mov.b32 	%r284, %f298;
	mov.b32 	%r300, 1;
	mov.b32 	%r301, 31;
	mov.b32 	%r302, -1;
	// begin inline asm
	shfl.sync.down.b32 %r283, %r284, %r300, %r301, %r302;
	// end inline asm
	mov.b32 	%f33, %r283;
	// begin inline asm
	shfl.sync.down.b32 %r288, %r289, %r300, %r301, %r302;
	// end inline asm
	mov.b64 	{%r294, %r299}, %rd248;
	// begin inline asm
	shfl.sync.down.b32 %r293, %r294, %r300, %r301, %r302;
	// end inline asm
	// begin inline asm
	shfl.sync.down.b32 %r298, %r299, %r300, %r301, %r302;
	// end inline asm
	mov.b64 	%rd31, {%r293, %r298};
	setp.gt.s32 	%p169, %r282, 30;
	mov.u64 	%rd250, %rd248;
	mov.f32 	%f300, %f298;
	@%p169 bra 	$L__BB4_31;
	abs.f32 	%f34, %f298;
	abs.f32 	%f35, %f33;
	setp.lt.f32 	%p170, %f34, %f35;
	mov.u64 	%rd250, %rd31;
	mov.f32 	%f300, %f33;
	@%p170 bra 	$L__BB4_31;
	setp.lt.f32 	%p171, %f35, %f34;
	mov.u64 	%rd250, %rd248;
	mov.f32 	%f300, %f298;
	@%p171 bra 	$L__BB4_31;
	setp.lt.s64 	%p172, %rd248, %rd31;
	min.s64 	%rd250, %rd248, %rd31;
	selp.f32 	%f300, %f298, %f33, %p172;
$L__BB4_31:
	mov.b32 	%r304, %f300;
	mov.b32 	%r320, 2;
	mov.b32 	%r321, 31;
	mov.b32 	%r322, -1;
	// begin inline asm
	shfl.sync.down.b32 %r303, %r304, %r320, %r321, %r322;
	// end inline asm
	mov.b32 	%f38, %r303;
	// begin inline asm
	shfl.sync.down.b32 %r308, %r309, %r320, %r321, %r322;
	// end inline asm
	mov.b64 	{%r314, %r319}, %rd250;
	// begin inline asm
	shfl.sync.down.b32 %r313, %r314, %r320, %r321, %r322;
	// end inline asm
	// begin inline asm
	shfl.sync.down.b32 %r318, %r319, %r320, %r321, %r322;
	// end inline asm
	mov.b64 	%rd34, {%r313, %r318};
	setp.gt.s32 	%p173, %r282, 29;
	mov.u64 	%rd251, %rd250;
	mov.f32 	%f301, %f300;
	@%p173 bra 	$L__BB4_35;
	abs.f32 	%f39, %f300;
	abs.f32 	%f40, %f38;
	setp.lt.f32 	%p174, %f39, %f40;
	mov.u64 	%rd251, %rd34;
	mov.f32 	%f301, %f38;
	@%p174 bra 	$L__BB4_35;
	setp.lt.f32 	%p175, %f40, %f39;
	mov.u64 	%rd251, %rd250;
	mov.f32 	%f301, %f300;
	@%p175 bra 	$L__BB4_35;
	setp.lt.s64 	%p176, %rd250, %rd34;
	min.s64 	%rd251, %rd250, %rd34;
	selp.f32 	%f301, %f300, %f38, %p176;
$L__BB4_35:
	mov.b32 	%r324, %f301;
	mov.b32 	%r340, 4;
	mov.b32 	%r341, 31;
	mov.b32 	%r342, -1;
	// begin inline asm
	shfl.sync.down.b32 %r323, %r324, %r340, %r341, %r342;
	// end inline asm
	mov.b32 	%f43, %r323;
	// begin inline asm
	shfl.sync.down.b32 %r328, %r329, %r340, %r341, %r342;
	// end inline asm
	mov.b64 	{%r334, %r339}, %rd251;
	// begin inline asm
	shfl.sync.down.b32 %r333, %r334, %r340, %r341, %r342;
	// end inline asm
	// begin inline asm
	shfl.sync.down.b32 %r338, %r339, %r340, %r341, %r342;
	// end inline asm
	mov.b64 	%rd37, {%r333, %r338};
	setp.gt.s32 	%p177, %r282, 27;
	mov.u64 	%rd252, %rd251;
	mov.f32 	%f302, %f301;
	@%p177 bra 	$L__BB4_39;
	abs.f32 	%f44, %f301;
	abs.f32 	%f45, %f43;
	setp.lt.f32 	%p178, %f44, %f45;
	mov.u64 	%rd252, %rd37;
	mov.f32 	%f302, %f43;
	@%p178 bra 	$L__BB4_39;
	setp.lt.f32 	%p179, %f45, %f44;
	mov.u64 	%rd252, %rd251;
	mov.f32 	%f302, %f301;
	@%p179 bra 	$L__BB4_39;
	setp.lt.s64 	%p180, %rd251, %rd37;
	min.s64 	%rd252, %rd251, %rd37;
	selp.f32 	%f302, %f301, %f43, %p180;
$L__BB4_39:
	mov.b32 	%r344, %f302;
	mov.b32 	%r360, 8;
	mov.b32 	%r361, 31;
	mov.b32 	%r362, -1;
	// begin inline asm
	shfl.sync.down.b32 %r343, %r344, %r360, %r361, %r362;
	// end inline asm
	mov.b32 	%f48, %r343;
	// begin inline asm
	shfl.sync.down.b32 %r348, %r349, %r360, %r361, %r362;
	// end inline asm
	mov.b64 	{%r354, %r359}, %rd252;
	// begin inline asm
	shfl.sync.down.b32 %r353, %r354, %r360, %r361, %r362;
	// end inline asm
	// begin inline asm
	shfl.sync.down.b32 %r358, %r359, %r360, %r361, %r362;
	// end inline asm
	mov.b64 	%rd40, {%r353, %r358};
	setp.gt.s32 	%p181, %r282, 23;
	mov.u64 	%rd253, %rd252;
	mov.f32 	%f303, %f302;
	@%p181 bra 	$L__BB4_43;
	abs.f32 	%f49, %f302;
	abs.f32 	%f50, %f48;
	setp.lt.f32 	%p182, %f49, %f50;
	mov.u64 	%rd253, %rd40;
	mov.f32 	%f303, %f48;
	@%p182 bra 	$L__BB4_43;
	setp.lt.f32 	%p183, %f50, %f49;
	mov.u64 	%rd253, %rd252;
	mov.f32 	%f303, %f302;
	@%p183 bra 	$L__BB4_43;
	setp.lt.s64 	%p184, %rd252, %rd40;
	min.s64 	%rd253, %rd252, %rd40;
	selp.f32 	%f303, %f302, %f48, %p184;
$L__BB4_43:
	mov.b32 	%r364, %f303;
	mov.b32 	%r380, 16;
	mov.b32 	%r381, 31;
	mov.b32 	%r382, -1;
	// begin inline asm
	shfl.sync.down.b32 %r363, %r364, %r380, %r381, %r382;
	// end inline asm
	mov.b32 	%f53, %r363;
	// begin inline asm
	shfl.sync.down.b32 %r368, %r369, %r380, %r381, %r382;
	// end inline asm
	mov.b64 	{%r374, %r379}, %rd253;
	// begin inline asm
	shfl.sync.down.b32 %r373, %r374, %r380, %r381, %r382;
	// end inline asm
	// begin inline asm
	shfl.sync.down.b32 %r378, %r379, %r380, %r381, %r382;
	// end inline asm
	mov.b64 	%rd43, {%r373, %r378};
	setp.gt.s32 	%p185, %r282, 15;
	mov.u64 	%rd306, %rd253;
	mov.f32 	%f351, %f303;
	@%p185 bra 	$L__BB4_47;
	abs.f32 	%f54, %f303;
	abs.f32 	%f55, %f53;
	setp.lt.f32 	%p186, %f54, %f55;
	mov.u64 	%rd306, %rd43;
	mov.f32 	%f351, %f53;
	@%p186 bra 	$L__BB4_47;
	setp.lt.f32 	%p187, %f55, %f54;
	mov.u64 	%rd306, %rd253;
	mov.f32 	%f351, %f303;
	@%p187 bra 	$L__BB4_47;
	setp.lt.s64 	%p188, %rd253, %rd43;
	min.s64 	%rd306, %rd253, %rd43;
	selp.f32 	%f351, %f303, %f53, %p188;
$L__BB4_47:
	setp.ne.s32 	%p189, %r282, 0;
	@%p189 bra 	$L__BB4_49;
	shr.u32 	%r383, %r1, 1;
	and.b32  	%r384, %r383, 496;
	mov.u32 	%r385, _ZN6thrust24THRUST_300001_SM_1000_NS8cuda_cub4core6detail5shmemE;
	add.s32 	%r386, %r385, %r384;
	st.shared.f32 	[%r386+8], %f351;
	st.shared.u64 	[%r386+16], %rd306;
$L__BB4_49:
	bar.sync 	0;
	setp.ne.s32 	%p190, %r1, 0;
	@%p190 bra 	$L__BB4_204;
	ld.shared.f32 	%f58, [_ZN6thrust24THRUST_300001_SM_1000_NS8cuda_cub4core6detail5shmemE+24];
	ld.shared.u64 	%rd46, [_ZN6thrust24THRUST_300001_SM_1000_NS8cuda_cub4core6detail5shmemE+32];
	abs.f32 	%f59, %f351;
	abs.f32 	%f60, %f58;
	setp.lt.f32 	%p191, %f59, %f60;
	mov.u64 	%rd255, %rd46;
	mov.f32 	%f305, %f58;
	@%p191 bra 	$L__BB4_53;
	setp.lt.f32 	%p192, %f60, %f59;
	mov.u64 	%rd255, %rd306;
	mov.f32 	%f305, %f351;
	@%p192 bra 	$L__BB4_53;
	setp.lt.s64 	%p193, %rd306, %rd46;
	min.s64 	%rd255, %rd306, %rd46;
	selp.f32 	%f305, %f351, %f58, %p193;
$L__BB4_53:
	ld.shared.f32 	%f63, [_ZN6thrust24THRUST_300001_SM_1000_NS8cuda_cub4core6detail5shmemE+40];
	ld.shared.u64 	%rd49, [_ZN6thrust24THRUST_300001_SM_1000_NS8cuda_cub4core6detail5shmemE+48];
	abs.f32 	%f64, %f305;
	abs.f32 	%f65, %f63;
	setp.lt.f32 	%p194, %f64, %f65;
	mov.u64 	%rd256, %rd49;
	mov.f32 	%f306, %f63;
	@%p194 bra 	$L__BB4_56;
	setp.lt.f32 	%p195, %f65, %f64;
	mov.u64 	%rd256, %rd255;
	mov.f32 	%f306, %f305;
	@%p195 bra 	$L__BB4_56;
	setp.lt.s64 	%p196, %rd255, %rd49;
	min.s64 	%rd256, %rd255, %rd49;
	selp.f32 	%f306, %f305, %f63, %p196;
$L__BB4_56:
	ld.shared.f32 	%f68, [_ZN6thrust24THRUST_300001_SM_1000_NS8cuda_cub4core6detail5shmemE+56];
	ld.shared.u64 	%rd52, [_ZN6thrust24THRUST_300001_SM_1000_NS8cuda_cub4core6detail5shmemE+64];
	abs.f32 	%f69, %f306;
	abs.f32 	%f70, %f68;
	setp.lt.f32 	%p197, %f69, %f70;
	mov.u64 	%rd257, %rd52;
	mov.f32 	%f307, %f68;
	@%p197 bra 	$L__BB4_59;
	setp.lt.f32 	%p198, %f70, %f69;
	mov.u64 	%rd257, %rd256;
	mov.f32 	%f307, %f306;
	@%p198 bra 	$L__BB4_59;
	setp.lt.s64 	%p199, %rd256, %rd52;
	min.s64 	%rd257, %rd256, %rd52;
	selp.f32 	%f307, %f306, %f68, %p199;
$L__BB4_59:
	ld.shared.f32 	%f73, [_ZN6thrust24THRUST_300001_SM_1000_NS8cuda_cub4core6detail5shmemE+72];
	ld.shared.u64 	%rd55, [_ZN6thrust24THRUST_300001_SM_1000_NS8cuda_cub4core6detail5shmemE+80];
	abs.f32 	%f74, %f307;
	abs.f32 	%f75, %f73;
	setp.lt.f32 	%p200, %f74, %f75;
	mov.u64 	%rd258, %rd55;
	mov.f32 	%f308, %f73;
	@%p200 bra 	$L__BB4_62;
	setp.lt.f32 	%p201, %f75, %f74;
	mov.u64 	%rd258, %rd257;
	mov.f32 	%f308, %f307;
	@%p201 bra 	$L__BB4_62;
	setp.lt.s64 	%p202, %rd257, %rd55;
	min.s64 	%rd258, %rd257, %rd55;
	selp.f32 	%f308, %f307, %f73, %p202;
$L__BB4_62:
	ld.shared.f32 	%f78, [_ZN6thrust24THRUST_300001_SM_1000_NS8cuda_cub4core6detail5shmemE+88];
	ld.shared.u64 	%rd58, [_ZN6thrust24THRUST_300001_SM_1000_NS8cuda_cub4core6detail5shmemE+96];
	abs.f32 	%f79, %f308;
	abs.f32 	%f80, %f78;
	setp.lt.f32 	%p203, %f79, %f80;
	mov.u64 	%rd259, %rd58;
	mov.f32 	%f309, %f78;
	@%p203 bra 	$L__BB4_65;
	setp.lt.f32 	%p204, %f80, %f79;
	mov.u64 	%rd259, %rd258;
	mov.f32 	%f309, %f308;
	@%p204 bra 	$L__BB4_65;
	setp.lt.s64 	%p205, %rd258, %rd58;
	min.s64 	%rd259, %rd258, %rd58;
	selp.f32 	%f309, %f308, %f78, %p205;
$L__BB4_65:
	ld.shared.f32 	%f83, [_ZN6thrust24THRUST_300001_SM_1000_NS8cuda_cub4core6detail5shmemE+104];
	ld.shared.u64 	%rd61, [_ZN6thrust24THRUST_300001_SM_1000_NS8cuda_cub4core6detail5shmemE+112];
	abs.f32 	%f84, %f309;
	abs.f32 	%f85, %f83;
	setp.lt.f32 	%p206, %f84, %f85;
	mov.u64 	%rd260, %rd61;
	mov.f32 	%f310, %f83;
	@%p206 bra 	$L__BB4_68;
	setp.lt.f32 	%p207, %f85, %f84;
	mov.u64 	%rd260, %rd259;
	mov.f32 	%f310, %f309;
	@%p207 bra 	$L__BB4_68;
	setp.lt.s64 	%p208, %rd259, %rd61;
	min.s64 	%rd260, %rd259, %rd61;
	selp.f32 	%f310, %f309, %f83, %p208;
$L__BB4_68:
	ld.shared.f32 	%f88, [_ZN6thrust24THRUST_300001_SM_1000_NS8cuda_cub4core6detail5shmemE+120];
	ld.shared.u64 	%rd64, [_ZN6thrust24THRUST_300001_SM_1000_NS8cuda_cub4core6detail5shmemE+128];
	abs.f32 	%f89, %f310;
	abs.f32 	%f90, %f88;
	setp.lt.f32 	%p209, %f89, %f90;
	mov.f32 	%f351, %f88;
	mov.u64 	%rd306, %rd64;
	@%p209 bra 	$L__BB4_204;
	setp.lt.f32 	%p210, %f90, %f89;
	mov.f32 	%f351, %f310;
	mov.u64 	%rd306, %rd260;
	@%p210 bra 	$L__BB4_204;
	setp.lt.s64 	%p211, %rd260, %rd64;
	min.s64 	%rd306, %rd260, %rd64;
	selp.f32 	%f351, %f310, %f88, %p211;
	bra.uni 	$L__BB4_204;
$L__BB4_71:
	// begin inline asm
	mov.u32 %r169, %laneid;
	// end inline asm
	and.b32  	%r190, %r1, 992;
	add.s32 	%r191, %r190, 32;
	setp.gt.s32 	%p118, %r191, %r36;
	not.b32 	%r192, %r190;
	add.s32 	%r193, %r36, %r192;
	selp.b32 	%r188, %r193, 31, %p118;
	mov.b32 	%r171, %f298;
	mov.b32 	%r187, 1;
	mov.b32 	%r189, -1;
	// begin inline asm
	shfl.sync.down.b32 %r170, %r171, %r187, %r188, %r189;
	// end inline asm
	mov.b32 	%f92, %r170;
	// begin inline asm
	shfl.sync.down.b32 %r175, %r176, %r187, %r188, %r189;
	// end inline asm
	mov.b64 	{%r181, %r186}, %rd248;
	// begin inline asm
	shfl.sync.down.b32 %r180, %r181, %r187, %r188, %r189;
	// end inline asm
	// begin inline asm
	shfl.sync.down.b32 %r185, %r186, %r187, %r188, %r189;
	// end inline asm
	mov.b64 	%rd66, {%r180, %r185};
	setp.ge.s32 	%p119, %r169, %r188;
	mov.u64 	%rd261, %rd248;
	mov.f32 	%f311, %f298;
	@%p119 bra 	$L__BB4_75;
	abs.f32 	%f93, %f298;
	abs.f32 	%f94, %f92;
	setp.lt.f32 	%p120, %f93, %f94;
	mov.u64 	%rd261, %rd66;
	mov.f32 	%f311, %f92;
	@%p120 bra 	$L__BB4_75;
	setp.lt.f32 	%p121, %f94, %f93;
	mov.u64 	%rd261, %rd248;
	mov.f32 	%f311, %f298;
	@%p121 bra 	$L__BB4_75;
	setp.lt.s64 	%p122, %rd248, %rd66;
	min.s64 	%rd261, %rd248, %rd66;
	selp.f32 	%f311, %f298, %f92, %p122;
$L__BB4_75:
	mov.b32 	%r195, %f311;
	mov.b32 	%r211, 2;
	mov.b32 	%r213, -1;
	// begin inline asm
	shfl.sync.down.b32 %r194, %r195, %r211, %r188, %r213;
	// end inline asm
	mov.b32 	%f97, %r194;
	// begin inline asm
	shfl.sync.down.b32 %r199, %r200, %r211, %r188, %r213;
	// end inline asm
	mov.b64 	{%r205, %r210}, %rd261;
	// begin inline asm
	shfl.sync.down.b32 %r204, %r205, %r211, %r188, %r213;
	// end inline asm
	// begin inline asm
	shfl.sync.down.b32 %r209, %r210, %r211, %r188, %r213;
	// end inline asm
	mov.b64 	%rd69, {%r204, %r209};
	add.s32 	%r214, %r169, 2;
	setp.gt.s32 	%p123, %r214, %r188;
	mov.u64 	%rd262, %rd261;
	mov.f32 	%f312, %f311;
	@%p123 bra 	$L__BB4_79;
	abs.f32 	%f98, %f311;
	abs.f32 	%f99, %f97;
	setp.lt.f32 	%p124, %f98, %f99;
	mov.u64 	%rd262, %rd69;
	mov.f32 	%f312, %f97;
	@%p124 bra 	$L__BB4_79;
	setp.lt.f32 	%p125, %f99, %f98;
	mov.u64 	%rd262, %rd261;
	mov.f32 	%f312, %f311;
	@%p125 bra 	$L__BB4_79;
	setp.lt.s64 	%p126, %rd261, %rd69;
	min.s64 	%rd262, %rd261, %rd69;
	selp.f32 	%f312, %f311, %f97, %p126;
$L__BB4_79:
	mov.b32 	%r216, %f312;
	mov.b32 	%r232, 4;
	mov.b32 	%r234, -1;
	// begin inline asm
	shfl.sync.down.b32 %r215, %r216, %r232, %r188, %r234;
	// end inline asm
	mov.b32 	%f102, %r215;
	// begin inline asm
	shfl.sync.down.b32 %r220, %r221, %r232, %r188, %r234;
	// end inline asm
	mov.b64 	{%r226, %r231}, %rd262;
	// begin inline asm
	shfl.sync.down.b32 %r225, %r226, %r232, %r188, %r234;
	// end inline asm
	// begin inline asm
	shfl.sync.down.b32 %r230, %r231, %r232, %r188, %r234;
	// end inline asm
	mov.b64 	%rd72, {%r225, %r230};
	add.s32 	%r235, %r169, 4;
	setp.gt.s32 	%p127, %r235, %r188;
	mov.u64 	%rd263, %rd262;
	mov.f32 	%f313, %f312;
	@%p127 bra 	$L__BB4_83;
	abs.f32 	%f103, %f312;
	abs.f32 	%f104, %f102;
	setp.lt.f32 	%p128, %f103, %f104;
	mov.u64 	%rd263, %rd72;
	mov.f32 	%f313, %f102;
	@%p128 bra 	$L__BB4_83;
	setp.lt.f32 	%p129, %f104, %f103;
	mov.u64 	%rd263, %rd262;
	mov.f32 	%f313, %f312;
	@%p129 bra 	$L__BB4_83;
	setp.lt.s64 	%p130, %rd262, %rd72;
	min.s64 	%rd263, %rd262, %rd72;
	selp.f32 	%f313, %f312, %f102, %p130;
$L__BB4_83:
	mov.b32 	%r237, %f313;
	mov.b32 	%r253, 8;
	mov.b32 	%r255, -1;
	// begin inline asm
	shfl.sync.down.b32 %r236, %r237, %r253, %r188, %r255;
	// end inline asm
	mov.b32 	%f107, %r236;
	// begin inline asm
	shfl.sync.down.b32 %r241, %r242, %r253, %r188, %r255;
	// end inline asm
	mov.b64 	{%r247, %r252}, %rd263;
	// begin inline asm
	shfl.sync.down.b32 %r246, %r247, %r253, %r188, %r255;
	// end inline asm
	// begin inline asm
	shfl.sync.down.b32 %r251, %r252, %r253, %r188, %r255;
	// end inline asm
	mov.b64 	%rd75, {%r246, %r251};
	add.s32 	%r256, %r169, 8;
	setp.gt.s32 	%p131, %r256, %r188;
	mov.f32 	%f314, %f313;
	mov.u64 	%rd264, %rd263;
	@%p131 bra 	$L__BB4_87;
	abs.f32 	%f108, %f313;
	abs.f32 	%f109, %f107;
	setp.lt.f32 	%p132, %f108, %f109;
	mov.f32 	%f314, %f107;
	mov.u64 	%rd264, %rd75;
	@%p132 bra 	$L__BB4_87;
	setp.lt.f32 	%p133, %f109, %f108;
	mov.f32 	%f314, %f313;
	mov.u64 	%rd264, %rd263;
	@%p133 bra 	$L__BB4_87;
	setp.lt.s64 	%p134, %rd263, %rd75;
	selp.f32 	%f314, %f313, %f107, %p134;
	min.s64 	%rd264, %rd263, %rd75;
$L__BB4_87:
	mov.b32 	%r258, %f314;
	mov.b32 	%r274, 16;
	mov.b32 	%r276, -1;
	// begin inline asm
	shfl.sync.down.b32 %r257, %r258, %r274, %r188, %r276;
	// end inline asm
	mov.b32 	%f112, %r257;
	// begin inline asm
	shfl.sync.down.b32 %r262, %r263, %r274, %r188, %r276;
	// end inline asm
	mov.b64 	{%r268, %r273}, %rd264;
	// begin inline asm
	shfl.sync.down.b32 %r267, %r268, %r274, %r188, %r276;
	// end inline asm
	// begin inline asm
	shfl.sync.down.b32 %r272, %r273, %r274, %r188, %r276;
	// end inline asm
	mov.b64 	%rd78, {%r267, %r272};
	add.s32 	%r277, %r169, 16;
	setp.gt.s32 	%p135, %r277, %r188;
	mov.f32 	%f351, %f314;
	mov.u64 	%rd306, %rd264;
	@%p135 bra 	$L__BB4_91;
	abs.f32 	%f113, %f314;
	abs.f32 	%f114, %f112;
	setp.lt.f32 	%p136, %f113, %f114;
	mov.f32 	%f351, %f112;
	mov.u64 	%rd306, %rd78;
	@%p136 bra 	$L__BB4_91;
	setp.lt.f32 	%p137, %f114, %f113;
	mov.f32 	%f351, %f314;
	mov.u64 	%rd306, %rd264;
	@%p137 bra 	$L__BB4_91;
	setp.lt.s64 	%p138, %rd264, %rd78;
	selp.f32 	%f351, %f314, %f112, %p138;
	min.s64 	%rd306, %rd264, %rd78;
$L__BB4_91:
	setp.ne.s32 	%p139, %r169, 0;
	@%p139 bra 	$L__BB4_93;
	shr.u32 	%r278, %r1, 1;
	and.b32  	%r279, %r278, 496;
	mov.u32 	%r280, _ZN6thrust24THRUST_300001_SM_1000_NS8cuda_cub4core6detail5shmemE;
	add.s32 	%r281, %r280, %r279;
	st.shared.f32 	[%r281+8], %f351;
	st.shared.u64 	[%r281+16], %rd306;
$L__BB4_93:
	bar.sync 	0;
	setp.ne.s32 	%p140, %r1, 0;
	@%p140 bra 	$L__BB4_204;
	setp.lt.s32 	%p141, %r36, 33;
	mov.f32 	%f316, %f351;
	mov.u64 	%rd266, %rd306;
	@%p141 bra 	$L__BB4_98;
	ld.shared.f32 	%f117, [_ZN6thrust24THRUST_300001_SM_1000_NS8cuda_cub4core6detail5shmemE+24];
	ld.shared.u64 	%rd81, [_ZN6thrust24THRUST_300001_SM_1000_NS8cuda_cub4core6detail5shmemE+32];
	abs.f32 	%f118, %f351;
	abs.f32 	%f119, %f117;
	setp.lt.f32 	%p142, %f118, %f119;
	mov.f32 	%f316, %f117;
	mov.u64 	%rd266, %rd81;
	@%p142 bra 	$L__BB4_98;
	setp.lt.f32 	%p143, %f119, %f118;
	mov.f32 	%f316, %f351;
	mov.u64 	%rd266, %rd306;
	@%p143 bra 	$L__BB4_98;
	setp.lt.s64 	%p144, %rd306, %rd81;
	selp.f32 	%f316, %f351, %f117, %p144;
	min.s64 	%rd266, %rd306, %rd81;
$L__BB4_98:
	setp.lt.s32 	%p145, %r36, 65;
	mov.f32 	%f317, %f316;
	mov.u64 	%rd267, %rd266;
	@%p145 bra 	$L__BB4_102;
	ld.shared.f32 	%f122, [_ZN6thrust24THRUST_300001_SM_1000_NS8cuda_cub4core6detail5shmemE+40];
	ld.shared.u64 	%rd84, [_ZN6thrust24THRUST_300001_SM_1000_NS8cuda_cub4core6detail5shmemE+48];
	abs.f32 	%f123, %f316;
	abs.f32 	%f124, %f122;
	setp.lt.f32 	%p146, %f123, %f124;
	mov.f32 	%f317, %f122;
	mov.u64 	%rd267, %rd84;
	@%p146 bra 	$L__BB4_102;
	setp.lt.f32 	%p147, %f124, %f123;
	mov.f32 	%f317, %f316;
	mov.u64 	%rd267, %rd266;
	@%p147 bra 	$L__BB4_102;
	setp.lt.s64 	%p148, %rd266, %rd84;
	selp.f32 	%f317, %f316, %f122, %p148;
	min.s64 	%rd267, %rd266, %rd84;
$L__BB4_102:
	setp.lt.s32 	%p149, %r36, 97;
	mov.f32 	%f318, %f317;
	mov.u64 	%rd268, %rd267;
	@%p149 bra 	$L__BB4_106;
	ld.shared.f32 	%f127, [_ZN6thrust24THRUST_300001_SM_1000_NS8cuda_cub4core6detail5shmemE+56];
	ld.shared.u64 	%rd87, [_ZN6thrust24THRUST_300001_SM_1000_NS8cuda_cub4core6detail5shmemE+64];
	abs.f32 	%f128, %f317;
	abs.f32 	%f129, %f127;
	setp.lt.f32 	%p150, %f128, %f129;
	mov.f32 	%f318, %f127;
	mov.u64 	%rd268, %rd87;
	@%p150 bra 	$L__BB4_106;
	setp.lt.f32 	%p151, %f129, %f128;
	mov.f32 	%f318, %f317;
	mov.u64 	%rd268, %rd267;
	@%p151 bra 	$L__BB4_106;
	setp.lt.s64 	%p152, %rd267, %rd87;
	selp.f32 	%f318, %f317, %f127, %p152;
	min.s64 	%rd268, %rd267, %rd87;
$L__BB4_106:
	setp.lt.s32 	%p153, %r36, 129;
	mov.f32 	%f319, %f318;
	mov.u64 	%rd269, %rd268;
	@%p153 bra 	$L__BB4_110;
	ld.shared.f32 	%f132, [_ZN6thrust24THRUST_300001_SM_1000_NS8cuda_cub4core6detail5shmemE+72];
	ld.shared.u64 	%rd90, [_ZN6thrust24THRUST_300001_SM_1000_NS8cuda_cub4core6detail5shmemE+80];
	abs.f32 	%f133, %f318;
	abs.f32 	%f134, %f132;
	setp.lt.f32 	%p154, %f133, %f134;
	mov.f32 	%f319, %f132;
	mov.u64 	%rd269, %rd90;
	@%p154 bra 	$L__BB4_110;
	setp.lt.f32 	%p155, %f134, %f133;
	mov.f32 	%f319, %f318;
	mov.u64 	%rd269, %rd268;
	@%p155 bra 	$L__BB4_110;
	setp.lt.s64 	%p156, %rd268, %rd90;
	selp.f32 	%f319, %f318, %f132, %p156;
	min.s64 	%rd269, %rd268, %rd90;
$L__BB4_110:
	setp.lt.s32 	%p157, %r36, 161;
	mov.f32 	%f320, %f319;
	mov.u64 	%rd270, %rd269;
	@%p157 bra 	$L__BB4_114;
	ld.shared.f32 	%f137, [_ZN6thrust24THRUST_300001_SM_1000_NS8cuda_cub4core6detail5shmemE+88];
	ld.shared.u64 	%rd93, [_ZN6thrust24THRUST_300001_SM_1000_NS8cuda_cub4core6detail5shmemE+96];
	abs.f32 	%f138, %f319;
	abs.f32 	%f139, %f137;
	setp.lt.f32 	%p158, %f138, %f139;
	mov.f32 	%f320, %f137;
	mov.u64 	%rd270, %rd93;
	@%p158 bra 	$L__BB4_114;
	setp.lt.f32 	%p159, %f139, %f138;
	mov.f32 	%f320, %f319;
	mov.u64 	%rd270, %rd269;
	@%p159 bra 	$L__BB4_114;
	setp.lt.s64 	%p160, %rd269, %rd93;
	selp.f32 	%f320, %f319, %f137, %p160;
	min.s64 	%rd270, %rd269, %rd93;
$L__BB4_114:
	setp.lt.s32 	%p161, %r36, 193;
	mov.f32 	%f321, %f320;
	mov.u64 	%rd271, %rd270;
	@%p161 bra 	$L__BB4_118;
	ld.shared.f32 	%f142, [_ZN6thrust24THRUST_300001_SM_1000_NS8cuda_cub4core6detail5shmemE+104];
	ld.shared.u64 	%rd96, [_ZN6thrust24THRUST_300001_SM_1000_NS8cuda_cub4core6detail5shmemE+112];
	abs.f32 	%f143, %f320;
	abs.f32 	%f144, %f142;
	setp.lt.f32 	%p162, %f143, %f144;
	mov.f32 	%f321, %f142;
	mov.u64 	%rd271, %rd96;
	@%p162 bra 	$L__BB4_118;
	setp.lt.f32 	%p163, %f144, %f143;
	mov.f32 	%f321, %f320;
	mov.u64 	%rd271, %rd270;
	@%p163 bra 	$L__BB4_118;
	setp.lt.s64 	%p164, %rd270, %rd96;
	selp.f32 	%f321, %f320, %f142, %p164;
	min.s64 	%rd271, %rd270, %rd96;
$L__BB4_118:
	setp.lt.s32 	%p165, %r36, 225;
	mov.f32 	%f351, %f321;
	mov.u64 	%rd306, %rd271;
	@%p165 bra 	$L__BB4_204;
	ld.shared.f32 	%f147, [_ZN6thrust24THRUST_300001_SM_1000_NS8cuda_cub4core6detail5shmemE+120];
	ld.shared.u64 	%rd99, [_ZN6thrust24THRUST_300001_SM_1000_NS8cuda_cub4core6detail5shmemE+128];
	abs.f32 	%f148, %f321;
	abs.f32 	%f149, %f147;
	setp.lt.f32 	%p166, %f148, %f149;
	mov.f32 	%f351, %f147;
	mov.u64 	%rd306, %rd99;
	@%p166 bra 	$L__BB4_204;
	setp.lt.f32 	%p167, %f149, %f148;
	mov.f32 	%f351, %f321;
	mov.u64 	%rd306, %rd271;
	@%p167 bra 	$L__BB4_204;
	setp.lt.s64 	%p168, %rd271, %rd99;
	selp.f32 	%f351, %f321, %f147, %p168;
	min.s64 	%rd306, %rd271, %rd99;
	bra.uni 	$L__BB4_204;
$L__BB4_122:
	mov.u32 	%r17, %tid.x;
	cvt.u64.u32 	%rd101, %r17;
	mul.wide.u32 	%rd197, %r17, 4;
	add.s64 	%rd102, %rd1, %rd197;
	ld.global.f32 	%f274, [%rd102];
	add.s32 	%r37, %r17, 256;
	cvt.u64.u32 	%rd198, %r37;
	ld.global.f32 	%f275, [%rd102+1024];
	add.s32 	%r38, %r17, 512;
	cvt.u64.u32 	%rd199, %r38;
	ld.global.f32 	%f276, [%rd102+2048];
	add.s32 	%r39, %r17, 768;
	cvt.u64.u32 	%rd200, %r39;
	ld.global.f32 	%f277, [%rd102+3072];
	or.b32  	%r40, %r17, 1024;
	cvt.u64.u32 	%rd103, %r40;
	add.s64 	%rd293, %rd195, %rd103;
	ld.global.f32 	%f338, [%rd102+4096];
	abs.f32 	%f278, %f274;
	abs.f32 	%f279, %f275;
	setp.geu.f32 	%p3, %f278, %f279;
	selp.f32 	%f280, %f274, %f275, %p3;
	selp.b64 	%rd201, %rd101, %rd198, %p3;
	abs.f32 	%f281, %f280;
	abs.f32 	%f282, %f276;
	setp.geu.f32 	%p4, %f281, %f282;
	selp.f32 	%f283, %f280, %f276, %p4;
	selp.b64 	%rd202, %rd201, %rd199, %p4;
	abs.f32 	%f284, %f283;
	abs.f32 	%f285, %f277;
	setp.geu.f32 	%p5, %f284, %f285;
	selp.f32 	%f152, %f283, %f277, %p5;
	selp.b64 	%rd105, %rd202, %rd200, %p5;
	abs.f32 	%f153, %f152;
	abs.f32 	%f154, %f338;
	setp.lt.f32 	%p6, %f153, %f154;
	@%p6 bra 	$L__BB4_124;
	setp.lt.f32 	%p7, %f154, %f153;
	setp.lt.u64 	%p8, %rd105, %rd103;
	or.pred  	%p9, %p7, %p8;
	selp.f32 	%f338, %f152, %f338, %p9;
	add.s64 	%rd205, %rd195, %rd105;
	selp.b64 	%rd293, %rd205, %rd293, %p9;
$L__BB4_124:
	setp.lt.u32 	%p10, %r36, 2560;
	mov.b32 	%r394, 1280;
	@%p10 bra 	$L__BB4_137;
	mov.b32 	%r393, 1280;
	mov.f32 	%f323, %f338;
	mov.u64 	%rd273, %rd293;
$L__BB4_126:
	cvt.u64.u32 	%rd206, %r393;
	add.s64 	%rd207, %rd101, %rd206;
	mul.wide.u32 	%rd208, %r393, 4;
	add.s64 	%rd209, %rd102, %rd208;
	add.s64 	%rd274, %rd207, %rd195;
	ld.global.f32 	%f324, [%rd209];
	add.s64 	%rd275, %rd274, 256;
	ld.global.f32 	%f325, [%rd209+1024];
	add.s64 	%rd276, %rd274, 512;
	ld.global.f32 	%f326, [%rd209+2048];
	add.s64 	%rd277, %rd274, 768;
	ld.global.f32 	%f327, [%rd209+3072];
	add.s64 	%rd293, %rd274, 1024;
	ld.global.f32 	%f338, [%rd209+4096];
	abs.f32 	%f163, %f323;
	abs.f32 	%f164, %f324;
	setp.lt.f32 	%p11, %f163, %f164;
	@%p11 bra 	$L__BB4_128;
	setp.lt.f32 	%p12, %f164, %f163;
	setp.lt.s64 	%p13, %rd273, %rd274;
	or.pred  	%p14, %p12, %p13;
	selp.f32 	%f324, %f323, %f324, %p14;
	selp.b64 	%rd274, %rd273, %rd274, %p14;
$L__BB4_128:
	abs.f32 	%f167, %f324;
	abs.f32 	%f168, %f325;
	setp.lt.f32 	%p15, %f167, %f168;
	@%p15 bra 	$L__BB4_130;
	setp.lt.f32 	%p16, %f168, %f167;
	setp.lt.s64 	%p17, %rd274, %rd275;
	or.pred  	%p18, %p16, %p17;
	selp.f32 	%f325, %f324, %f325, %p18;
	selp.b64 	%rd275, %rd274, %rd275, %p18;
$L__BB4_130:
	abs.f32 	%f171, %f325;
	abs.f32 	%f172, %f326;
	setp.lt.f32 	%p19, %f171, %f172;
	@%p19 bra 	$L__BB4_132;
	setp.lt.f32 	%p20, %f172, %f171;
	setp.lt.s64 	%p21, %rd275, %rd276;
	or.pred  	%p22, %p20, %p21;
	selp.f32 	%f326, %f325, %f326, %p22;
	selp.b64 	%rd276, %rd275, %rd276, %p22;
$L__BB4_132:
	abs.f32 	%f175, %f326;
	abs.f32 	%f176, %f327;
	setp.lt.f32 	%p23, %f175, %f176;
	@%p23 bra 	$L__BB4_134;
	setp.lt.f32 	%p24, %f176, %f175;
	setp.lt.s64 	%p25, %rd276, %rd277;
	or.pred  	%p26, %p24, %p25;
	selp.f32 	%f327, %f326, %f327, %p26;
	selp.b64 	%rd277, %rd276, %rd277, %p26;
$L__BB4_134:
	abs.f32 	%f179, %f327;
	abs.f32 	%f180, %f338;
	setp.lt.f32 	%p27, %f179, %f180;
	@%p27 bra 	$L__BB4_136;
	setp.lt.f32 	%p28, %f180, %f179;
	setp.lt.s64 	%p29, %rd277, %rd293;
	or.pred  	%p30, %p28, %p29;
	selp.f32 	%f338, %f327, %f338, %p30;
	selp.b64 	%rd293, %rd277, %rd293, %p30;
$L__BB4_136:
	add.s32 	%r394, %r393, 1280;
	add.s32 	%r43, %r393, 2560;
	setp.le.s32 	%p31, %r43, %r36;
	mov.u32 	%r393, %r394;
	mov.f32 	%f323, %f338;
	mov.u64 	%rd273, %rd293;
	@%p31 bra 	$L__BB4_126;
$L__BB4_137:
	setp.le.s32 	%p32, %r36, %r394;
	@%p32 bra 	$L__BB4_160;
	sub.s32 	%r21, %r36, %r394;
	setp.ge.s32 	%p33, %r17, %r21;
	@%p33 bra 	$L__BB4_160;
	not.b32 	%r44, %r17;
	add.s32 	%r45, %r36, %r44;
	sub.s32 	%r22, %r45, %r394;
	and.b32  	%r46, %r22, 768;
	setp.eq.s32 	%p34, %r46, 768;
	mov.u32 	%r397, %r17;
	@%p34 bra 	$L__BB4_145;
	add.s32 	%r47, %r17, %r394;
	cvt.u64.u32 	%rd211, %r47;
	add.s64 	%rd281, %rd195, %rd211;
	mul.wide.u32 	%rd212, %r47, 4;
	add.s64 	%rd280, %rd1, %rd212;
	shr.u32 	%r48, %r22, 8;
	add.s32 	%r49, %r48, 1;
	and.b32  	%r50, %r49, 3;
	neg.s32 	%r395, %r50;
	mov.u32 	%r397, %r17;
$L__BB4_141:
	.pragma "nounroll";
	mov.u64 	%rd129, %rd293;
	mov.f32 	%f184, %f338;
	ld.global.f32 	%f185, [%rd280];
	abs.f32 	%f186, %f184;
	abs.f32 	%f187, %f185;
	setp.lt.f32 	%p35, %f186, %f187;
	mov.f32 	%f338, %f185;
	mov.u64 	%rd293, %rd281;
	@%p35 bra 	$L__BB4_144;
	setp.lt.f32 	%p36, %f187, %f186;
	mov.f32 	%f338, %f184;
	mov.u64 	%rd293, %rd129;
	@%p36 bra 	$L__BB4_144;
	setp.lt.s64 	%p37, %rd129, %rd281;
	selp.f32 	%f338, %f184, %f185, %p37;
	min.s64 	%rd293, %rd129, %rd281;
$L__BB4_144:
	add.s32 	%r397, %r397, 256;
	add.s64 	%rd281, %rd281, 256;
	add.s64 	%rd280, %rd280, 1024;
	add.s32 	%r395, %r395, 1;
	setp.ne.s32 	%p38, %r395, 0;
	@%p38 bra 	$L__BB4_141;
$L__BB4_145:
	setp.lt.u32 	%p39, %r22, 768;
	@%p39 bra 	$L__BB4_160;
	add.s32 	%r398, %r397, %r394;
	cvt.u64.u32 	%rd213, %r398;
	add.s64 	%rd288, %rd195, %rd213;
	cvt.u64.u32 	%rd214, %r397;
	cvt.u64.u32 	%rd215, %r394;
	add.s64 	%rd216, %rd214, %rd215;
	shl.b64 	%rd217, %rd216, 2;
	add.s64 	%rd218, %rd217, %rd1;
	add.s64 	%rd287, %rd218, 3072;
	mul.wide.u32 	%rd219, %r398, 4;
	add.s64 	%rd286, %rd1, %rd219;
	add.s32 	%r399, %r397, 512;
$L__BB4_147:
	mov.u32 	%r32, %r399;
	ld.global.f32 	%f193, [%rd286];
	abs.f32 	%f194, %f338;
	abs.f32 	%f195, %f193;
	setp.lt.f32 	%p40, %f194, %f195;
	mov.f32 	%f335, %f193;
	mov.u64 	%rd290, %rd288;
	@%p40 bra 	$L__BB4_150;
	setp.lt.f32 	%p41, %f195, %f194;
	mov.f32 	%f335, %f338;
	mov.u64 	%rd290, %rd293;
	@%p41 bra 	$L__BB4_150;
	setp.lt.s64 	%p42, %rd293, %rd288;
	selp.f32 	%f335, %f338, %f193, %p42;
	min.s64 	%rd290, %rd293, %rd288;
$L__BB4_150:
	add.s32 	%r51, %r398, 256;
	cvt.u64.u32 	%rd220, %r51;
	add.s64 	%rd145, %rd195, %rd220;
	ld.global.f32 	%f198, [%rd287+-2048];
	abs.f32 	%f199, %f335;
	abs.f32 	%f200, %f198;
	setp.lt.f32 	%p43, %f199, %f200;
	mov.f32 	%f336, %f198;
	mov.u64 	%rd291, %rd145;
	@%p43 bra 	$L__BB4_153;
	setp.lt.f32 	%p44, %f200, %f199;
	mov.f32 	%f336, %f335;
	mov.u64 	%rd291, %rd290;
	@%p44 bra 	$L__BB4_153;
	setp.lt.s64 	%p45, %rd290, %rd145;
	selp.f32 	%f336, %f335, %f198, %p45;
	min.s64 	%rd291, %rd290, %rd145;
$L__BB4_153:
	add.s32 	%r52, %r398, 512;
	cvt.u64.u32 	%rd221, %r52;
	add.s64 	%rd148, %rd195, %rd221;
	ld.global.f32 	%f203, [%rd287+-1024];
	abs.f32 	%f204, %f336;
	abs.f32 	%f205, %f203;
	setp.lt.f32 	%p46, %f204, %f205;
	mov.f32 	%f337, %f203;
	mov.u64 	%rd292, %rd148;
	@%p46 bra 	$L__BB4_156;
	setp.lt.f32 	%p47, %f205, %f204;
	mov.f32 	%f337, %f336;
	mov.u64 	%rd292, %rd291;
	@%p47 bra 	$L__BB4_156;
	setp.lt.s64 	%p48, %rd291, %rd148;
	selp.f32 	%f337, %f336, %f203, %p48;
	min.s64 	%rd292, %rd291, %rd148;
$L__BB4_156:
	add.s32 	%r53, %r398, 768;
	cvt.u64.u32 	%rd222, %r53;
	add.s64 	%rd151, %rd195, %rd222;
	ld.global.f32 	%f208, [%rd287];
	abs.f32 	%f209, %f337;
	abs.f32 	%f210, %f208;
	setp.lt.f32 	%p49, %f209, %f210;
	mov.f32 	%f338, %f208;
	mov.u64 	%rd293, %rd151;
	@%p49 bra 	$L__BB4_159;
	setp.lt.f32 	%p50, %f210, %f209;
	mov.f32 	%f338, %f337;
	mov.u64 	%rd293, %rd292;
	@%p50 bra 	$L__BB4_159;
	setp.lt.s64 	%p51, %rd292, %rd151;
	selp.f32 	%f338, %f337, %f208, %p51;
	min.s64 	%rd293, %rd292, %rd151;
$L__BB4_159:
	add.s64 	%rd288, %rd288, 1024;
	add.s64 	%rd287, %rd287, 4096;
	add.s64 	%rd286, %rd286, 4096;
	add.s32 	%r399, %r32, 1024;
	add.s32 	%r54, %r32, 512;
	add.s32 	%r398, %r398, 1024;
	setp.lt.s32 	%p52, %r54, %r21;
	@%p52 bra 	$L__BB4_147;
$L__BB4_160:
	// begin inline asm
	mov.u32 %r55, %laneid;
	// end inline asm
	mov.b32 	%r57, %f338;
	mov.b32 	%r73, 1;
	mov.b32 	%r74, 31;
	mov.b32 	%r75, -1;
	// begin inline asm
	shfl.sync.down.b32 %r56, %r57, %r73, %r74, %r75;
	// end inline asm
	mov.b32 	%f214, %r56;
	// begin inline asm
	shfl.sync.down.b32 %r61, %r62, %r73, %r74, %r75;
	// end inline asm
	mov.b64 	{%r67, %r72}, %rd293;
	// begin inline asm
	shfl.sync.down.b32 %r66, %r67, %r73, %r74, %r75;
	// end inline asm
	// begin inline asm
	shfl.sync.down.b32 %r71, %r72, %r73, %r74, %r75;
	// end inline asm
	mov.b64 	%rd158, {%r66, %r71};
	setp.gt.s32 	%p53, %r55, 30;
	mov.f32 	%f340, %f338;
	mov.u64 	%rd295, %rd293;
	@%p53 bra 	$L__BB4_164;
	abs.f32 	%f215, %f338;
	abs.f32 	%f216, %f214;
	setp.lt.f32 	%p54, %f215, %f216;
	mov.f32 	%f340, %f214;
	mov.u64 	%rd295, %rd158;
	@%p54 bra 	$L__BB4_164;
	setp.lt.f32 	%p55, %f216, %f215;
	mov.f32 	%f340, %f338;
	mov.u64 	%rd295, %rd293;
	@%p55 bra 	$L__BB4_164;
	setp.lt.s64 	%p56, %rd293, %rd158;
	selp.f32 	%f340, %f338, %f214, %p56;
	min.s64 	%rd295, %rd293, %rd158;
$L__BB4_164:
	mov.b32 	%r77, %f340;
	mov.b32 	%r93, 2;
	mov.b32 	%r94, 31;
	mov.b32 	%r95, -1;
	// begin inline asm
	shfl.sync.down.b32 %r76, %r77, %r93, %r94, %r95;
	// end inline asm
	mov.b32 	%f219, %r76;
	// begin inline asm
	shfl.sync.down.b32 %r81, %r82, %r93, %r94, %r95;
	// end inline asm
	mov.b64 	{%r87, %r92}, %rd295;
	// begin inline asm
	shfl.sync.down.b32 %r86, %r87, %r93, %r94, %r95;
	// end inline asm
	// begin inline asm
	shfl.sync.down.b32 %r91, %r92, %r93, %r94, %r95;
	// end inline asm
	mov.b64 	%rd161, {%r86, %r91};
	setp.gt.s32 	%p57, %r55, 29;
	mov.f32 	%f341, %f340;
	mov.u64 	%rd296, %rd295;
	@%p57 bra 	$L__BB4_168;
	abs.f32 	%f220, %f340;
	abs.f32 	%f221, %f219;
	setp.lt.f32 	%p58, %f220, %f221;
	mov.f32 	%f341, %f219;
	mov.u64 	%rd296, %rd161;
	@%p58 bra 	$L__BB4_168;
	setp.lt.f32 	%p59, %f221, %f220;
	mov.f32 	%f341, %f340;
	mov.u64 	%rd296, %rd295;
	@%p59 bra 	$L__BB4_168;
	setp.lt.s64 	%p60, %rd295, %rd161;
	selp.f32 	%f341, %f340, %f219, %p60;
	min.s64 	%rd296, %rd295, %rd161;
$L__BB4_168:
	mov.b32 	%r97, %f341;
	mov.b32 	%r113, 4;
	mov.b32 	%r114, 31;
	mov.b32 	%r115, -1;
	// begin inline asm
	shfl.sync.down.b32 %r96, %r97, %r113, %r114, %r115;
	// end inline asm
	mov.b32 	%f224, %r96;
	// begin inline asm
	shfl.sync.down.b32 %r101, %r102, %r113, %r114, %r115;
	// end inline asm
	mov.b64 	{%r107, %r112}, %rd296;
	// begin inline asm
	shfl.sync.down.b32 %r106, %r107, %r113, %r114, %r115;
	// end inline asm
	// begin inline asm
	shfl.sync.down.b32 %r111, %r112, %r113, %r114, %r115;
	// end inline asm
	mov.b64 	%rd164, {%r106, %r111};
	setp.gt.s32 	%p61, %r55, 27;
	mov.f32 	%f342, %f341;
	mov.u64 	%rd297, %rd296;
	@%p61 bra 	$L__BB4_172;
	abs.f32 	%f225, %f341;
	abs.f32 	%f226, %f224;
	setp.lt.f32 	%p62, %f225, %f226;
	mov.f32 	%f342, %f224;
	mov.u64 	%rd297, %rd164;
	@%p62 bra 	$L__BB4_172;
	setp.lt.f32 	%p63, %f226, %f225;
	mov.f32 	%f342, %f341;
	mov.u64 	%rd297, %rd296;
	@%p63 bra 	$L__BB4_172;
	setp.lt.s64 	%p64, %rd296, %rd164;
	selp.f32 	%f342, %f341, %f224, %p64;
	min.s64 	%rd297, %rd296, %rd164;
$L__BB4_172:
	mov.b32 	%r117, %f342;
	mov.b32 	%r133, 8;
	mov.b32 	%r134, 31;
	mov.b32 	%r135, -1;
	// begin inline asm
	shfl.sync.down.b32 %r116, %r117, %r133, %r134, %r135;
	// end inline asm
	mov.b32 	%f229, %r116;
	// begin inline asm
	shfl.sync.down.b32 %r121, %r122, %r133, %r134, %r135;
	// end inline asm
	mov.b64 	{%r127, %r132}, %rd297;
	// begin inline asm
	shfl.sync.down.b32 %r126, %r127, %r133, %r134, %r135;
	// end inline asm
	// begin inline asm
	shfl.sync.down.b32 %r131, %r132, %r133, %r134, %r135;
	// end inline asm
	mov.b64 	%rd167, {%r126, %r131};
	setp.gt.s32 	%p65, %r55, 23;
	mov.f32 	%f343, %f342;
	mov.u64 	%rd298, %rd297;
	@%p65 bra 	$L__BB4_176;
	abs.f32 	%f230, %f342;
	abs.f32 	%f231, %f229;
	setp.lt.f32 	%p66, %f230, %f231;
	mov.f32 	%f343, %f229;
	mov.u64 	%rd298, %rd167;
	@%p66 bra 	$L__BB4_176;
	setp.lt.f32 	%p67, %f231, %f230;
	mov.f32 	%f343, %f342;
	mov.u64 	%rd298, %rd297;
	@%p67 bra 	$L__BB4_176;
	setp.lt.s64 	%p68, %rd297, %rd167;
	selp.f32 	%f343, %f342, %f229, %p68;
	min.s64 	%rd298, %rd297, %rd167;
$L__BB4_176:
	mov.b32 	%r137, %f343;
	mov.b32 	%r153, 16;
	mov.b32 	%r154, 31;
	mov.b32 	%r155, -1;
	// begin inline asm
	shfl.sync.down.b32 %r136, %r137, %r153, %r154, %r155;
	// end inline asm
	mov.b32 	%f234, %r136;
	// begin inline asm
	shfl.sync.down.b32 %r141, %r142, %r153, %r154, %r155;
	// end inline asm
	mov.b64 	{%r147, %r152}, %rd298;
	// begin inline asm
	shfl.sync.down.b32 %r146, %r147, %r153, %r154, %r155;
	// end inline asm
	// begin inline asm
	shfl.sync.down.b32 %r151, %r152, %r153, %r154, %r155;
	// end inline asm
	mov.b64 	%rd170, {%r146, %r151};
	setp.gt.s32 	%p69, %r55, 15;
	mov.f32 	%f351, %f343;
	mov.u64 	%rd306, %rd298;
	@%p69 bra 	$L__BB4_180;
	abs.f32 	%f235, %f343;
	abs.f32 	%f236, %f234;
	setp.lt.f32 	%p70, %f235, %f236;
	mov.f32 	%f351, %f234;
	mov.u64 	%rd306, %rd170;
	@%p70 bra 	$L__BB4_180;
	setp.lt.f32 	%p71, %f236, %f235;
	mov.f32 	%f351, %f343;
	mov.u64 	%rd306, %rd298;
	@%p71 bra 	$L__BB4_180;
	setp.lt.s64 	%p72, %rd298, %rd170;
	selp.f32 	%f351, %f343, %f234, %p72;
	min.s64 	%rd306, %rd298, %rd170;
$L__BB4_180:
	setp.ne.s32 	%p73, %r55, 0;
	@%p73 bra 	$L__BB4_182;
	shr.u32 	%r156, %r17, 1;
	and.b32  	%r157, %r156, 496;
	mov.u32 	%r158, _ZN6thrust24THRUST_300001_SM_1000_NS8cuda_cub4core6detail5shmemE;
	add.s32 	%r159, %r158, %r157;
	st.shared.f32 	[%r159+8], %f351;
	st.shared.u64 	[%r159+16], %rd306;
$L__BB4_182:
	bar.sync 	0;
	setp.ne.s32 	%p74, %r17, 0;
	@%p74 bra 	$L__BB4_204;
	ld.shared.f32 	%f239, [_ZN6thrust24THRUST_300001_SM_1000_NS8cuda_cub4core6detail5shmemE+24];
	ld.shared.u64 	%rd173, [_ZN6thrust24THRUST_300001_SM_1000_NS8cuda_cub4core6detail5shmemE+32];
	abs.f32 	%f240, %f351;
	abs.f32 	%f241, %f239;
	setp.lt.f32 	%p75, %f240, %f241;
	mov.f32 	%f345, %f239;
	mov.u64 	%rd300, %rd173;
	@%p75 bra 	$L__BB4_186;
	setp.lt.f32 	%p76, %f241, %f240;
	mov.f32 	%f345, %f351;
	mov.u64 	%rd300, %rd306;
	@%p76 bra 	$L__BB4_186;
	setp.lt.s64 	%p77, %rd306, %rd173;
	selp.f32 	%f345, %f351, %f239, %p77;
	min.s64 	%rd300, %rd306, %rd173;
$L__BB4_186:
	ld.shared.f32 	%f244, [_ZN6thrust24THRUST_300001_SM_1000_NS8cuda_cub4core6detail5shmemE+40];
	ld.shared.u64 	%rd176, [_ZN6thrust24THRUST_300001_SM_1000_NS8cuda_cub4core6detail5shmemE+48];
	abs.f32 	%f245, %f345;
	abs.f32 	%f246, %f244;
	setp.lt.f32 	%p78, %f245, %f246;
	mov.f32 	%f346, %f244;
	mov.u64 	%rd301, %rd176;
	@%p78 bra 	$L__BB4_189;
	setp.lt.f32 	%p79, %f246, %f245;
	mov.f32 	%f346, %f345;
	mov.u64 	%rd301, %rd300;
	@%p79 bra 	$L__BB4_189;
	setp.lt.s64 	%p80, %rd300, %rd176;
	selp.f32 	%f346, %f345, %f244, %p80;
	min.s64 	%rd301, %rd300, %rd176;
$L__BB4_189:
	ld.shared.f32 	%f249, [_ZN6thrust24THRUST_300001_SM_1000_NS8cuda_cub4core6detail5shmemE+56];
	ld.shared.u64 	%rd179, [_ZN6thrust24THRUST_300001_SM_1000_NS8cuda_cub4core6detail5shmemE+64];
	abs.f32 	%f250, %f346;
	abs.f32 	%f251, %f249;
	setp.lt.f32 	%p81, %f250, %f251;
	mov.f32 	%f347, %f249;
	mov.u64 	%rd302, %rd179;
	@%p81 bra 	$L__BB4_192;
	setp.lt.f32 	%p82, %f251, %f250;
	mov.f32 	%f347, %f346;
	mov.u64 	%rd302, %rd301;
	@%p82 bra 	$L__BB4_192;
	setp.lt.s64 	%p83, %rd301, %rd179;
	selp.f32 	%f347, %f346, %f249, %p83;
	min.s64 	%rd302, %rd301, %rd179;
$L__BB4_192:
	ld.shared.f32 	%f254, [_ZN6thrust24THRUST_300001_SM_1000_NS8cuda_cub4core6detail5shmemE+72];
	ld.shared.u64 	%rd182, [_ZN6thrust24THRUST_300001_SM_1000_NS8cuda_cub4core6detail5shmemE+80];
	abs.f32 	%f255, %f347;
	abs.f32 	%f256, %f254;
	setp.lt.f32 	%p84, %f255, %f256;
	mov.f32 	%f348, %f254;
	mov.u64 	%rd303, %rd182;
	@%p84 bra 	$L__BB4_195;
	setp.lt.f32 	%p85, %f256, %f255;
	mov.f32 	%f348, %f347;
	mov.u64 	%rd303, %rd302;
	@%p85 bra 	$L__BB4_195;
	setp.lt.s64 	%p86, %rd302, %rd182;
	selp.f32 	%f348, %f347, %f254, %p86;
	min.s64 	%rd303, %rd302, %rd182;
$L__BB4_195:
	ld.shared.f32 	%f259, [_ZN6thrust24THRUST_300001_SM_1000_NS8cuda_cub4core6detail5shmemE+88];
	ld.shared.u64 	%rd185, [_ZN6thrust24THRUST_300001_SM_1000_NS8cuda_cub4core6detail5shmemE+96];
	abs.f32 	%f260, %f348;
	abs.f32 	%f261, %f259;
	setp.lt.f32 	%p87, %f260, %f261;
	mov.f32 	%f349, %f259;
	mov.u64 	%rd304, %rd185;
	@%p87 bra 	$L__BB4_198;
	setp.lt.f32 	%p88, %f261, %f260;
	mov.f32 	%f349, %f348;
	mov.u64 	%rd304, %rd303;
	@%p88 bra 	$L__BB4_198;
	setp.lt.s64 	%p89, %rd303, %rd185;
	selp.f32 	%f349, %f348, %f259, %p89;
	min.s64 	%rd304, %rd303, %rd185;
$L__BB4_198:
	ld.shared.f32 	%f264, [_ZN6thrust24THRUST_300001_SM_1000_NS8cuda_cub4core6detail5shmemE+104];
	ld.shared.u64 	%rd188, [_ZN6thrust24THRUST_300001_SM_1000_NS8cuda_cub4core6detail5shmemE+112];
	abs.f32 	%f265, %f349;
	abs.f32 	%f266, %f264;
	setp.lt.f32 	%p90, %f265, %f266;
	mov.f32 	%f350, %f264;
	mov.u64 	%rd305, %rd188;
	@%p90 bra 	$L__BB4_201;
	setp.lt.f32 	%p91, %f266, %f265;
	mov.f32 	%f350, %f349;
	mov.u64 	%rd305, %rd304;
	@%p91 bra 	$L__BB4_201;
	setp.lt.s64 	%p92, %rd304, %rd188;
	selp.f32 	%f350, %f349, %f264, %p92;
	min.s64 	%rd305, %rd304, %rd188;
$L__BB4_201:
	ld.shared.f32 	%f269, [_ZN6thrust24THRUST_300001_SM_1000_NS8cuda_cub4core6detail5shmemE+120];
	ld.shared.u64 	%rd191, [_ZN6thrust24THRUST_300001_SM_1000_NS8cuda_cub4core6detail5shmemE+128];
	abs.f32 	%f270, %f350;
	abs.f32 	%f271, %f269;
	setp.lt.f32 	%p93, %f270, %f271;
	mov.f32 	%f351, %f269;
	mov.u64 	%rd306, %rd191;
	@%p93 bra 	$L__BB4_204;
	setp.lt.f32 	%p94, %f271, %f270;
	mov.f32 	%f351, %f350;
	mov.u64 	%rd306, %rd305;
	@%p94 bra 	$L__BB4_204;
	setp.lt.s64 	%p95, %rd305, %rd191;
	selp.f32 	%f351, %f350, %f269, %p95;
	min.s64 	%rd306, %rd305, %rd191;
$L__BB4_204:
	mov.u32 	%r387, %tid.x;
	setp.ne.s32 	%p212, %r387, 0;
	@%p212 bra 	$L__BB4_206;
	ld.param.u64 	%rd236, [_ZN6thrust24THRUST_300001_SM_1000_NS8cuda_cub4core6detail13_kernel_agentINS1_8__reduce11ReduceAgentINS0_12zip_iteratorIN4cuda3std3__45tupleIJNS0_10device_ptrIfEENS0_17counting_iteratorIlNS0_11use_defaultESF_SF_EEEEEEEPNSB_IJflEEESJ_iNS1_9__extrema9arg_max_fIfl18floatAbsComparatorEEEEJSI_SK_iSO_EEEvDpT0__param_1];
	cvta.to.global.u64 	%rd235, %rd236;
	st.global.f32 	[%rd235], %f351;
	st.global.u64 	[%rd235+8], %rd306;
$L__BB4_206:
	ret;

}
	// .globl	_ZN6thrust24THRUST_300001_SM_1000_NS8cuda_cub4core6detail13_kernel_agentINS1_8__reduce11ReduceAgentINS0_12zip_iteratorIN4cuda3std3__45tupleIJNS0_10device_ptrIfEENS0_17counting_iteratorIlNS0_11use_defaultESF_SF_EEEEEEEPNSB_IJflEEESJ_iNS1_9__extrema9arg_max_fIfl18floatAbsComparatorEEEEJSI_SK_iN3cub18CUB_300001_SM_100013GridEvenShareIiEENSR_9GridQueueIjEESO_EEEvDpT0_
.visible .entry _ZN6thrust24THRUST_300001_SM_1000_NS8cuda_cub4core6detail13_kernel_agentINS1_8__reduce11ReduceAgentINS0_12zip_iteratorIN4cuda3std3__45tupleIJNS0_10device_ptrIfEENS0_17counting_iteratorIlNS0_11use_defaultESF_SF_EEEEEEEPNSB_IJflEEESJ_iNS1_9__extrema9arg_max_fIfl18floatAbsComparatorEEEEJSI_SK_iN3cub18CUB_300001_SM_100013GridEvenShareIiEENSR_9GridQueueIjEESO_EEEvDpT0_(
	.param .align 8 .b8 _ZN6thrust24THRUST_300001_SM_1000_NS8cuda_cub4core6detail13_kernel_agentINS1_8__reduce11ReduceAgentINS0_12zip_iteratorIN4cuda3std3__45tupleIJNS0_10device_ptrIfEENS0_17counting_iteratorIlNS0_11use_defaultESF_SF_EEEEEEEPNSB_IJflEEESJ_iNS1_9__extrema9arg_max_fIfl18floatAbsComparatorEEEEJSI_SK_iN3cub18CUB_300001_SM_100013GridEvenShareIiEENSR_9GridQueueIjEESO_EEEvDpT0__param_0[16],
	.param .u64 .ptr .align 1 _ZN6thrust24THRUST_300001_SM_1000_NS8cuda_cub4core6detail13_kernel_agentINS1_8__reduce11ReduceAgentINS0_12zip_iteratorIN4cuda3std3__45tupleIJNS0_10device_ptrIfEENS0_17counting_iteratorIlNS0_11use_defaultESF_SF_EEEEEEEPNSB_IJflEEESJ_iNS1_9__extrema9arg_max_fIfl18floatAbsComparatorEEEEJSI_SK_iN3cub18CUB_300001_SM_100013GridEvenShareIiEENSR_9GridQueueIjEESO_EEEvDpT0__param_1,
	.param .u32 _ZN6thrust24THRUST_300001_SM_1000_NS8cuda_cub4core6detail13_kernel_agentINS1_8__reduce11ReduceAgentINS0_12zip_iteratorIN4cuda3std3__45tupleIJNS0_10device_ptrIfEENS0_17counting_iteratorIlNS0_11use_defaultESF_SF_EEEEEEEPNSB_IJflEEESJ_iNS1_9__extrema9arg_max_fIfl18floatAbsComparatorEEEEJSI_SK_iN3cub18CUB_300001_SM_100013GridEvenShareIiEENSR_9GridQueueIjEESO_EEEvDpT0__param_2,
	.param .align 4 .b8 _ZN6thrust24THRUST_300001_SM_1000_NS8cuda_cub4core6detail13_kernel_agentINS1_8__reduce11ReduceAgentINS0_12zip_iteratorIN4cuda3std3__45tupleIJNS0_10device_ptrIfEENS0_17counting_iteratorIlNS0_11use_defaultESF_SF_EEEEEEEPNSB_IJflEEESJ_iNS1_9__extrema9arg_max_fIfl18floatAbsComparatorEEEEJSI_SK_iN3cub18CUB_300001_SM_100013GridEvenShareIiEENSR_9GridQueueIjEESO_EEEvDpT0__param_3[40],
	.param .align 8 .b8 _ZN6thrust24THRUST_300001_SM_1000_NS8cuda_cub4core6detail13_kernel_agentINS1_8__reduce11ReduceAgentINS0_12zip_iteratorIN4cuda3std3__45tupleIJNS0_10device_ptrIfEENS0_17counting_iteratorIlNS0_11use_defaultESF_SF_EEEEEEEPNSB_IJflEEESJ_iNS1_9__extrema9arg_max_fIfl18floatAbsComparatorEEEEJSI_SK_iN3cub18CUB_300001_SM_100013GridEvenShareIiEENSR_9GridQueueIjEESO_EEEvDpT0__param_4[8],
	.param .align 1 .b8 _ZN6thrust24THRUST_300001_SM_1000_NS8cuda_cub4core6detail13_kernel_agentINS1_8__reduce11ReduceAgentINS0_12zip_iteratorIN4cuda3std3__45tupleIJNS0_10device_ptrIfEENS0_17counting_iteratorIlNS0_11use_defaultESF_SF_EEEEEEEPNSB_IJflEEESJ_iNS1_9__extrema9arg_max_fIfl18floatAbsComparatorEEEEJSI_SK_iN3cub18CUB_300001_SM_100013GridEvenShareIiEENSR_9GridQueueIjEESO_EEEvDpT0__param_5[1]
)
.maxntid 256
{
	.reg .pred 	%p<215>;
	.reg .b32 	%r<437>;
	.reg .b32 	%f<352>;
	.reg .b64 	%rd<288>;

	ld.param.u64 	%rd3, [_ZN6thrust24THRUST_300001_SM_1000_NS8cuda_cub4core6detail13_kernel_agentINS1_8__reduce11ReduceAgentINS0_12zip_iteratorIN4cuda3std3__45tupleIJNS0_10device_ptrIfEENS0_17counting_iteratorIlNS0_11use_defaultESF_SF_EEEEEEEPNSB_IJflEEESJ_iNS1_9__extrema9arg_max_fIfl18floatAbsComparatorEEEEJSI_SK_iN3cub18CUB_300001_SM_100013GridEvenShareIiEENSR_9GridQueueIjEESO_EEEvDpT0__param_0+8];
	ld.param.u64 	%rd181, [_ZN6thrust24THRUST_300001_SM_1000_NS8cuda_cub4core6detail13_kernel_agentINS1_8__reduce11ReduceAgentINS0_12zip_iteratorIN4cuda3std3__45tupleIJNS0_10device_ptrIfEENS0_17counting_iteratorIlNS0_11use_defaultESF_SF_EEEEEEEPNSB_IJflEEESJ_iNS1_9__extrema9arg_max_fIfl18floatAbsComparatorEEEEJSI_SK_iN3cub18CUB_300001_SM_100013GridEvenShareIiEENSR_9GridQueueIjEESO_EEEvDpT0__param_0];
	ld.param.u64 	%rd182, [_ZN6thrust24THRUST_300001_SM_1000_NS8cuda_cub4core6detail13_kernel_agentINS1_8__reduce11ReduceAgentINS0_12zip_iteratorIN4cuda3std3__45tupleIJNS0_10device_ptrIfEENS0_17counting_iteratorIlNS0_11use_defaultESF_SF_EEEEEEEPNSB_IJflEEESJ_iNS1_9__extrema9arg_max_fIfl18floatAbsComparatorEEEEJSI_SK_iN3cub18CUB_300001_SM_100013GridEvenShareIiEENSR_9GridQueueIjEESO_EEEvDpT0__param_4];
	ld.param.u32 	%r66, [_ZN6thrust24THRUST_300001_SM_1000_NS8cuda_cub4core6detail13_kernel_agentINS1_8__reduce11ReduceAgentINS0_12zip_iteratorIN4cuda3std3__45tupleIJNS0_10device_ptrIfEENS0_17counting_iteratorIlNS0_11use_defaultESF_SF_EEEEEEEPNSB_IJflEEESJ_iNS1_9__extrema9arg_max_fIfl18floatAbsComparatorEEEEJSI_SK_iN3cub18CUB_300001_SM_100013GridEvenShareIiEENSR_9GridQueueIjEESO_EEEvDpT0__param_2];
	cvta.to.global.u64 	%rd1, %rd182;
	cvta.to.global.u64 	%rd2, %rd181;
	mov.u32 	%r1, %ctaid.x;
	mul.lo.s32 	%r2, %r1, 1280;
	mov.u32 	%r67, %nctaid.x;
	mul.lo.s32 	%r3, %r67, 1280;
	add.s32 	%r68, %r2, 1280;
	setp.le.s32 	%p1, %r68, %r66;
	@%p1 bra 	$L__BB5_121;
	sub.s32 	%r4, %r66, %r2;
	mov.u32 	%r5, %tid.x;
	setp.ge.s32 	%p98, %r5, %r4;
	mov.f32 	%f298, 0f00000000;
	mov.b64 	%rd234, 0;
	mov.u32 	%r420, %r5;
	@%p98 bra 	$L__BB5_3;
	add.s32 	%r190, %r2, %r5;
	cvt.s64.s32 	%rd209, %r190;
	mul.wide.s32 	%rd210, %r190, 4;
	add.s64 	%rd211, %rd2, %rd210;
	add.s64 	%rd234, %rd3, %rd209;
	ld.global.f32 	%f298, [%rd211];
	add.s32 	%r420, %r5, 256;
$L__BB5_3:
	setp.ge.s32 	%p99, %r420, %r4;
	@%p99 bra 	$L__BB5_25;
	not.b32 	%r191, %r420;
	add.s32 	%r192, %r66, %r191;
	sub.s32 	%r8, %r192, %r2;
	and.b32  	%r193, %r8, 768;
	setp.eq.s32 	%p100, %r193, 768;
	@%p100 bra 	$L__BB5_10;
	add.s32 	%r418, %r420, %r2;
	shr.u32 	%r194, %r8, 8;
	add.s32 	%r195, %r194, 1;
	and.b32  	%r196, %r195, 3;
	neg.s32 	%r417, %r196;
$L__BB5_6:
	.pragma "nounroll";
	mov.u64 	%rd6, %rd234;
	mov.f32 	%f3, %f298;
	cvt.s64.s32 	%rd213, %r418;
	add.s64 	%rd7, %rd3, %rd213;
	mul.wide.s32 	%rd214, %r418, 4;
	add.s64 	%rd215, %rd2, %rd214;
	ld.global.f32 	%f4, [%rd215];
	abs.f32 	%f5, %f3;
	abs.f32 	%f6, %f4;
	setp.lt.f32 	%p101, %f5, %f6;
	mov.u64 	%rd234, %rd7;
	mov.f32 	%f298, %f4;
	@%p101 bra 	$L__BB5_9;
	setp.lt.f32 	%p102, %f6, %f5;
	mov.u64 	%rd234, %rd6;
	mov.f32 	%f298, %f3;
	@%p102 bra 	$L__BB5_9;
	setp.lt.s64 	%p103, %rd6, %rd7;
	min.s64 	%rd234, %rd6, %rd7;
	selp.f32 	%f298, %f3, %f4, %p103;
$L__BB5_9:
	add.s32 	%r420, %r420, 256;
	add.s32 	%r418, %r418, 256;
	add.s32 	%r417, %r417, 1;
	setp.ne.s32 	%p104, %r417, 0;
	@%p104 bra 	$L__BB5_6;
$L__BB5_10:
	setp.lt.u32 	%p105, %r8, 768;
	@%p105 bra 	$L__BB5_25;
	add.s32 	%r421, %r420, %r2;
	add.s32 	%r424, %r421, 256;
	add.s32 	%r423, %r421, 512;
	add.s32 	%r422, %r421, 768;
	add.s64 	%rd12, %rd2, 2048;
$L__BB5_12:
	cvt.s64.s32 	%rd216, %r424;
	add.s64 	%rd14, %rd3, %rd216;
	cvt.s64.s32 	%rd217, %r423;
	add.s64 	%rd15, %rd3, %rd217;
	cvt.s64.s32 	%rd218, %r422;
	add.s64 	%rd16, %rd3, %rd218;
	cvt.s64.s32 	%rd219, %r421;
	mul.wide.s32 	%rd220, %r421, 4;
	add.s64 	%rd17, %rd12, %rd220;
	add.s64 	%rd18, %rd3, %rd219;
	ld.global.f32 	%f12, [%rd17+-2048];
	abs.f32 	%f13, %f298;
	abs.f32 	%f14, %f12;
	setp.lt.f32 	%p106, %f13, %f14;
	mov.u64 	%rd231, %rd18;
	mov.f32 	%f295, %f12;
	@%p106 bra 	$L__BB5_15;
	setp.lt.f32 	%p107, %f14, %f13;
	mov.u64 	%rd231, %rd234;
	mov.f32 	%f295, %f298;
	@%p107 bra 	$L__BB5_15;
	setp.lt.s64 	%p108, %rd234, %rd18;
	min.s64 	%rd231, %rd234, %rd18;
	selp.f32 	%f295, %f298, %f12, %p108;
$L__BB5_15:
	ld.global.f32 	%f17, [%rd17+-1024];
	abs.f32 	%f18, %f295;
	abs.f32 	%f19, %f17;
	setp.lt.f32 	%p109, %f18, %f19;
	mov.u64 	%rd232, %rd14;
	mov.f32 	%f296, %f17;
	@%p109 bra 	$L__BB5_18;
	setp.lt.f32 	%p110, %f19, %f18;
	mov.u64 	%rd232, %rd231;
	mov.f32 	%f296, %f295;
	@%p110 bra 	$L__BB5_18;
	setp.lt.s64 	%p111, %rd231, %rd14;
	min.s64 	%rd232, %rd231, %rd14;
	selp.f32 	%f296, %f295, %f17, %p111;
$L__BB5_18:
	ld.global.f32 	%f22, [%rd17];
	abs.f32 	%f23, %f296;
	abs.f32 	%f24, %f22;
	setp.lt.f32 	%p112, %f23, %f24;
	mov.u64 	%rd233, %rd15;
	mov.f32 	%f297, %f22;
	@%p112 bra 	$L__BB5_21;
	setp.lt.f32 	%p113, %f24, %f23;
	mov.u64 	%rd233, %rd232;
	mov.f32 	%f297, %f296;
	@%p113 bra 	$L__BB5_21;
	setp.lt.s64 	%p114, %rd232, %rd15;
	min.s64 	%rd233, %rd232, %rd15;
	selp.f32 	%f297, %f296, %f22, %p114;
$L__BB5_21:
	ld.global.f32 	%f27, [%rd17+1024];
	abs.f32 	%f28, %f297;
	abs.f32 	%f29, %f27;
	setp.lt.f32 	%p115, %f28, %f29;
	mov.u64 	%rd234, %rd16;
	mov.f32 	%f298, %f27;
	@%p115 bra 	$L__BB5_24;
	setp.lt.f32 	%p116, %f29, %f28;
	mov.u64 	%rd234, %rd233;
	mov.f32 	%f298, %f297;
	@%p116 bra 	$L__BB5_24;
	setp.lt.s64 	%p117, %rd233, %rd16;
	min.s64 	%rd234, %rd233, %rd16;
	selp.f32 	%f298, %f297, %f27, %p117;
$L__BB5_24:
	add.s32 	%r420, %r420, 1024;
	add.s32 	%r424, %r424, 1024;
	add.s32 	%r423, %r423, 1024;
	add.s32 	%r422, %r422, 1024;
	add.s32 	%r421, %r421, 1024;
	setp.lt.s32 	%p118, %r420, %r4;
	@%p118 bra 	$L__BB5_12;
$L__BB5_25:
	setp.lt.s32 	%p119, %r4, 256;
	@%p119 bra 	$L__BB5_70;
	// begin inline asm
	mov.u32 %r310, %laneid;
	// end inline asm
	mov.b32 	%r312, %f298;
	mov.b32 	%r328, 1;
	mov.b32 	%r329, 31;
	mov.b32 	%r330, -1;
	// begin inline asm
	shfl.sync.down.b32 %r311, %r312, %r328, %r329, %r330;
	// end inline asm
	mov.b32 	%f33, %r311;
	// begin inline asm
	shfl.sync.down.b32 %r316, %r317, %r328, %r329, %r330;
	// end inline asm
	mov.b64 	{%r322, %r327}, %rd234;
	// begin inline asm
	shfl.sync.down.b32 %r321, %r322, %r328, %r329, %r330;
	// end inline asm
	// begin inline asm
	shfl.sync.down.b32 %r326, %r327, %r328, %r329, %r330;
	// end inline asm
	mov.b64 	%rd28, {%r321, %r326};
	setp.gt.s32 	%p171, %r310, 30;
	mov.u64 	%rd236, %rd234;
	mov.f32 	%f300, %f298;
	@%p171 bra 	$L__BB5_30;
	abs.f32 	%f34, %f298;
	abs.f32 	%f35, %f33;
	setp.lt.f32 	%p172, %f34, %f35;
	mov.u64 	%rd236, %rd28;
	mov.f32 	%f300, %f33;
	@%p172 bra 	$L__BB5_30;
	setp.lt.f32 	%p173, %f35, %f34;
	mov.u64 	%rd236, %rd234;
	mov.f32 	%f300, %f298;
	@%p173 bra 	$L__BB5_30;
	setp.lt.s64 	%p174, %rd234, %rd28;
	min.s64 	%rd236, %rd234, %rd28;
	selp.f32 	%f300, %f298, %f33, %p174;
$L__BB5_30:
	mov.b32 	%r332, %f300;
	mov.b32 	%r348, 2;
	mov.b32 	%r349, 31;
	mov.b32 	%r350, -1;
	// begin inline asm
	shfl.sync.down.b32 %r331, %r332, %r348, %r349, %r350;
	// end inline asm
	mov.b32 	%f38, %r331;
	// begin inline asm
	shfl.sync.down.b32 %r336, %r337, %r348, %r349, %r350;
	// end inline asm
	mov.b64 	{%r342, %r347}, %rd236;
	// begin inline asm
	shfl.sync.down.b32 %r341, %r342, %r348, %r349, %r350;
	// end inline asm
	// begin inline asm
	shfl.sync.down.b32 %r346, %r347, %r348, %r349, %r350;
	// end inline asm
	mov.b64 	%rd31, {%r341, %r346};
	setp.gt.s32 	%p175, %r310, 29;
	mov.u64 	%rd237, %rd236;
	mov.f32 	%f301, %f300;
	@%p175 bra 	$L__BB5_34;
	abs.f32 	%f39, %f300;
	abs.f32 	%f40, %f38;
	setp.lt.f32 	%p176, %f39, %f40;
	mov.u64 	%rd237, %rd31;
	mov.f32 	%f301, %f38;
	@%p176 bra 	$L__BB5_34;
	setp.lt.f32 	%p177, %f40, %f39;
	mov.u64 	%rd237, %rd236;
	mov.f32 	%f301, %f300;
	@%p177 bra 	$L__BB5_34;
	setp.lt.s64 	%p178, %rd236, %rd31;
	min.s64 	%rd237, %rd236, %rd31;
	selp.f32 	%f301, %f300, %f38, %p178;
$L__BB5_34:
	mov.b32 	%r352, %f301;
	mov.b32 	%r368, 4;
	mov.b32 	%r369, 31;
	mov.b32 	%r370, -1;
	// begin inline asm
	shfl.sync.down.b32 %r351, %r352, %r368, %r369, %r370;
	// end inline asm
	mov.b32 	%f43, %r351;
	// begin inline asm
	shfl.sync.down.b32 %r356, %r357, %r368, %r369, %r370;
	// end inline asm
	mov.b64 	{%r362, %r367}, %rd237;
	// begin inline asm
	shfl.sync.down.b32 %r361, %r362, %r368, %r369, %r370;
	// end inline asm
	// begin inline asm
	shfl.sync.down.b32 %r366, %r367, %r368, %r369, %r370;
	// end inline asm
	mov.b64 	%rd34, {%r361, %r366};
	setp.gt.s32 	%p179, %r310, 27;
	mov.u64 	%rd238, %rd237;
	mov.f32 	%f302, %f301;
	@%p179 bra 	$L__BB5_38;
	abs.f32 	%f44, %f301;
	abs.f32 	%f45, %f43;
	setp.lt.f32 	%p180, %f44, %f45;
	mov.u64 	%rd238, %rd34;
	mov.f32 	%f302, %f43;
	@%p180 bra 	$L__BB5_38;
	setp.lt.f32 	%p181, %f45, %f44;
	mov.u64 	%rd238, %rd237;
	mov.f32 	%f302, %f301;
	@%p181 bra 	$L__BB5_38;
	setp.lt.s64 	%p182, %rd237, %rd34;
	min.s64 	%rd238, %rd237, %rd34;
	selp.f32 	%f302, %f301, %f43, %p182;
$L__BB5_38:
	mov.b32 	%r372, %f302;
	mov.b32 	%r388, 8;
	mov.b32 	%r389, 31;
	mov.b32 	%r390, -1;
	// begin inline asm
	shfl.sync.down.b32 %r371, %r372, %r388, %r389, %r390;
	// end inline asm
	mov.b32 	%f48, %r371;
	// begin inline asm
	shfl.sync.down.b32 %r376, %r377, %r388, %r389, %r390;
	// end inline asm
	mov.b64 	{%r382, %r387}, %rd238;
	// begin inline asm
	shfl.sync.down.b32 %r381, %r382, %r388, %r389, %r390;
	// end inline asm
	// begin inline asm
	shfl.sync.down.b32 %r386, %r387, %r388, %r389, %r390;
	// end inline asm
	mov.b64 	%rd37, {%r381, %r386};
	setp.gt.s32 	%p183, %r310, 23;
	mov.u64 	%rd239, %rd238;
	mov.f32 	%f303, %f302;
	@%p183 bra 	$L__BB5_42;
	abs.f32 	%f49, %f302;
	abs.f32 	%f50, %f48;
	setp.lt.f32 	%p184, %f49, %f50;
	mov.u64 	%rd239, %rd37;
	mov.f32 	%f303, %f48;
	@%p184 bra 	$L__BB5_42;
	setp.lt.f32 	%p185, %f50, %f49;
	mov.u64 	%rd239, %rd238;
	mov.f32 	%f303, %f302;
	@%p185 bra 	$L__BB5_42;
	setp.lt.s64 	%p186, %rd238, %rd37;
	min.s64 	%rd239, %rd238, %rd37;
	selp.f32 	%f303, %f302, %f48, %p186;
$L__BB5_42:
	mov.b32 	%r392, %f303;
	mov.b32 	%r408, 16;
	mov.b32 	%r409, 31;
	mov.b32 	%r410, -1;
	// begin inline asm
	shfl.sync.down.b32 %r391, %r392, %r408, %r409, %r410;
	// end inline asm
	mov.b32 	%f53, %r391;
	// begin inline asm
	shfl.sync.down.b32 %r396, %r397, %r408, %r409, %r410;
	// end inline asm
	mov.b64 	{%r402, %r407}, %rd239;
	// begin inline asm
	shfl.sync.down.b32 %r401, %r402, %r408, %r409, %r410;
	// end inline asm
	// begin inline asm
	shfl.sync.down.b32 %r406, %r407, %r408, %r409, %r410;
	// end inline asm
	mov.b64 	%rd40, {%r401, %r406};
	setp.gt.s32 	%p187, %r310, 15;
	mov.u64 	%rd287, %rd239;
	mov.f32 	%f351, %f303;
	@%p187 bra 	$L__BB5_46;
	abs.f32 	%f54, %f303;
	abs.f32 	%f55, %f53;
	setp.lt.f32 	%p188, %f54, %f55;
	mov.u64 	%rd287, %rd40;
	mov.f32 	%f351, %f53;
	@%p188 bra 	$L__BB5_46;
	setp.lt.f32 	%p189, %f55, %f54;
	mov.u64 	%rd287, %rd239;
	mov.f32 	%f351, %f303;
	@%p189 bra 	$L__BB5_46;
	setp.lt.s64 	%p190, %rd239, %rd40;
	min.s64 	%rd287, %rd239, %rd40;
	selp.f32 	%f351, %f303, %f53, %p190;
$L__BB5_46:
	setp.ne.s32 	%p191, %r310, 0;
	@%p191 bra 	$L__BB5_48;
	shr.u32 	%r411, %r5, 1;
	and.b32  	%r412, %r411, 496;
	mov.u32 	%r413, _ZN6thrust24THRUST_300001_SM_1000_NS8cuda_cub4core6detail5shmemE;
	add.s32 	%r414, %r413, %r412;
	st.shared.f32 	[%r414+8], %f351;
	st.shared.u64 	[%r414+16], %rd287;
$L__BB5_48:
	bar.sync 	0;
	setp.ne.s32 	%p192, %r5, 0;
	@%p192 bra 	$L__BB5_208;
	ld.shared.f32 	%f58, [_ZN6thrust24THRUST_300001_SM_1000_NS8cuda_cub4core6detail5shmemE+24];
	ld.shared.u64 	%rd43, [_ZN6thrust24THRUST_300001_SM_1000_NS8cuda_cub4core6detail5shmemE+32];
	abs.f32 	%f59, %f351;
	abs.f32 	%f60, %f58;
	setp.lt.f32 	%p193, %f59, %f60;
	mov.u64 	%rd241, %rd43;
	mov.f32 	%f305, %f58;
	@%p193 bra 	$L__BB5_52;
	setp.lt.f32 	%p194, %f60, %f59;
	mov.u64 	%rd241, %rd287;
	mov.f32 	%f305, %f351;
	@%p194 bra 	$L__BB5_52;
	setp.lt.s64 	%p195, %rd287, %rd43;
	min.s64 	%rd241, %rd287, %rd43;
	selp.f32 	%f305, %f351, %f58, %p195;
$L__BB5_52:
	ld.shared.f32 	%f63, [_ZN6thrust24THRUST_300001_SM_1000_NS8cuda_cub4core6detail5shmemE+40];
	ld.shared.u64 	%rd46, [_ZN6thrust24THRUST_300001_SM_1000_NS8cuda_cub4core6detail5shmemE+48];
	abs.f32 	%f64, %f305;
	abs.f32 	%f65, %f63;
	setp.lt.f32 	%p196, %f64, %f65;
	mov.u64 	%rd242, %rd46;
	mov.f32 	%f306, %f63;
	@%p196 bra 	$L__BB5_55;
	setp.lt.f32 	%p197, %f65, %f64;
	mov.u64 	%rd242, %rd241;
	mov.f32 	%f306, %f305;
	@%p197 bra 	$L__BB5_55;
	setp.lt.s64 	%p198, %rd241, %rd46;
	min.s64 	%rd242, %rd241, %rd46;
	selp.f32 	%f306, %f305, %f63, %p198;
$L__BB5_55:
	ld.shared.f32 	%f68, [_ZN6thrust24THRUST_300001_SM_1000_NS8cuda_cub4core6detail5shmemE+56];
	ld.shared.u64 	%rd49, [_ZN6thrust24THRUST_300001_SM_1000_NS8cuda_cub4core6detail5shmemE+64];
	abs.f32 	%f69, %f306;
	abs.f32 	%f70, %f68;
	setp.lt.f32 	%p199, %f69, %f70;
	mov.u64 	%rd243, %rd49;
	mov.f32 	%f307, %f68;
	@%p199 bra 	$L__BB5_58;
	setp.lt.f32 	%p200, %f70, %f69;
	mov.u64 	%rd243, %rd242;
	mov.f32 	%f307, %f306;
	@%p200 bra 	$L__BB5_58;
	setp.lt.s64 	%p201, %rd242, %rd49;
	min.s64 	%rd243, %rd242, %rd49;
	selp.f32 	%f307, %f306, %f68, %p201;
$L__BB5_58:
	ld.shared.f32 	%f73, [_ZN6thrust24THRUST_300001_SM_1000_NS8cuda_cub4core6detail5shmemE+72];
	ld.shared.u64 	%rd52, [_ZN6thrust24THRUST_300001_SM_1000_NS8cuda_cub4core6detail5shmemE+80];
	abs.f32 	%f74, %f307;
	abs.f32 	%f75, %f73;
	setp.lt.f32 	%p202, %f74, %f75;
	mov.u64 	%rd244, %rd52;
	mov.f32 	%f308, %f73;
	@%p202 bra 	$L__BB5_61;
	setp.lt.f32 	%p203, %f75, %f74;
	mov.u64 	%rd244, %rd243;
	mov.f32 	%f308, %f307;
	@%p203 bra 	$L__BB5_61;
	setp.lt.s64 	%p204, %rd243, %rd52;
	min.s64 	%rd244, %rd243, %rd52;
	selp.f32 	%f308, %f307, %f73, %p204;
$L__BB5_61:
	ld.shared.f32 	%f78, [_ZN6thrust24THRUST_300001_SM_1000_NS8cuda_cub4core6detail5shmemE+88];
	ld.shared.u64 	%rd55, [_ZN6thrust24THRUST_300001_SM_1000_NS8cuda_cub4core6detail5shmemE+96];
	abs.f32 	%f79, %f308;
	abs.f32 	%f80, %f78;
	setp.lt.f32 	%p205, %f79, %f80;
	mov.u64 	%rd245, %rd55;
	mov.f32 	%f309, %f78;
	@%p205 bra 	$L__BB5_64;
	setp.lt.f32 	%p206, %f80, %f79;
	mov.u64 	%rd245, %rd244;
	mov.f32 	%f309, %f308;
	@%p206 bra 	$L__BB5_64;
	setp.lt.s64 	%p207, %rd244, %rd55;
	min.s64 	%rd245, %rd244, %rd55;
	selp.f32 	%f309, %f308, %f78, %p207;
$L__BB5_64:
	ld.shared.f32 	%f83, [_ZN6thrust24THRUST_300001_SM_1000_NS8cuda_cub4core6detail5shmemE+104];
	ld.shared.u64 	%rd58, [_ZN6thrust24THRUST_300001_SM_1000_NS8cuda_cub4core6detail5shmemE+112];
	abs.f32 	%f84, %f309;
	abs.f32 	%f85, %f83;
	setp.lt.f32 	%p208, %f84, %f85;
	mov.u64 	%rd246, %rd58;
	mov.f32 	%f310, %f83;
	@%p208 bra 	$L__BB5_67;
	setp.lt.f32 	%p209, %f85, %f84;
	mov.u64 	%rd246, %rd245;
	mov.f32 	%f310, %f309;
	@%p209 bra 	$L__BB5_67;
	setp.lt.s64 	%p210, %rd245, %rd58;
	min.s64 	%rd246, %rd245, %rd58;
	selp.f32 	%f310, %f309, %f83, %p210;
$L__BB5_67:
	ld.shared.f32 	%f88, [_ZN6thrust24THRUST_300001_SM_1000_NS8cuda_cub4core6detail5shmemE+120];
	ld.shared.u64 	%rd61, [_ZN6thrust24THRUST_300001_SM_1000_NS8cuda_cub4core6detail5shmemE+128];
	abs.f32 	%f89, %f310;
	abs.f32 	%f90, %f88;
	setp.lt.f32 	%p211, %f89, %f90;
	mov.f32 	%f351, %f88;
	mov.u64 	%rd287, %rd61;
	@%p211 bra 	$L__BB5_208;
	setp.lt.f32 	%p212, %f90, %f89;
	mov.f32 	%f351, %f310;
	mov.u64 	%rd287, %rd246;
	@%p212 bra 	$L__BB5_208;
	setp.lt.s64 	%p213, %rd246, %rd61;
	min.s64 	%rd287, %rd246, %rd61;
	selp.f32 	%f351, %f310, %f88, %p213;
	bra.uni 	$L__BB5_208;
$L__BB5_70:
	// begin inline asm
	mov.u32 %r197, %laneid;
	// end inline asm
	and.b32  	%r218, %r5, 992;
	add.s32 	%r219, %r218, 32;
	setp.gt.s32 	%p120, %r219, %r4;
	not.b32 	%r220, %r218;
	add.s32 	%r221, %r4, %r220;
	selp.b32 	%r216, %r221, 31, %p120;
	mov.b32 	%r199, %f298;
	mov.b32 	%r215, 1;
	mov.b32 	%r217, -1;
	// begin inline asm
	shfl.sync.down.b32 %r198, %r199, %r215, %r216, %r217;
	// end inline asm
	mov.b32 	%f92, %r198;
	// begin inline asm
	shfl.sync.down.b32 %r203, %r204, %r215, %r216, %r217;
	// end inline asm
	mov.b64 	{%r209, %r214}, %rd234;
	// begin inline asm
	shfl.sync.down.b32 %r208, %r209, %r215, %r216, %r217;
	// end inline asm
	// begin inline asm
	shfl.sync.down.b32 %r213, %r214, %r215, %r216, %r217;
	// end inline asm
	mov.b64 	%rd63, {%r208, %r213};
	setp.ge.s32 	%p121, %r197, %r216;
	mov.u64 	%rd247, %rd234;
	mov.f32 	%f311, %f298;
	@%p121 bra 	$L__BB5_74;
	abs.f32 	%f93, %f298;
	abs.f32 	%f94, %f92;
	setp.lt.f32 	%p122, %f93, %f94;
	mov.u64 	%rd247, %rd63;
	mov.f32 	%f311, %f92;
	@%p122 bra 	$L__BB5_74;
	setp.lt.f32 	%p123, %f94, %f93;
	mov.u64 	%rd247, %rd234;
	mov.f32 	%f311, %f298;
	@%p123 bra 	$L__BB5_74;
	setp.lt.s64 	%p124, %rd234, %rd63;
	min.s64 	%rd247, %rd234, %rd63;
	selp.f32 	%f311, %f298, %f92, %p124;
$L__BB5_74:
	mov.b32 	%r223, %f311;
	mov.b32 	%r239, 2;
	mov.b32 	%r241, -1;
	// begin inline asm
	shfl.sync.down.b32 %r222, %r223, %r239, %r216, %r241;
	// end inline asm
	mov.b32 	%f97, %r222;
	// begin inline asm
	shfl.sync.down.b32 %r227, %r228, %r239, %r216, %r241;
	// end inline asm
	mov.b64 	{%r233, %r238}, %rd247;
	// begin inline asm
	shfl.sync.down.b32 %r232, %r233, %r239, %r216, %r241;
	// end inline asm
	// begin inline asm
	shfl.sync.down.b32 %r237, %r238, %r239, %r216, %r241;
	// end inline asm
	mov.b64 	%rd66, {%r232, %r237};
	add.s32 	%r242, %r197, 2;
	setp.gt.s32 	%p125, %r242, %r216;
	mov.f32 	%f312, %f311;
	mov.u64 	%rd248, %rd247;
	@%p125 bra 	$L__BB5_78;
	abs.f32 	%f98, %f311;
	abs.f32 	%f99, %f97;
	setp.lt.f32 	%p126, %f98, %f99;
	mov.f32 	%f312, %f97;
	mov.u64 	%rd248, %rd66;
	@%p126 bra 	$L__BB5_78;
	setp.lt.f32 	%p127, %f99, %f98;
	mov.f32 	%f312, %f311;
	mov.u64 	%rd248, %rd247;
	@%p127 bra 	$L__BB5_78;
	setp.lt.s64 	%p128, %rd247, %rd66;
	selp.f32 	%f312, %f311, %f97, %p128;
	min.s64 	%rd248, %rd247, %rd66;
$L__BB5_78:
	mov.b32 	%r244, %f312;
	mov.b32 	%r260, 4;
	mov.b32 	%r262, -1;
	// begin inline asm
	shfl.sync.down.b32 %r243, %r244, %r260, %r216, %r262;
	// end inline asm
	mov.b32 	%f102, %r243;
	// begin inline asm
	shfl.sync.down.b32 %r248, %r249, %r260, %r216, %r262;
	// end inline asm
	mov.b64 	{%r254, %r259}, %rd248;
	// begin inline asm
	shfl.sync.down.b32 %r253, %r254, %r260, %r216, %r262;
	// end inline asm
	// begin inline asm
	shfl.sync.down.b32 %r258, %r259, %r260, %r216, %r262;
	// end inline asm
	mov.b64 	%rd69, {%r253, %r258};
	add.s32 	%r263, %r197, 4;
	setp.gt.s32 	%p129, %r263, %r216;
	mov.f32 	%f313, %f312;
	mov.u64 	%rd249, %rd248;
	@%p129 bra 	$L__BB5_82;
	abs.f32 	%f103, %f312;
	abs.f32 	%f104, %f102;
	setp.lt.f32 	%p130, %f103, %f104;
	mov.f32 	%f313, %f102;
	mov.u64 	%rd249, %rd69;
	@%p130 bra 	$L__BB5_82;
	setp.lt.f32 	%p131, %f104, %f103;
	mov.f32 	%f313, %f312;
	mov.u64 	%rd249, %rd248;
	@%p131 bra 	$L__BB5_82;
	setp.lt.s64 	%p132, %rd248, %rd69;
	selp.f32 	%f313, %f312, %f102, %p132;
	min.s64 	%rd249, %rd248, %rd69;
$L__BB5_82:
	mov.b32 	%r265, %f313;
	mov.b32 	%r281, 8;
	mov.b32 	%r283, -1;
	// begin inline asm
	shfl.sync.down.b32 %r264, %r265, %r281, %r216, %r283;
	// end inline asm
	mov.b32 	%f107, %r264;
	// begin inline asm
	shfl.sync.down.b32 %r269, %r270, %r281, %r216, %r283;
	// end inline asm
	mov.b64 	{%r275, %r280}, %rd249;
	// begin inline asm
	shfl.sync.down.b32 %r274, %r275, %r281, %r216, %r283;
	// end inline asm
	// begin inline asm
	shfl.sync.down.b32 %r279, %r280, %r281, %r216, %r283;
	// end inline asm
	mov.b64 	%rd72, {%r274, %r279};
	add.s32 	%r284, %r197, 8;
	setp.gt.s32 	%p133, %r284, %r216;
	mov.f32 	%f314, %f313;
	mov.u64 	%rd250, %rd249;
	@%p133 bra 	$L__BB5_86;
	abs.f32 	%f108, %f313;
	abs.f32 	%f109, %f107;
	setp.lt.f32 	%p134, %f108, %f109;
	mov.f32 	%f314, %f107;
	mov.u64 	%rd250, %rd72;
	@%p134 bra 	$L__BB5_86;
	setp.lt.f32 	%p135, %f109, %f108;
	mov.f32 	%f314, %f313;
	mov.u64 	%rd250, %rd249;
	@%p135 bra 	$L__BB5_86;
	setp.lt.s64 	%p136, %rd249, %rd72;
	selp.f32 	%f314, %f313, %f107, %p136;
	min.s64 	%rd250, %rd249, %rd72;
$L__BB5_86:
	mov.b32 	%r286, %f314;
	mov.b32 	%r302, 16;
	mov.b32 	%r304, -1;
	// begin inline asm
	shfl.sync.down.b32 %r285, %r286, %r302, %r216, %r304;
	// end inline asm
	mov.b32 	%f112, %r285;
	// begin inline asm
	shfl.sync.down.b32 %r290, %r291, %r302, %r216, %r304;
	// end inline asm
	mov.b64 	{%r296, %r301}, %rd250;
	// begin inline asm
	shfl.sync.down.b32 %r295, %r296, %r302, %r216, %r304;
	// end inline asm
	// begin inline asm
	shfl.sync.down.b32 %r300, %r301, %r302, %r216, %r304;
	// end inline asm
	mov.b64 	%rd75, {%r295, %r300};
	add.s32 	%r305, %r197, 16;
	setp.gt.s32 	%p137, %r305, %r216;
	mov.f32 	%f351, %f314;
	mov.u64 	%rd287, %rd250;
	@%p137 bra 	$L__BB5_90;
	abs.f32 	%f113, %f314;
	abs.f32 	%f114, %f112;
	setp.lt.f32 	%p138, %f113, %f114;
	mov.f32 	%f351, %f112;
	mov.u64 	%rd287, %rd75;
	@%p138 bra 	$L__BB5_90;
	setp.lt.f32 	%p139, %f114, %f113;
	mov.f32 	%f351, %f314;
	mov.u64 	%rd287, %rd250;
	@%p139 bra 	$L__BB5_90;
	setp.lt.s64 	%p140, %rd250, %rd75;
	selp.f32 	%f351, %f314, %f112, %p140;
	min.s64 	%rd287, %rd250, %rd75;
$L__BB5_90:
	setp.ne.s32 	%p141, %r197, 0;
	@%p141 bra 	$L__BB5_92;
	shr.u32 	%r306, %r5, 1;
	and.b32  	%r307, %r306, 496;
	mov.u32 	%r308, _ZN6thrust24THRUST_300001_SM_1000_NS8cuda_cub4core6detail5shmemE;
	add.s32 	%r309, %r308, %r307;
	st.shared.f32 	[%r309+8], %f351;
	st.shared.u64 	[%r309+16], %rd287;
$L__BB5_92:
	bar.sync 	0;
	setp.ne.s32 	%p142, %r5, 0;
	@%p142 bra 	$L__BB5_208;
	setp.lt.s32 	%p143, %r4, 33;
	mov.f32 	%f316, %f351;
	mov.u64 	%rd252, %rd287;
	@%p143 bra 	$L__BB5_97;
	ld.shared.f32 	%f117, [_ZN6thrust24THRUST_300001_SM_1000_NS8cuda_cub4core6detail5shmemE+24];
	ld.shared.u64 	%rd78, [_ZN6thrust24THRUST_300001_SM_1000_NS8cuda_cub4core6detail5shmemE+32];
	abs.f32 	%f118, %f351;
	abs.f32 	%f119, %f117;
	setp.lt.f32 	%p144, %f118, %f119;
	mov.f32 	%f316, %f117;
	mov.u64 	%rd252, %rd78;
	@%p144 bra 	$L__BB5_97;
	setp.lt.f32 	%p145, %f119, %f118;
	mov.f32 	%f316, %f351;
	mov.u64 	%rd252, %rd287;
	@%p145 bra 	$L__BB5_97;
	setp.lt.s64 	%p146, %rd287, %rd78;
	selp.f32 	%f316, %f351, %f117, %p146;
	min.s64 	%rd252, %rd287, %rd78;
$L__BB5_97:
	setp.lt.s32 	%p147, %r4, 65;
	mov.f32 	%f317, %f316;
	mov.u64 	%rd253, %rd252;
	@%p147 bra 	$L__BB5_101;
	ld.shared.f32 	%f122, [_ZN6thrust24THRUST_300001_SM_1000_NS8cuda_cub4core6detail5shmemE+40];
	ld.shared.u64 	%rd81, [_ZN6thrust24THRUST_300001_SM_1000_NS8cuda_cub4core6detail5shmemE+48];
	abs.f32 	%f123, %f316;
	abs.f32 	%f124, %f122;
	setp.lt.f32 	%p148, %f123, %f124;
	mov.f32 	%f317, %f122;
	mov.u64 	%rd253, %rd81;
	@%p148 bra 	$L__BB5_101;
	setp.lt.f32 	%p149, %f124, %f123;
	mov.f32 	%f317, %f316;
	mov.u64 	%rd253, %rd252;
	@%p149 bra 	$L__BB5_101;
	setp.lt.s64 	%p150, %rd252, %rd81;
	selp.f32 	%f317, %f316, %f122, %p150;
	min.s64 	%rd253, %rd252, %rd81;
$L__BB5_101:
	setp.lt.s32 	%p151, %r4, 97;
	mov.f32 	%f318, %f317;
	mov.u64 	%rd254, %rd253;
	@%p151 bra 	$L__BB5_105;
	ld.shared.f32 	%f127, [_ZN6thrust24THRUST_300001_SM_1000_NS8cuda_cub4core6detail5shmemE+56];
	ld.shared.u64 	%rd84, [_ZN6thrust24THRUST_300001_SM_1000_NS8cuda_cub4core6detail5shmemE+64];
	abs.f32 	%f128, %f317;
	abs.f32 	%f129, %f127;
	setp.lt.f32 	%p152, %f128, %f129;
	mov.f32 	%f318, %f127;
	mov.u64 	%rd254, %rd84;
	@%p152 bra 	$L__BB5_105;
	setp.lt.f32 	%p153, %f129, %f128;
	mov.f32 	%f318, %f317;
	mov.u64 	%rd254, %rd253;
	@%p153 bra 	$L__BB5_105;
	setp.lt.s64 	%p154, %rd253, %rd84;
	selp.f32 	%f318, %f317, %f127, %p154;
	min.s64 	%rd254, %rd253, %rd84;
$L__BB5_105:
	setp.lt.s32 	%p155, %r4, 129;
	mov.f32 	%f319, %f318;
	mov.u64 	%rd255, %rd254;
	@%p155 bra 	$L__BB5_109;
	ld.shared.f32 	%f132, [_ZN6thrust24THRUST_300001_SM_1000_NS8cuda_cub4core6detail5shmemE+72];
	ld.shared.u64 	%rd87, [_ZN6thrust24THRUST_300001_SM_1000_NS8cuda_cub4core6detail5shmemE+80];
	abs.f32 	%f133, %f318;
	abs.f32 	%f134, %f132;
	setp.lt.f32 	%p156, %f133, %f134;
	mov.f32 	%f319, %f132;
	mov.u64 	%rd255, %rd87;
	@%p156 bra 	$L__BB5_109;
	setp.lt.f32 	%p157, %f134, %f133;
	mov.f32 	%f319, %f318;
	mov.u64 	%rd255, %rd254;
	@%p157 bra 	$L__BB5_109;
	setp.lt.s64 	%p158, %rd254, %rd87;
	selp.f32 	%f319, %f318, %f132, %p158;
	min.s64 	%rd255, %rd254, %rd87;
$L__BB5_109:
	setp.lt.s32 	%p159, %r4, 161;
	mov.f32 	%f320, %f319;
	mov.u64 	%rd256, %rd255;
	@%p159 bra 	$L__BB5_113;
	ld.shared.f32 	%f137, [_ZN6thrust24THRUST_300001_SM_1000_NS8cuda_cub4core6detail5shmemE+88];
	ld.shared.u64 	%rd90, [_ZN6thrust24THRUST_300001_SM_1000_NS8cuda_cub4core6detail5shmemE+96];
	abs.f32 	%f138, %f319;
	abs.f32 	%f139, %f137;
	setp.lt.f32 	%p160, %f138, %f139;
	mov.f32 	%f320, %f137;
	mov.u64 	%rd256, %rd90;
	@%p160 bra 	$L__BB5_113;
	setp.lt.f32 	%p161, %f139, %f138;
	mov.f32 	%f320, %f319;
	mov.u64 	%rd256, %rd255;
	@%p161 bra 	$L__BB5_113;
	setp.lt.s64 	%p162, %rd255, %rd90;
	selp.f32 	%f320, %f319, %f137, %p162;
	min.s64 	%rd256, %rd255, %rd90;
$L__BB5_113:
	setp.lt.s32 	%p163, %r4, 193;
	mov.f32 	%f321, %f320;
	mov.u64 	%rd257, %rd256;
	@%p163 bra 	$L__BB5_117;
	ld.shared.f32 	%f142, [_ZN6thrust24THRUST_300001_SM_1000_NS8cuda_cub4core6detail5shmemE+104];
	ld.shared.u64 	%rd93, [_ZN6thrust24THRUST_300001_SM_1000_NS8cuda_cub4core6detail5shmemE+112];
	abs.f32 	%f143, %f320;
	abs.f32 	%f144, %f142;
	setp.lt.f32 	%p164, %f143, %f144;
	mov.f32 	%f321, %f142;
	mov.u64 	%rd257, %rd93;
	@%p164 bra 	$L__BB5_117;
	setp.lt.f32 	%p165, %f144, %f143;
	mov.f32 	%f321, %f320;
	mov.u64 	%rd257, %rd256;
	@%p165 bra 	$L__BB5_117;
	setp.lt.s64 	%p166, %rd256, %rd93;
	selp.f32 	%f321, %f320, %f142, %p166;
	min.s64 	%rd257, %rd256, %rd93;
$L__BB5_117:
	setp.lt.s32 	%p167, %r4, 225;
	mov.f32 	%f351, %f321;
	mov.u64 	%rd287, %rd257;
	@%p167 bra 	$L__BB5_208;
	ld.shared.f32 	%f147, [_ZN6thrust24THRUST_300001_SM_1000_NS8cuda_cub4core6detail5shmemE+120];
	ld.shared.u64 	%rd96, [_ZN6thrust24THRUST_300001_SM_1000_NS8cuda_cub4core6detail5shmemE+128];
	abs.f32 	%f148, %f321;
	abs.f32 	%f149, %f147;
	setp.lt.f32 	%p168, %f148, %f149;
	mov.f32 	%f351, %f147;
	mov.u64 	%rd287, %rd96;
	@%p168 bra 	$L__BB5_208;
	setp.lt.f32 	%p169, %f149, %f148;
	mov.f32 	%f351, %f321;
	mov.u64 	%rd287, %rd257;
	@%p169 bra 	$L__BB5_208;
	setp.lt.s64 	%p170, %rd257, %rd96;
	selp.f32 	%f351, %f321, %f147, %p170;
	min.s64 	%rd287, %rd257, %rd96;
	bra.uni 	$L__BB5_208;
$L__BB5_121:
	mov.u32 	%r35, %tid.x;
	cvt.s64.s32 	%rd183, %r2;
	add.s64 	%rd98, %rd3, %rd183;
	cvt.u64.u32 	%rd99, %r35;
	add.s64 	%rd184, %rd99, %rd183;
	shl.b64 	%rd185, %rd184, 2;
	add.s64 	%rd186, %rd2, %rd185;
	ld.global.f32 	%f274, [%rd186];
	add.s32 	%r69, %r35, 256;
	cvt.u64.u32 	%rd187, %r69;
	ld.global.f32 	%f275, [%rd186+1024];
	add.s32 	%r70, %r35, 512;
	cvt.u64.u32 	%rd188, %r70;
	ld.global.f32 	%f276, [%rd186+2048];
	add.s32 	%r71, %r35, 768;
	cvt.u64.u32 	%rd189, %r71;
	ld.global.f32 	%f277, [%rd186+3072];
	or.b32  	%r72, %r35, 1024;
	cvt.u64.u32 	%rd100, %r72;
	add.s64 	%rd275, %rd98, %rd100;
	ld.global.f32 	%f339, [%rd186+4096];
	abs.f32 	%f278, %f274;
	abs.f32 	%f279, %f275;
	setp.geu.f32 	%p2, %f278, %f279;
	selp.f32 	%f280, %f274, %f275, %p2;
	selp.b64 	%rd190, %rd99, %rd187, %p2;
	abs.f32 	%f281, %f280;
	abs.f32 	%f282, %f276;
	setp.geu.f32 	%p3, %f281, %f282;
	selp.f32 	%f283, %f280, %f276, %p3;
	selp.b64 	%rd191, %rd190, %rd188, %p3;
	abs.f32 	%f284, %f283;
	abs.f32 	%f285, %f277;
	setp.geu.f32 	%p4, %f284, %f285;
	selp.f32 	%f152, %f283, %f277, %p4;
	selp.b64 	%rd102, %rd191, %rd189, %p4;
	abs.f32 	%f153, %f152;
	abs.f32 	%f154, %f339;
	setp.lt.f32 	%p5, %f153, %f154;
	@%p5 bra 	$L__BB5_123;
	setp.lt.f32 	%p6, %f154, %f153;
	setp.lt.u64 	%p7, %rd102, %rd100;
	or.pred  	%p8, %p6, %p7;
	selp.f32 	%f339, %f152, %f339, %p8;
	add.s64 	%rd194, %rd98, %rd102;
	selp.b64 	%rd275, %rd194, %rd275, %p8;
$L__BB5_123:
	setp.le.s32 	%p9, %r66, %r3;
	@%p9 bra 	$L__BB5_164;
	setp.ne.s32 	%p10, %r35, 0;
	@%p10 bra 	$L__BB5_126;
	atom.global.add.u32 	%r73, [%rd1+4], 1280;
	add.s32 	%r74, %r73, %r3;
	st.shared.u32 	[_ZN6thrust24THRUST_300001_SM_1000_NS8cuda_cub4core6detail5shmemE+152], %r74;
$L__BB5_126:
	bar.sync 	0;
	ld.shared.u32 	%r427, [_ZN6thrust24THRUST_300001_SM_1000_NS8cuda_cub4core6detail5shmemE+152];
	add.s32 	%r75, %r427, 1280;
	setp.gt.s32 	%p11, %r75, %r66;
	@%p11 bra 	$L__BB5_141;
	mov.f32 	%f323, %f339;
	mov.u64 	%rd259, %rd275;
$L__BB5_128:
	cvt.s64.s32 	%rd195, %r427;
	add.s64 	%rd196, %rd99, %rd195;
	shl.b64 	%rd197, %rd196, 2;
	add.s64 	%rd198, %rd2, %rd197;
	add.s64 	%rd260, %rd196, %rd3;
	ld.global.f32 	%f324, [%rd198];
	add.s64 	%rd261, %rd260, 256;
	ld.global.f32 	%f325, [%rd198+1024];
	add.s64 	%rd262, %rd260, 512;
	ld.global.f32 	%f326, [%rd198+2048];
	add.s64 	%rd263, %rd260, 768;
	ld.global.f32 	%f327, [%rd198+3072];
	add.s64 	%rd275, %rd260, 1024;
	ld.global.f32 	%f339, [%rd198+4096];
	abs.f32 	%f163, %f323;
	abs.f32 	%f164, %f324;
	setp.lt.f32 	%p12, %f163, %f164;
	@%p12 bra 	$L__BB5_130;
	setp.lt.f32 	%p13, %f164, %f163;
	setp.lt.s64 	%p14, %rd259, %rd260;
	or.pred  	%p15, %p13, %p14;
	selp.f32 	%f324, %f323, %f324, %p15;
	selp.b64 	%rd260, %rd259, %rd260, %p15;
$L__BB5_130:
	abs.f32 	%f167, %f324;
	abs.f32 	%f168, %f325;
	setp.lt.f32 	%p16, %f167, %f168;
	@%p16 bra 	$L__BB5_132;
	setp.lt.f32 	%p17, %f168, %f167;
	setp.lt.s64 	%p18, %rd260, %rd261;
	or.pred  	%p19, %p17, %p18;
	selp.f32 	%f325, %f324, %f325, %p19;
	selp.b64 	%rd261, %rd260, %rd261, %p19;
$L__BB5_132:
	abs.f32 	%f171, %f325;
	abs.f32 	%f172, %f326;
	setp.lt.f32 	%p20, %f171, %f172;
	@%p20 bra 	$L__BB5_134;
	setp.lt.f32 	%p21, %f172, %f171;
	setp.lt.s64 	%p22, %rd261, %rd262;
	or.pred  	%p23, %p21, %p22;
	selp.f32 	%f326, %f325, %f326, %p23;
	selp.b64 	%rd262, %rd261, %rd262, %p23;
$L__BB5_134:
	abs.f32 	%f175, %f326;
	abs.f32 	%f176, %f327;
	setp.lt.f32 	%p24, %f175, %f176;
	@%p24 bra 	$L__BB5_136;
	setp.lt.f32 	%p25, %f176, %f175;
	setp.lt.s64 	%p26, %rd262, %rd263;
	or.pred  	%p27, %p25, %p26;
	selp.f32 	%f327, %f326, %f327, %p27;
	selp.b64 	%rd263, %rd262, %rd263, %p27;
$L__BB5_136:
	abs.f32 	%f179, %f327;
	abs.f32 	%f180, %f339;
	setp.lt.f32 	%p28, %f179, %f180;
	@%p28 bra 	$L__BB5_138;
	setp.lt.f32 	%p29, %f180, %f179;
	setp.lt.s64 	%p30, %rd263, %rd275;
	or.pred  	%p31, %p29, %p30;
	selp.f32 	%f339, %f327, %f339, %p31;
	selp.b64 	%rd275, %rd263, %rd275, %p31;
$L__BB5_138:
	setp.ne.s32 	%p32, %r35, 0;
	bar.sync 	0;
	@%p32 bra 	$L__BB5_140;
	atom.global.add.u32 	%r76, [%rd1+4], 1280;
	add.s32 	%r77, %r76, %r3;
	st.shared.u32 	[_ZN6thrust24THRUST_300001_SM_1000_NS8cuda_cub4core6detail5shmemE+152], %r77;
$L__BB5_140:
	bar.sync 	0;
	ld.shared.u32 	%r427, [_ZN6thrust24THRUST_300001_SM_1000_NS8cuda_cub4core6detail5shmemE+152];
	add.s32 	%r78, %r427, 1280;
	setp.le.s32 	%p33, %r78, %r66;
	mov.f32 	%f323, %f339;
	mov.u64 	%rd259, %rd275;
	@%p33 bra 	$L__BB5_128;
$L__BB5_141:
	setp.le.s32 	%p34, %r66, %r427;
	@%p34 bra 	$L__BB5_164;
	sub.s32 	%r40, %r66, %r427;
	setp.ge.s32 	%p35, %r35, %r40;
	@%p35 bra 	$L__BB5_164;
	not.b32 	%r79, %r35;
	add.s32 	%r80, %r66, %r79;
	sub.s32 	%r41, %r80, %r427;
	and.b32  	%r81, %r41, 768;
	setp.eq.s32 	%p36, %r81, 768;
	mov.u32 	%r431, %r35;
	@%p36 bra 	$L__BB5_149;
	add.s32 	%r429, %r35, %r427;
	shr.u32 	%r82, %r41, 8;
	add.s32 	%r83, %r82, 1;
	and.b32  	%r84, %r83, 3;
	neg.s32 	%r428, %r84;
	mov.u32 	%r431, %r35;
$L__BB5_145:
	.pragma "nounroll";
	mov.u64 	%rd122, %rd275;
	mov.f32 	%f184, %f339;
	cvt.s64.s32 	%rd200, %r429;
	add.s64 	%rd123, %rd3, %rd200;
	mul.wide.s32 	%rd201, %r429, 4;
	add.s64 	%rd202, %rd2, %rd201;
	ld.global.f32 	%f185, [%rd202];
	abs.f32 	%f186, %f184;
	abs.f32 	%f187, %f185;
	setp.lt.f32 	%p37, %f186, %f187;
	mov.f32 	%f339, %f185;
	mov.u64 	%rd275, %rd123;
	@%p37 bra 	$L__BB5_148;
	setp.lt.f32 	%p38, %f187, %f186;
	mov.f32 	%f339, %f184;
	mov.u64 	%rd275, %rd122;
	@%p38 bra 	$L__BB5_148;
	setp.lt.s64 	%p39, %rd122, %rd123;
	selp.f32 	%f339, %f184, %f185, %p39;
	min.s64 	%rd275, %rd122, %rd123;
$L__BB5_148:
	add.s32 	%r431, %r431, 256;
	add.s32 	%r429, %r429, 256;
	add.s32 	%r428, %r428, 1;
	setp.ne.s32 	%p40, %r428, 0;
	@%p40 bra 	$L__BB5_145;
$L__BB5_149:
	setp.lt.u32 	%p41, %r41, 768;
	@%p41 bra 	$L__BB5_164;
	add.s32 	%r432, %r431, %r427;
	add.s32 	%r435, %r432, 256;
	add.s32 	%r434, %r432, 512;
	add.s32 	%r433, %r432, 768;
	add.s64 	%rd128, %rd2, 2048;
$L__BB5_151:
	cvt.s64.s32 	%rd203, %r435;
	add.s64 	%rd130, %rd3, %rd203;
	cvt.s64.s32 	%rd204, %r434;
	add.s64 	%rd131, %rd3, %rd204;
	cvt.s64.s32 	%rd205, %r433;
	add.s64 	%rd132, %rd3, %rd205;
	cvt.s64.s32 	%rd206, %r432;
	mul.wide.s32 	%rd207, %r432, 4;
	add.s64 	%rd133, %rd128, %rd207;
	add.s64 	%rd134, %rd3, %rd206;
	ld.global.f32 	%f193, [%rd133+-2048];
	abs.f32 	%f194, %f339;
	abs.f32 	%f195, %f193;
	setp.lt.f32 	%p42, %f194, %f195;
	mov.f32 	%f335, %f193;
	mov.u64 	%rd271, %rd134;
	@%p42 bra 	$L__BB5_154;
	setp.lt.f32 	%p43, %f195, %f194;
	mov.f32 	%f335, %f339;
	mov.u64 	%rd271, %rd275;
	@%p43 bra 	$L__BB5_154;
	setp.lt.s64 	%p44, %rd275, %rd134;
	selp.f32 	%f335, %f339, %f193, %p44;
	min.s64 	%rd271, %rd275, %rd134;
$L__BB5_154:
	ld.global.f32 	%f198, [%rd133+-1024];
	abs.f32 	%f199, %f335;
	abs.f32 	%f200, %f198;
	setp.lt.f32 	%p45, %f199, %f200;
	mov.f32 	%f336, %f198;
	mov.u64 	%rd272, %rd130;
	@%p45 bra 	$L__BB5_157;
	setp.lt.f32 	%p46, %f200, %f199;
	mov.f32 	%f336, %f335;
	mov.u64 	%rd272, %rd271;
	@%p46 bra 	$L__BB5_157;
	setp.lt.s64 	%p47, %rd271, %rd130;
	selp.f32 	%f336, %f335, %f198, %p47;
	min.s64 	%rd272, %rd271, %rd130;
$L__BB5_157:
	ld.global.f32 	%f203, [%rd133];
	abs.f32 	%f204, %f336;
	abs.f32 	%f205, %f203;
	setp.lt.f32 	%p48, %f204, %f205;
	mov.f32 	%f337, %f203;
	mov.u64 	%rd273, %rd131;
	@%p48 bra 	$L__BB5_160;
	setp.lt.f32 	%p49, %f205, %f204;
	mov.f32 	%f337, %f336;
	mov.u64 	%rd273, %rd272;
	@%p49 bra 	$L__BB5_160;
	setp.lt.s64 	%p50, %rd272, %rd131;
	selp.f32 	%f337, %f336, %f203, %p50;
	min.s64 	%rd273, %rd272, %rd131;
$L__BB5_160:
	ld.global.f32 	%f208, [%rd133+1024];
	abs.f32 	%f209, %f337;
	abs.f32 	%f210, %f208;
	setp.lt.f32 	%p51, %f209, %f210;
	mov.f32 	%f339, %f208;
	mov.u64 	%rd275, %rd132;
	@%p51 bra 	$L__BB5_163;
	setp.lt.f32 	%p52, %f210, %f209;
	mov.f32 	%f339, %f337;
	mov.u64 	%rd275, %rd273;
	@%p52 bra 	$L__BB5_163;
	setp.lt.s64 	%p53, %rd273, %rd132;
	selp.f32 	%f339, %f337, %f208, %p53;
	min.s64 	%rd275, %rd273, %rd132;
$L__BB5_163:
	add.s32 	%r431, %r431, 1024;
	add.s32 	%r435, %r435, 1024;
	add.s32 	%r434, %r434, 1024;
	add.s32 	%r433, %r433, 1024;
	add.s32 	%r432, %r432, 1024;
	setp.lt.s32 	%p54, %r431, %r40;
	@%p54 bra 	$L__BB5_151;
$L__BB5_164:
	// begin inline asm
	mov.u32 %r85, %laneid;
	// end inline asm
	mov.b32 	%r87, %f339;
	mov.b32 	%r103, 1;
	mov.b32 	%r104, 31;
	mov.b32 	%r105, -1;
	// begin inline asm
	shfl.sync.down.b32 %r86, %r87, %r103, %r104, %r105;
	// end inline asm
	mov.b32 	%f214, %r86;
	// begin inline asm
	shfl.sync.down.b32 %r91, %r92, %r103, %r104, %r105;
	// end inline asm
	mov.b64 	{%r97, %r102}, %rd275;
	// begin inline asm
	shfl.sync.down.b32 %r96, %r97, %r103, %r104, %r105;
	// end inline asm
	// begin inline asm
	shfl.sync.down.b32 %r101, %r102, %r103, %r104, %r105;
	// end inline asm
	mov.b64 	%rd144, {%r96, %r101};
	setp.gt.s32 	%p55, %r85, 30;
	mov.f32 	%f340, %f339;
	mov.u64 	%rd276, %rd275;
	@%p55 bra 	$L__BB5_168;
	abs.f32 	%f215, %f339;
	abs.f32 	%f216, %f214;
	setp.lt.f32 	%p56, %f215, %f216;
	mov.f32 	%f340, %f214;
	mov.u64 	%rd276, %rd144;
	@%p56 bra 	$L__BB5_168;
	setp.lt.f32 	%p57, %f216, %f215;
	mov.f32 	%f340, %f339;
	mov.u64 	%rd276, %rd275;
	@%p57 bra 	$L__BB5_168;
	setp.lt.s64 	%p58, %rd275, %rd144;
	selp.f32 	%f340, %f339, %f214, %p58;
	min.s64 	%rd276, %rd275, %rd144;
$L__BB5_168:
	mov.b32 	%r107, %f340;
	mov.b32 	%r123, 2;
	mov.b32 	%r124, 31;
	mov.b32 	%r125, -1;
	// begin inline asm
	shfl.sync.down.b32 %r106, %r107, %r123, %r124, %r125;
	// end inline asm
	mov.b32 	%f219, %r106;
	// begin inline asm
	shfl.sync.down.b32 %r111, %r112, %r123, %r124, %r125;
	// end inline asm
	mov.b64 	{%r117, %r122}, %rd276;
	// begin inline asm
	shfl.sync.down.b32 %r116, %r117, %r123, %r124, %r125;
	// end inline asm
	// begin inline asm
	shfl.sync.down.b32 %r121, %r122, %r123, %r124, %r125;
	// end inline asm
	mov.b64 	%rd147, {%r116, %r121};
	setp.gt.s32 	%p59, %r85, 29;
	mov.f32 	%f341, %f340;
	mov.u64 	%rd277, %rd276;
	@%p59 bra 	$L__BB5_172;
	abs.f32 	%f220, %f340;
	abs.f32 	%f221, %f219;
	setp.lt.f32 	%p60, %f220, %f221;
	mov.f32 	%f341, %f219;
	mov.u64 	%rd277, %rd147;
	@%p60 bra 	$L__BB5_172;
	setp.lt.f32 	%p61, %f221, %f220;
	mov.f32 	%f341, %f340;
	mov.u64 	%rd277, %rd276;
	@%p61 bra 	$L__BB5_172;
	setp.lt.s64 	%p62, %rd276, %rd147;
	selp.f32 	%f341, %f340, %f219, %p62;
	min.s64 	%rd277, %rd276, %rd147;
$L__BB5_172:
	mov.b32 	%r127, %f341;
	mov.b32 	%r143, 4;
	mov.b32 	%r144, 31;
	mov.b32 	%r145, -1;
	// begin inline asm
	shfl.sync.down.b32 %r126, %r127, %r143, %r144, %r145;
	// end inline asm
	mov.b32 	%f224, %r126;
	// begin inline asm
	shfl.sync.down.b32 %r131, %r132, %r143, %r144, %r145;
	// end inline asm
	mov.b64 	{%r137, %r142}, %rd277;
	// begin inline asm
	shfl.sync.down.b32 %r136, %r137, %r143, %r144, %r145;
	// end inline asm
	// begin inline asm
	shfl.sync.down.b32 %r141, %r142, %r143, %r144, %r145;
	// end inline asm
	mov.b64 	%rd150, {%r136, %r141};
	setp.gt.s32 	%p63, %r85, 27;
	mov.f32 	%f342, %f341;
	mov.u64 	%rd278, %rd277;
	@%p63 bra 	$L__BB5_176;
	abs.f32 	%f225, %f341;
	abs.f32 	%f226, %f224;
	setp.lt.f32 	%p64, %f225, %f226;
	mov.f32 	%f342, %f224;
	mov.u64 	%rd278, %rd150;
	@%p64 bra 	$L__BB5_176;
	setp.lt.f32 	%p65, %f226, %f225;
	mov.f32 	%f342, %f341;
	mov.u64 	%rd278, %rd277;
	@%p65 bra 	$L__BB5_176;
	setp.lt.s64 	%p66, %rd277, %rd150;
	selp.f32 	%f342, %f341, %f224, %p66;
	min.s64 	%rd278, %rd277, %rd150;
$L__BB5_176:
	mov.b32 	%r147, %f342;
	mov.b32 	%r163, 8;
	mov.b32 	%r164, 31;
	mov.b32 	%r165, -1;
	// begin inline asm
	shfl.sync.down.b32 %r146, %r147, %r163, %r164, %r165;
	// end inline asm
	mov.b32 	%f229, %r146;
	// begin inline asm
	shfl.sync.down.b32 %r151, %r152, %r163, %r164, %r165;
	// end inline asm
	mov.b64 	{%r157, %r162}, %rd278;
	// begin inline asm
	shfl.sync.down.b32 %r156, %r157, %r163, %r164, %r165;
	// end inline asm
	// begin inline asm
	shfl.sync.down.b32 %r161, %r162, %r163, %r164, %r165;
	// end inline asm
	mov.b64 	%rd153, {%r156, %r161};
	setp.gt.s32 	%p67, %r85, 23;
	mov.f32 	%f343, %f342;
	mov.u64 	%rd279, %rd278;
	@%p67 bra 	$L__BB5_180;
	abs.f32 	%f230, %f342;
	abs.f32 	%f231, %f229;
	setp.lt.f32 	%p68, %f230, %f231;
	mov.f32 	%f343, %f229;
	mov.u64 	%rd279, %rd153;
	@%p68 bra 	$L__BB5_180;
	setp.lt.f32 	%p69, %f231, %f230;
	mov.f32 	%f343, %f342;
	mov.u64 	%rd279, %rd278;
	@%p69 bra 	$L__BB5_180;
	setp.lt.s64 	%p70, %rd278, %rd153;
	selp.f32 	%f343, %f342, %f229, %p70;
	min.s64 	%rd279, %rd278, %rd153;
$L__BB5_180:
	mov.b32 	%r167, %f343;
	mov.b32 	%r183, 16;
	mov.b32 	%r184, 31;
	mov.b32 	%r185, -1;
	// begin inline asm
	shfl.sync.down.b32 %r166, %r167, %r183, %r184, %r185;
	// end inline asm
	mov.b32 	%f234, %r166;
	// begin inline asm
	shfl.sync.down.b32 %r171, %r172, %r183, %r184, %r185;
	// end inline asm
	mov.b64 	{%r177, %r182}, %rd279;
	// begin inline asm
	shfl.sync.down.b32 %r176, %r177, %r183, %r184, %r185;
	// end inline asm
	// begin inline asm
	shfl.sync.down.b32 %r181, %r182, %r183, %r184, %r185;
	// end inline asm
	mov.b64 	%rd156, {%r176, %r181};
	setp.gt.s32 	%p71, %r85, 15;
	mov.f32 	%f351, %f343;
	mov.u64 	%rd287, %rd279;
	@%p71 bra 	$L__BB5_184;
	abs.f32 	%f235, %f343;
	abs.f32 	%f236, %f234;
	setp.lt.f32 	%p72, %f235, %f236;
	mov.f32 	%f351, %f234;
	mov.u64 	%rd287, %rd156;
	@%p72 bra 	$L__BB5_184;
	setp.lt.f32 	%p73, %f236, %f235;
	mov.f32 	%f351, %f343;
	mov.u64 	%rd287, %rd279;
	@%p73 bra 	$L__BB5_184;
	setp.lt.s64 	%p74, %rd279, %rd156;
	selp.f32 	%f351, %f343, %f234, %p74;
	min.s64 	%rd287, %rd279, %rd156;
$L__BB5_184:
	setp.ne.s32 	%p75, %r85, 0;
	@%p75 bra 	$L__BB5_186;
	shr.u32 	%r186, %r35, 1;
	and.b32  	%r187, %r186, 496;
	mov.u32 	%r188, _ZN6thrust24THRUST_300001_SM_1000_NS8cuda_cub4core6detail5shmemE;
	add.s32 	%r189, %r188, %r187;
	st.shared.f32 	[%r189+8], %f351;
	st.shared.u64 	[%r189+16], %rd287;
$L__BB5_186:
	bar.sync 	0;
	setp.ne.s32 	%p76, %r35, 0;
	@%p76 bra 	$L__BB5_208;
	ld.shared.f32 	%f239, [_ZN6thrust24THRUST_300001_SM_1000_NS8cuda_cub4core6detail5shmemE+24];
	ld.shared.u64 	%rd159, [_ZN6thrust24THRUST_300001_SM_1000_NS8cuda_cub4core6detail5shmemE+32];
	abs.f32 	%f240, %f351;
	abs.f32 	%f241, %f239;
	setp.lt.f32 	%p77, %f240, %f241;
	mov.f32 	%f345, %f239;
	mov.u64 	%rd281, %rd159;
	@%p77 bra 	$L__BB5_190;
	setp.lt.f32 	%p78, %f241, %f240;
	mov.f32 	%f345, %f351;
	mov.u64 	%rd281, %rd287;
	@%p78 bra 	$L__BB5_190;
	setp.lt.s64 	%p79, %rd287, %rd159;
	selp.f32 	%f345, %f351, %f239, %p79;
	min.s64 	%rd281, %rd287, %rd159;
$L__BB5_190:
	ld.shared.f32 	%f244, [_ZN6thrust24THRUST_300001_SM_1000_NS8cuda_cub4core6detail5shmemE+40];
	ld.shared.u64 	%rd162, [_ZN6thrust24THRUST_300001_SM_1000_NS8cuda_cub4core6detail5shmemE+48];
	abs.f32 	%f245, %f345;
	abs.f32 	%f246, %f244;
	setp.lt.f32 	%p80, %f245, %f246;
	mov.f32 	%f346, %f244;
	mov.u64 	%rd282, %rd162;
	@%p80 bra 	$L__BB5_193;
	setp.lt.f32 	%p81, %f246, %f245;
	mov.f32 	%f346, %f345;
	mov.u64 	%rd282, %rd281;
	@%p81 bra 	$L__BB5_193;
	setp.lt.s64 	%p82, %rd281, %rd162;
	selp.f32 	%f346, %f345, %f244, %p82;
	min.s64 	%rd282, %rd281, %rd162;
$L__BB5_193:
	ld.shared.f32 	%f249, [_ZN6thrust24THRUST_300001_SM_1000_NS8cuda_cub4core6detail5shmemE+56];
	ld.shared.u64 	%rd165, [_ZN6thrust24THRUST_300001_SM_1000_NS8cuda_cub4core6detail5shmemE+64];
	abs.f32 	%f250, %f346;
	abs.f32 	%f251, %f249;
	setp.lt.f32 	%p83, %f250, %f251;
	mov.f32 	%f347, %f249;
	mov.u64 	%rd283, %rd165;
	@%p83 bra 	$L__BB5_196;
	setp.lt.f32 	%p84, %f251, %f250;
	mov.f32 	%f347, %f346;
	mov.u64 	%rd283, %rd282;
	@%p84 bra 	$L__BB5_196;
	setp.lt.s64 	%p85, %rd282, %rd165;
	selp.f32 	%f347, %f346, %f249, %p85;
	min.s64 	%rd283, %rd282, %rd165;
$L__BB5_196:
	ld.shared.f32 	%f254, [_ZN6thrust24THRUST_300001_SM_1000_NS8cuda_cub4core6detail5shmemE+72];
	ld.shared.u64 	%rd168, [_ZN6thrust24THRUST_300001_SM_1000_NS8cuda_cub4core6detail5shmemE+80];
	abs.f32 	%f255, %f347;
	abs.f32 	%f256, %f254;
	setp.lt.f32 	%p86, %f255, %f256;
	mov.f32 	%f348, %f254;
	mov.u64 	%rd284, %rd168;
	@%p86 bra 	$L__BB5_199;
	setp.lt.f32 	%p87, %f256, %f255;
	mov.f32 	%f348, %f347;
	mov.u64 	%rd284, %rd283;
	@%p87 bra 	$L__BB5_199;
	setp.lt.s64 	%p88, %rd283, %rd168;
	selp.f32 	%f348, %f347, %f254, %p88;
	min.s64 	%rd284, %rd283, %rd168;
$L__BB5_199:
	ld.shared.f32 	%f259, [_ZN6thrust24THRUST_300001_SM_1000_NS8cuda_cub4core6detail5shmemE+88];
	ld.shared.u64 	%rd171, [_ZN6thrust24THRUST_300001_SM_1000_NS8cuda_cub4core6detail5shmemE+96];
	abs.f32 	%f260, %f348;
	abs.f32 	%f261, %f259;
	setp.lt.f32 	%p89, %f260, %f261;
	mov.f32 	%f349, %f259;
	mov.u64 	%rd285, %rd171;
	@%p89 bra 	$L__BB5_202;
	setp.lt.f32 	%p90, %f261, %f260;
	mov.f32 	%f349, %f348;
	mov.u64 	%rd285, %rd284;
	@%p90 bra 	$L__BB5_202;
	setp.lt.s64 	%p91, %rd284, %rd171;
	selp.f32 	%f349, %f348, %f259, %p91;
	min.s64 	%rd285, %rd284, %rd171;
$L__BB5_202:
	ld.shared.f32 	%f264, [_ZN6thrust24THRUST_300001_SM_1000_NS8cuda_cub4core6detail5shmemE+104];
	ld.shared.u64 	%rd174, [_ZN6thrust24THRUST_300001_SM_1000_NS8cuda_cub4core6detail5shmemE+112];
	abs.f32 	%f265, %f349;
	abs.f32 	%f266, %f264;
	setp.lt.f32 	%p92, %f265, %f266;
	mov.f32 	%f350, %f264;
	mov.u64 	%rd286, %rd174;
	@%p92 bra 	$L__BB5_205;
	setp.lt.f32 	%p93, %f266, %f265;
	mov.f32 	%f350, %f349;
	mov.u64 	%rd286, %rd285;
	@%p93 bra 	$L__BB5_205;
	setp.lt.s64 	%p94, %rd285, %rd174;
	selp.f32 	%f350, %f349, %f264, %p94;
	min.s64 	%rd286, %rd285, %rd174;
$L__BB5_205:
	ld.shared.f32 	%f269, [_ZN6thrust24THRUST_300001_SM_1000_NS8cuda_cub4core6detail5shmemE+120];
	ld.shared.u64 	%rd177, [_ZN6thrust24THRUST_300001_SM_1000_NS8cuda_cub4core6detail5shmemE+128];
	abs.f32 	%f270, %f350;
	abs.f32 	%f271, %f269;
	setp.lt.f32 	%p95, %f270, %f271;
	mov.f32 	%f351, %f269;
	mov.u64 	%rd287, %rd177;
	@%p95 bra 	$L__BB5_208;
	setp.lt.f32 	%p96, %f271, %f270;
	mov.f32 	%f351, %f350;
	mov.u64 	%rd287, %rd286;
	@%p96 bra 	$L__BB5_208;
	setp.lt.s64 	%p97, %rd286, %rd177;
	selp.f32 	%f351, %f350, %f269, %p97;
	min.s64 	%rd287, %rd286, %rd177;
$L__BB5_208:
	mov.u32 	%r415, %tid.x;
	setp.ne.s32 	%p214, %r415, 0;
	@%p214 bra 	$L__BB5_210;
	ld.param.u64 	%rd224, [_ZN6thrust24THRUST_300001_SM_1000_NS8cuda_cub4core6detail13_kernel_agentINS1_8__reduce11ReduceAgentINS0_12zip_iteratorIN4cuda3std3__45tupleIJNS0_10device_ptrIfEENS0_17counting_iteratorIlNS0_11use_defaultESF_SF_EEEEEEEPNSB_IJflEEESJ_iNS1_9__extrema9arg_max_fIfl18floatAbsComparatorEEEEJSI_SK_iN3cub18CUB_300001_SM_100013GridEvenShareIiEENSR_9GridQueueIjEESO_EEEvDpT0__param_1];
	cvta.to.global.u64 	%rd221, %rd224;
	mul.wide.u32 	%rd222, %r1, 16;
	add.s64 	%rd223, %rd221, %rd222;
	st.global.f32 	[%rd223], %f351;
	st.global.u64 	[%rd223+8], %rd287;
$L__BB5_210:
	ret;

}
	// .globl	_ZN6thrust24THRUST_300001_SM_1000_NS8cuda_cub4core6detail13_kernel_agentINS1_8__reduce10DrainAgentIiEEJN3cub18CUB_300001_SM_10009GridQueueIjEEiEEEvDpT0_
.visible .entry _ZN6thrust24THRUST_300001_SM_1000_NS8cuda_cub4core6detail13_kernel_agentINS1_8__reduce10DrainAgentIiEEJN3cub18CUB_300001_SM_10009GridQueueIjEEiEEEvDpT0_(
	.param .align 8 .b8 _ZN6thrust24THRUST_300001_SM_1000_NS8cuda_cub4core6detail13_kernel_agentINS1_8__reduce10DrainAgentIiEEJN3cub18CUB_300001_SM_10009GridQueueIjEEiEEEvDpT0__param_0[8],
	.param .u32 _ZN6thrust24THRUST_300001_SM_1000_NS8cuda_cub4core6detail13_kernel_agentINS1_8__reduce10DrainAgentIiEEJN3cub18CUB_300001_SM_10009GridQueueIjEEiEEEvDpT0__param_1
)
.maxntid 1
{
	.reg .b32 	%r<3>;
	.reg .b64 	%rd<3>;

	ld.param.u64 	%rd1, [_ZN6thrust24THRUST_300001_SM_1000_NS8cuda_cub4core6detail13_kernel_agentINS1_8__reduce10DrainAgentIiEEJN3cub18CUB_300001_SM_10009GridQueueIjEEiEEEvDpT0__param_0];
	ld.param.u32 	%r1, [_ZN6thrust24THRUST_300001_SM_1000_NS8cuda_cub4core6detail13_kernel_agentINS1_8__reduce10DrainAgentIiEEJN3cub18CUB_300001_SM_10009GridQueueIjEEiEEEvDpT0__param_1];
	cvta.to.global.u64 	%rd2, %rd1;
	st.global.u32 	[%rd2], %r1;
	mov.b32 	%r2, 0;
	st.global.u32 	[%rd2+4], %r2;
	ret;

}
	// .globl	_ZN6thrust24THRUST_300001_SM_1000_NS8cuda_cub4core6detail13_kernel_agentINS1_8__reduce11ReduceAgentIPN4cuda3std3__45tupleIJflEEESC_SB_iNS1_9__extrema9arg_max_fIfl18floatAbsComparatorEEEEJSC_SC_iSG_EEEvDpT0_
.visible .entry _ZN6thrust24THRUST_300001_SM_1000_NS8cuda_cub4core6detail13_kernel_agentINS1_8__reduce11ReduceAgentIPN4cuda3std3__45tupleIJflEEESC_SB_iNS1_9__extrema9arg_max_fIfl18floatAbsComparatorEEEEJSC_SC_iSG_EEEvDpT0_(
	.param .u64 .ptr .align 1 _ZN6thrust24THRUST_300001_SM_1000_NS8cuda_cub4core6detail13_kernel_agentINS1_8__reduce11ReduceAgentIPN4cuda3std3__45tupleIJflEEESC_SB_iNS1_9__extrema9arg_max_fIfl18floatAbsComparatorEEEEJSC_SC_iSG_EEEvDpT0__param_0,
	.param .u64 .ptr .align 1 _ZN6thrust24THRUST_300001_SM_1000_NS8cuda_cub4core6detail13_kernel_agentINS1_8__reduce11ReduceAgentIPN4cuda3std3__45tupleIJflEEESC_SB_iNS1_9__extrema9arg_max_fIfl18floatAbsComparatorEEEEJSC_SC_iSG_EEEvDpT0__param_1,
	.param .u32 _ZN6thrust24THRUST_300001_SM_1000_NS8cuda_cub4core6detail13_kernel_agentINS1_8__reduce11ReduceAgentIPN4cuda3std3__45tupleIJflEEESC_SB_iNS1_9__extrema9arg_max_fIfl18floatAbsComparatorEEEEJSC_SC_iSG_EEEvDpT0__param_2,
	.param .align 1 .b8 _ZN6thrust24THRUST_300001_SM_1000_NS8cuda_cub4core6detail13_kernel_agentINS1_8__reduce11ReduceAgentIPN4cuda3std3__45tupleIJflEEESC_SB_iNS1_9__extrema9arg_max_fIfl18floatAbsComparatorEEEEJSC_SC_iSG_EEEvDpT0__param_3[1]
)
.maxntid 256
{
	.reg .pred 	%p<222>;
	.reg .b32 	%r<432>;
	.reg .b32 	%f<358>;
	.reg .b64 	%rd<356>;

	ld.param.u64 	%rd186, [_ZN6thrust24THRUST_300001_SM_1000_NS8cuda_cub4core6detail13_kernel_agentINS1_8__reduce11ReduceAgentIPN4cuda3std3__45tupleIJflEEESC_SB_iNS1_9__extrema9arg_max_fIfl18floatAbsComparatorEEEEJSC_SC_iSG_EEEvDpT0__param_0];
	ld.param.u64 	%rd187, [_ZN6thrust24THRUST_300001_SM_1000_NS8cuda_cub4core6detail13_kernel_agentINS1_8__reduce11ReduceAgentIPN4cuda3std3__45tupleIJflEEESC_SB_iNS1_9__extrema9arg_max_fIfl18floatAbsComparatorEEEEJSC_SC_iSG_EEEvDpT0__param_1];
	ld.param.u32 	%r37, [_ZN6thrust24THRUST_300001_SM_1000_NS8cuda_cub4core6detail13_kernel_agentINS1_8__reduce11ReduceAgentIPN4cuda3std3__45tupleIJflEEESC_SB_iNS1_9__extrema9arg_max_fIfl18floatAbsComparatorEEEEJSC_SC_iSG_EEEvDpT0__param_2];
	setp.eq.s32 	%p1, %r37, 0;
	@%p1 bra 	$L__BB7_211;
	setp.gt.s32 	%p2, %r37, 1279;
	@%p2 bra 	$L__BB7_121;
	mov.u32 	%r1, %tid.x;
	setp.ge.s32 	%p105, %r1, %r37;
	mov.f32 	%f301, 0f00000000;
	mov.b64 	%rd298, 0;
	mov.u32 	%r422, %r1;
	@%p105 bra 	$L__BB7_4;
	mul.wide.u32 	%rd263, %r1, 16;
	add.s64 	%rd260, %rd186, %rd263;
	// begin inline asm
	ld.global.nc.u64 %rd259, [%rd260];
	// end inline asm
	mov.b64 	{%r183, %r184}, %rd259;
	mov.b32 	%f301, %r183;
	add.s64 	%rd262, %rd260, 8;
	// begin inline asm
	ld.global.nc.u64 %rd298, [%rd262];
	// end inline asm
	add.s32 	%r422, %r1, 256;
$L__BB7_4:
	setp.ge.s32 	%p106, %r422, %r37;
	@%p106 bra 	$L__BB7_25;
	not.b32 	%r185, %r422;
	add.s32 	%r4, %r37, %r185;
	and.b32  	%r186, %r4, 768;
	setp.eq.s32 	%p107, %r186, 768;
	@%p107 bra 	$L__BB7_11;
	mul.wide.u32 	%rd265, %r422, 16;
	add.s64 	%rd289, %rd186, %rd265;
	shr.u32 	%r187, %r4, 8;
	add.s32 	%r188, %r187, 1;
	and.b32  	%r189, %r188, 3;
	neg.s32 	%r420, %r189;
$L__BB7_7:
	.pragma "nounroll";
	mov.u64 	%rd5, %rd298;
	mov.f32 	%f3, %f301;
	// begin inline asm
	ld.global.nc.u64 %rd266, [%rd289];
	// end inline asm
	mov.b64 	{%r190, %r191}, %rd266;
	mov.b32 	%f4, %r190;
	add.s64 	%rd269, %rd289, 8;
	// begin inline asm
	ld.global.nc.u64 %rd268, [%rd269];
	// end inline asm
	abs.f32 	%f5, %f3;
	abs.f32 	%f6, %f4;
	setp.lt.f32 	%p108, %f5, %f6;
	mov.u64 	%rd298, %rd268;
	mov.f32 	%f301, %f4;
	@%p108 bra 	$L__BB7_10;
	setp.lt.f32 	%p109, %f6, %f5;
	mov.u64 	%rd298, %rd5;
	mov.f32 	%f301, %f3;
	@%p109 bra 	$L__BB7_10;
	setp.lt.s64 	%p110, %rd5, %rd268;
	min.s64 	%rd298, %rd5, %rd268;
	selp.f32 	%f301, %f3, %f4, %p110;
$L__BB7_10:
	add.s32 	%r422, %r422, 256;
	add.s64 	%rd289, %rd289, 4096;
	add.s32 	%r420, %r420, 1;
	setp.ne.s32 	%p111, %r420, 0;
	@%p111 bra 	$L__BB7_7;
$L__BB7_11:
	setp.lt.u32 	%p112, %r4, 768;
	@%p112 bra 	$L__BB7_25;
$L__BB7_12:
	mul.wide.s32 	%rd274, %r422, 16;
	add.s64 	%rd271, %rd186, %rd274;
	// begin inline asm
	ld.global.nc.u64 %rd270, [%rd271];
	// end inline asm
	mov.b64 	{%r192, %r193}, %rd270;
	mov.b32 	%f12, %r192;
	add.s64 	%rd273, %rd271, 8;
	// begin inline asm
	ld.global.nc.u64 %rd272, [%rd273];
	// end inline asm
	abs.f32 	%f13, %f301;
	abs.f32 	%f14, %f12;
	setp.lt.f32 	%p113, %f13, %f14;
	mov.u64 	%rd295, %rd272;
	mov.f32 	%f298, %f12;
	@%p113 bra 	$L__BB7_15;
	setp.lt.f32 	%p114, %f14, %f13;
	mov.u64 	%rd295, %rd298;
	mov.f32 	%f298, %f301;
	@%p114 bra 	$L__BB7_15;
	setp.lt.s64 	%p115, %rd298, %rd272;
	min.s64 	%rd295, %rd298, %rd272;
	selp.f32 	%f298, %f301, %f12, %p115;
$L__BB7_15:
	add.s64 	%rd276, %rd271, 4096;
	// begin inline asm
	ld.global.nc.u64 %rd275, [%rd276];
	// end inline asm
	mov.b64 	{%r194, %r195}, %rd275;
	mov.b32 	%f17, %r194;
	add.s64 	%rd278, %rd271, 4104;
	// begin inline asm
	ld.global.nc.u64 %rd277, [%rd278];
	// end inline asm
	abs.f32 	%f18, %f298;
	abs.f32 	%f19, %f17;
	setp.lt.f32 	%p116, %f18, %f19;
	mov.u64 	%rd296, %rd277;
	mov.f32 	%f299, %f17;
	@%p116 bra 	$L__BB7_18;
	setp.lt.f32 	%p117, %f19, %f18;
	mov.u64 	%rd296, %rd295;
	mov.f32 	%f299, %f298;
	@%p117 bra 	$L__BB7_18;
	setp.lt.s64 	%p118, %rd295, %rd277;
	min.s64 	%rd296, %rd295, %rd277;
	selp.f32 	%f299, %f298, %f17, %p118;
$L__BB7_18:
	add.s64 	%rd280, %rd271, 8192;
	// begin inline asm
	ld.global.nc.u64 %rd279, [%rd280];
	// end inline asm
	mov.b64 	{%r196, %r197}, %rd279;
	mov.b32 	%f22, %r196;
	add.s64 	%rd282, %rd271, 8200;
	// begin inline asm
	ld.global.nc.u64 %rd281, [%rd282];
	// end inline asm
	abs.f32 	%f23, %f299;
	abs.f32 	%f24, %f22;
	setp.lt.f32 	%p119, %f23, %f24;
	mov.u64 	%rd297, %rd281;
	mov.f32 	%f300, %f22;
	@%p119 bra 	$L__BB7_21;
	setp.lt.f32 	%p120, %f24, %f23;
	mov.u64 	%rd297, %rd296;
	mov.f32 	%f300, %f299;
	@%p120 bra 	$L__BB7_21;
	setp.lt.s64 	%p121, %rd296, %rd281;
	min.s64 	%rd297, %rd296, %rd281;
	selp.f32 	%f300, %f299, %f22, %p121;
$L__BB7_21:
	add.s64 	%rd284, %rd271, 12288;
	// begin inline asm
	ld.global.nc.u64 %rd283, [%rd284];
	// end inline asm
	mov.b64 	{%r198, %r199}, %rd283;
	mov.b32 	%f27, %r198;
	add.s64 	%rd286, %rd271, 12296;
	// begin inline asm
	ld.global.nc.u64 %rd285, [%rd286];
	// end inline asm
	abs.f32 	%f28, %f300;
	abs.f32 	%f29, %f27;
	setp.lt.f32 	%p122, %f28, %f29;
	mov.u64 	%rd298, %rd285;
	mov.f32 	%f301, %f27;
	@%p122 bra 	$L__BB7_24;
	setp.lt.f32 	%p123, %f29, %f28;
	mov.u64 	%rd298, %rd297;
	mov.f32 	%f301, %f300;
	@%p123 bra 	$L__BB7_24;
	setp.lt.s64 	%p124, %rd297, %rd285;
	min.s64 	%rd298, %rd297, %rd285;
	selp.f32 	%f301, %f300, %f27, %p124;
$L__BB7_24:
	add.s32 	%r422, %r422, 1024;
	setp.lt.s32 	%p125, %r422, %r37;
	@%p125 bra 	$L__BB7_12;
$L__BB7_25:
	setp.lt.s32 	%p126, %r37, 256;
	@%p126 bra 	$L__BB7_70;
	// begin inline asm
	mov.u32 %r313, %laneid;
	// end inline asm
	mov.b32 	%r315, %f301;
	mov.b32 	%r331, 1;
	mov.b32 	%r332, 31;
	mov.b32 	%r333, -1;
	// begin inline asm
	shfl.sync.down.b32 %r314, %r315, %r331, %r332, %r333;
	// end inline asm
	mov.b32 	%f33, %r314;
	// begin inline asm
	shfl.sync.down.b32 %r319, %r320, %r331, %r332, %r333;
	// end inline asm
	mov.b64 	{%r325, %r330}, %rd298;
	// begin inline asm
	shfl.sync.down.b32 %r324, %r325, %r331, %r332, %r333;
	// end inline asm
	// begin inline asm
	shfl.sync.down.b32 %r329, %r330, %r331, %r332, %r333;
	// end inline asm
	mov.b64 	%rd27, {%r324, %r329};
	setp.gt.s32 	%p178, %r313, 30;
	mov.u64 	%rd300, %rd298;
	mov.f32 	%f303, %f301;
	@%p178 bra 	$L__BB7_30;
	abs.f32 	%f34, %f301;
	abs.f32 	%f35, %f33;
	setp.lt.f32 	%p179, %f34, %f35;
	mov.u64 	%rd300, %rd27;
	mov.f32 	%f303, %f33;
	@%p179 bra 	$L__BB7_30;
	setp.lt.f32 	%p180, %f35, %f34;
	mov.u64 	%rd300, %rd298;
	mov.f32 	%f303, %f301;
	@%p180 bra 	$L__BB7_30;
	setp.lt.s64 	%p181, %rd298, %rd27;
	min.s64 	%rd300, %rd298, %rd27;
	selp.f32 	%f303, %f301, %f33, %p181;
$L__BB7_30:
	mov.b32 	%r335, %f303;
	mov.b32 	%r351, 2;
	mov.b32 	%r352, 31;
	mov.b32 	%r353, -1;
	// begin inline asm
	shfl.sync.down.b32 %r334, %r335, %r351, %r352, %r353;
	// end inline asm
	mov.b32 	%f38, %r334;
	// begin inline asm
	shfl.sync.down.b32 %r339, %r340, %r351, %r352, %r353;
	// end inline asm
	mov.b64 	{%r345, %r350}, %rd300;
	// begin inline asm
	shfl.sync.down.b32 %r344, %r345, %r351, %r352, %r353;
	// end inline asm
	// begin inline asm
	shfl.sync.down.b32 %r349, %r350, %r351, %r352, %r353;
	// end inline asm
	mov.b64 	%rd30, {%r344, %r349};
	setp.gt.s32 	%p182, %r313, 29;
	mov.u64 	%rd301, %rd300;
	mov.f32 	%f304, %f303;
	@%p182 bra 	$L__BB7_34;
	abs.f32 	%f39, %f303;
	abs.f32 	%f40, %f38;
	setp.lt.f32 	%p183, %f39, %f40;
	mov.u64 	%rd301, %rd30;
	mov.f32 	%f304, %f38;
	@%p183 bra 	$L__BB7_34;
	setp.lt.f32 	%p184, %f40, %f39;
	mov.u64 	%rd301, %rd300;
	mov.f32 	%f304, %f303;
	@%p184 bra 	$L__BB7_34;
	setp.lt.s64 	%p185, %rd300, %rd30;
	min.s64 	%rd301, %rd300, %rd30;
	selp.f32 	%f304, %f303, %f38, %p185;
$L__BB7_34:
	mov.b32 	%r355, %f304;
	mov.b32 	%r371, 4;
	mov.b32 	%r372, 31;
	mov.b32 	%r373, -1;
	// begin inline asm
	shfl.sync.down.b32 %r354, %r355, %r371, %r372, %r373;
	// end inline asm
	mov.b32 	%f43, %r354;
	// begin inline asm
	shfl.sync.down.b32 %r359, %r360, %r371, %r372, %r373;
	// end inline asm
	mov.b64 	{%r365, %r370}, %rd301;
	// begin inline asm
	shfl.sync.down.b32 %r364, %r365, %r371, %r372, %r373;
	// end inline asm
	// begin inline asm
	shfl.sync.down.b32 %r369, %r370, %r371, %r372, %r373;
	// end inline asm
	mov.b64 	%rd33, {%r364, %r369};
	setp.gt.s32 	%p186, %r313, 27;
	mov.u64 	%rd302, %rd301;
	mov.f32 	%f305, %f304;
	@%p186 bra 	$L__BB7_38;
	abs.f32 	%f44, %f304;
	abs.f32 	%f45, %f43;
	setp.lt.f32 	%p187, %f44, %f45;
	mov.u64 	%rd302, %rd33;
	mov.f32 	%f305, %f43;
	@%p187 bra 	$L__BB7_38;
	setp.lt.f32 	%p188, %f45, %f44;
	mov.u64 	%rd302, %rd301;
	mov.f32 	%f305, %f304;
	@%p188 bra 	$L__BB7_38;
	setp.lt.s64 	%p189, %rd301, %rd33;
	min.s64 	%rd302, %rd301, %rd33;
	selp.f32 	%f305, %f304, %f43, %p189;
$L__BB7_38:
	mov.b32 	%r375, %f305;
	mov.b32 	%r391, 8;
	mov.b32 	%r392, 31;
	mov.b32 	%r393, -1;
	// begin inline asm
	shfl.sync.down.b32 %r374, %r375, %r391, %r392, %r393;
	// end inline asm
	mov.b32 	%f48, %r374;
	// begin inline asm
	shfl.sync.down.b32 %r379, %r380, %r391, %r392, %r393;
	// end inline asm
	mov.b64 	{%r385, %r390}, %rd302;
	// begin inline asm
	shfl.sync.down.b32 %r384, %r385, %r391, %r392, %r393;
	// end inline asm
	// begin inline asm
	shfl.sync.down.b32 %r389, %r390, %r391, %r392, %r393;
	// end inline asm
	mov.b64 	%rd36, {%r384, %r389};
	setp.gt.s32 	%p190, %r313, 23;
	mov.u64 	%rd303, %rd302;
	mov.f32 	%f306, %f305;
	@%p190 bra 	$L__BB7_42;
	abs.f32 	%f49, %f305;
	abs.f32 	%f50, %f48;
	setp.lt.f32 	%p191, %f49, %f50;
	mov.u64 	%rd303, %rd36;
	mov.f32 	%f306, %f48;
	@%p191 bra 	$L__BB7_42;
	setp.lt.f32 	%p192, %f50, %f49;
	mov.u64 	%rd303, %rd302;
	mov.f32 	%f306, %f305;
	@%p192 bra 	$L__BB7_42;
	setp.lt.s64 	%p193, %rd302, %rd36;
	min.s64 	%rd303, %rd302, %rd36;
	selp.f32 	%f306, %f305, %f48, %p193;
$L__BB7_42:
	mov.b32 	%r395, %f306;
	mov.b32 	%r411, 16;
	mov.b32 	%r412, 31;
	mov.b32 	%r413, -1;
	// begin inline asm
	shfl.sync.down.b32 %r394, %r395, %r411, %r412, %r413;
	// end inline asm
	mov.b32 	%f53, %r394;
	// begin inline asm
	shfl.sync.down.b32 %r399, %r400, %r411, %r412, %r413;
	// end inline asm
	mov.b64 	{%r405, %r410}, %rd303;
	// begin inline asm
	shfl.sync.down.b32 %r404, %r405, %r411, %r412, %r413;
	// end inline asm
	// begin inline asm
	shfl.sync.down.b32 %r409, %r410, %r411, %r412, %r413;
	// end inline asm
	mov.b64 	%rd39, {%r404, %r409};
	setp.gt.s32 	%p194, %r313, 15;
	mov.u64 	%rd355, %rd303;
	mov.f32 	%f357, %f306;
	@%p194 bra 	$L__BB7_46;
	abs.f32 	%f54, %f306;
	abs.f32 	%f55, %f53;
	setp.lt.f32 	%p195, %f54, %f55;
	mov.u64 	%rd355, %rd39;
	mov.f32 	%f357, %f53;
	@%p195 bra 	$L__BB7_46;
	setp.lt.f32 	%p196, %f55, %f54;
	mov.u64 	%rd355, %rd303;
	mov.f32 	%f357, %f306;
	@%p196 bra 	$L__BB7_46;
	setp.lt.s64 	%p197, %rd303, %rd39;
	min.s64 	%rd355, %rd303, %rd39;
	selp.f32 	%f357, %f306, %f53, %p197;
$L__BB7_46:
	setp.ne.s32 	%p198, %r313, 0;
	@%p198 bra 	$L__BB7_48;
	shr.u32 	%r414, %r1, 1;
	and.b32  	%r415, %r414, 496;
	mov.u32 	%r416, _ZN6thrust24THRUST_300001_SM_1000_NS8cuda_cub4core6detail5shmemE;
	add.s32 	%r417, %r416, %r415;
	st.shared.f32 	[%r417+8], %f357;
	st.shared.u64 	[%r417+16], %rd355;
$L__BB7_48:
	bar.sync 	0;
	setp.ne.s32 	%p199, %r1, 0;
	@%p199 bra 	$L__BB7_209;
	ld.shared.f32 	%f58, [_ZN6thrust24THRUST_300001_SM_1000_NS8cuda_cub4core6detail5shmemE+24];
	ld.shared.u64 	%rd42, [_ZN6thrust24THRUST_300001_SM_1000_NS8cuda_cub4core6detail5shmemE+32];
	abs.f32 	%f59, %f357;
	abs.f32 	%f60, %f58;
	setp.lt.f32 	%p200, %f59, %f60;
	mov.u64 	%rd305, %rd42;
	mov.f32 	%f308, %f58;
	@%p200 bra 	$L__BB7_52;
	setp.lt.f32 	%p201, %f60, %f59;
	mov.u64 	%rd305, %rd355;
	mov.f32 	%f308, %f357;
	@%p201 bra 	$L__BB7_52;
	setp.lt.s64 	%p202, %rd355, %rd42;
	min.s64 	%rd305, %rd355, %rd42;
	selp.f32 	%f308, %f357, %f58, %p202;
$L__BB7_52:
	ld.shared.f32 	%f63, [_ZN6thrust24THRUST_300001_SM_1000_NS8cuda_cub4core6detail5shmemE+40];
	ld.shared.u64 	%rd45, [_ZN6thrust24THRUST_300001_SM_1000_NS8cuda_cub4core6detail5shmemE+48];
	abs.f32 	%f64, %f308;
	abs.f32 	%f65, %f63;
	setp.lt.f32 	%p203, %f64, %f65;
	mov.u64 	%rd306, %rd45;
	mov.f32 	%f309, %f63;
	@%p203 bra 	$L__BB7_55;
	setp.lt.f32 	%p204, %f65, %f64;
	mov.u64 	%rd306, %rd305;
	mov.f32 	%f309, %f308;
	@%p204 bra 	$L__BB7_55;
	setp.lt.s64 	%p205, %rd305, %rd45;
	min.s64 	%rd306, %rd305, %rd45;
	selp.f32 	%f309, %f308, %f63, %p205;
$L__BB7_55:
	ld.shared.f32 	%f68, [_ZN6thrust24THRUST_300001_SM_1000_NS8cuda_cub4core6detail5shmemE+56];
	ld.shared.u64 	%rd48, [_ZN6thrust24THRUST_300001_SM_1000_NS8cuda_cub4core6detail5shmemE+64];
	abs.f32 	%f69, %f309;
	abs.f32 	%f70, %f68;
	setp.lt.f32 	%p206, %f69, %f70;
	mov.u64 	%rd307, %rd48;
	mov.f32 	%f310, %f68;
	@%p206 bra 	$L__BB7_58;
	setp.lt.f32 	%p207, %f70, %f69;
	mov.u64 	%rd307, %rd306;
	mov.f32 	%f310, %f309;
	@%p207 bra 	$L__BB7_58;
	setp.lt.s64 	%p208, %rd306, %rd48;
	min.s64 	%rd307, %rd306, %rd48;
	selp.f32 	%f310, %f309, %f68, %p208;
$L__BB7_58:
	ld.shared.f32 	%f73, [_ZN6thrust24THRUST_300001_SM_1000_NS8cuda_cub4core6detail5shmemE+72];
	ld.shared.u64 	%rd51, [_ZN6thrust24THRUST_300001_SM_1000_NS8cuda_cub4core6detail5shmemE+80];
	abs.f32 	%f74, %f310;
	abs.f32 	%f75, %f73;
	setp.lt.f32 	%p209, %f74, %f75;
	mov.u64 	%rd308, %rd51;
	mov.f32 	%f311, %f73;
	@%p209 bra 	$L__BB7_61;
	setp.lt.f32 	%p210, %f75, %f74;
	mov.u64 	%rd308, %rd307;
	mov.f32 	%f311, %f310;
	@%p210 bra 	$L__BB7_61;
	setp.lt.s64 	%p211, %rd307, %rd51;
	min.s64 	%rd308, %rd307, %rd51;
	selp.f32 	%f311, %f310, %f73, %p211;
$L__BB7_61:
	ld.shared.f32 	%f78, [_ZN6thrust24THRUST_300001_SM_1000_NS8cuda_cub4core6detail5shmemE+88];
	ld.shared.u64 	%rd54, [_ZN6thrust24THRUST_300001_SM_1000_NS8cuda_cub4core6detail5shmemE+96];
	abs.f32 	%f79, %f311;
	abs.f32 	%f80, %f78;
	setp.lt.f32 	%p212, %f79, %f80;
	mov.u64 	%rd309, %rd54;
	mov.f32 	%f312, %f78;
	@%p212 bra 	$L__BB7_64;
	setp.lt.f32 	%p213, %f80, %f79;
	mov.u64 	%rd309, %rd308;
	mov.f32 	%f312, %f311;
	@%p213 bra 	$L__BB7_64;
	setp.lt.s64 	%p214, %rd308, %rd54;
	min.s64 	%rd309, %rd308, %rd54;
	selp.f32 	%f312, %f311, %f78, %p214;
$L__BB7_64:
	ld.shared.f32 	%f83, [_ZN6thrust24THRUST_300001_SM_1000_NS8cuda_cub4core6detail5shmemE+104];
	ld.shared.u64 	%rd57, [_ZN6thrust24THRUST_300001_SM_1000_NS8cuda_cub4core6detail5shmemE+112];
	abs.f32 	%f84, %f312;
	abs.f32 	%f85, %f83;
	setp.lt.f32 	%p215, %f84, %f85;
	mov.u64 	%rd310, %rd57;
	mov.f32 	%f313, %f83;
	@%p215 bra 	$L__BB7_67;
	setp.lt.f32 	%p216, %f85, %f84;
	mov.u64 	%rd310, %rd309;
	mov.f32 	%f313, %f312;
	@%p216 bra 	$L__BB7_67;
	setp.lt.s64 	%p217, %rd309, %rd57;
	min.s64 	%rd310, %rd309, %rd57;
	selp.f32 	%f313, %f312, %f83, %p217;
$L__BB7_67:
	ld.shared.f32 	%f88, [_ZN6thrust24THRUST_300001_SM_1000_NS8cuda_cub4core6detail5shmemE+120];
	ld.shared.u64 	%rd60, [_ZN6thrust24THRUST_300001_SM_1000_NS8cuda_cub4core6detail5shmemE+128];
	abs.f32 	%f89, %f313;
	abs.f32 	%f90, %f88;
	setp.lt.f32 	%p218, %f89, %f90;
	mov.f32 	%f357, %f88;
	mov.u64 	%rd355, %rd60;
	@%p218 bra 	$L__BB7_209;
	setp.lt.f32 	%p219, %f90, %f89;
	mov.f32 	%f357, %f313;
	mov.u64 	%rd355, %rd310;
	@%p219 bra 	$L__BB7_209;
	setp.lt.s64 	%p220, %rd310, %rd60;
	min.s64 	%rd355, %rd310, %rd60;
	selp.f32 	%f357, %f313, %f88, %p220;
	bra.uni 	$L__BB7_209;
$L__BB7_70:
	// begin inline asm
	mov.u32 %r200, %laneid;
	// end inline asm
	and.b32  	%r221, %r1, 992;
	add.s32 	%r222, %r221, 32;
	setp.gt.s32 	%p127, %r222, %r37;
	not.b32 	%r223, %r221;
	add.s32 	%r224, %r37, %r223;
	selp.b32 	%r219, %r224, 31, %p127;
	mov.b32 	%r202, %f301;
	mov.b32 	%r218, 1;
	mov.b32 	%r220, -1;
	// begin inline asm
	shfl.sync.down.b32 %r201, %r202, %r218, %r219, %r220;
	// end inline asm
	mov.b32 	%f92, %r201;
	// begin inline asm
	shfl.sync.down.b32 %r206, %r207, %r218, %r219, %r220;
	// end inline asm
	mov.b64 	{%r212, %r217}, %rd298;
	// begin inline asm
	shfl.sync.down.b32 %r211, %r212, %r218, %r219, %r220;
	// end inline asm
	// begin inline asm
	shfl.sync.down.b32 %r216, %r217, %r218, %r219, %r220;
	// end inline asm
	mov.b64 	%rd62, {%r211, %r216};
	setp.ge.s32 	%p128, %r200, %r219;
	mov.u64 	%rd311, %rd298;
	mov.f32 	%f314, %f301;
	@%p128 bra 	$L__BB7_74;
	abs.f32 	%f93, %f301;
	abs.f32 	%f94, %f92;
	setp.lt.f32 	%p129, %f93, %f94;
	mov.u64 	%rd311, %rd62;
	mov.f32 	%f314, %f92;
	@%p129 bra 	$L__BB7_74;
	setp.lt.f32 	%p130, %f94, %f93;
	mov.u64 	%rd311, %rd298;
	mov.f32 	%f314, %f301;
	@%p130 bra 	$L__BB7_74;
	setp.lt.s64 	%p131, %rd298, %rd62;
	min.s64 	%rd311, %rd298, %rd62;
	selp.f32 	%f314, %f301, %f92, %p131;
$L__BB7_74:
	mov.b32 	%r226, %f314;
	mov.b32 	%r242, 2;
	mov.b32 	%r244, -1;
	// begin inline asm
	shfl.sync.down.b32 %r225, %r226, %r242, %r219, %r244;
	// end inline asm
	mov.b32 	%f97, %r225;
	// begin inline asm
	shfl.sync.down.b32 %r230, %r231, %r242, %r219, %r244;
	// end inline asm
	mov.b64 	{%r236, %r241}, %rd311;
	// begin inline asm
	shfl.sync.down.b32 %r235, %r236, %r242, %r219, %r244;
	// end inline asm
	// begin inline asm
	shfl.sync.down.b32 %r240, %r241, %r242, %r219, %r244;
	// end inline asm
	mov.b64 	%rd65, {%r235, %r240};
	add.s32 	%r245, %r200, 2;
	setp.gt.s32 	%p132, %r245, %r219;
	mov.u64 	%rd312, %rd311;
	mov.f32 	%f315, %f314;
	@%p132 bra 	$L__BB7_78;
	abs.f32 	%f98, %f314;
	abs.f32 	%f99, %f97;
	setp.lt.f32 	%p133, %f98, %f99;
	mov.u64 	%rd312, %rd65;
	mov.f32 	%f315, %f97;
	@%p133 bra 	$L__BB7_78;
	setp.lt.f32 	%p134, %f99, %f98;
	mov.u64 	%rd312, %rd311;
	mov.f32 	%f315, %f314;
	@%p134 bra 	$L__BB7_78;
	setp.lt.s64 	%p135, %rd311, %rd65;
	min.s64 	%rd312, %rd311, %rd65;
	selp.f32 	%f315, %f314, %f97, %p135;
$L__BB7_78:
	mov.b32 	%r247, %f315;
	mov.b32 	%r263, 4;
	mov.b32 	%r265, -1;
	// begin inline asm
	shfl.sync.down.b32 %r246, %r247, %r263, %r219, %r265;
	// end inline asm
	mov.b32 	%f102, %r246;
	// begin inline asm
	shfl.sync.down.b32 %r251, %r252, %r263, %r219, %r265;
	// end inline asm
	mov.b64 	{%r257, %r262}, %rd312;
	// begin inline asm
	shfl.sync.down.b32 %r256, %r257, %r263, %r219, %r265;
	// end inline asm
	// begin inline asm
	shfl.sync.down.b32 %r261, %r262, %r263, %r219, %r265;
	// end inline asm
	mov.b64 	%rd68, {%r256, %r261};
	add.s32 	%r266, %r200, 4;
	setp.gt.s32 	%p136, %r266, %r219;
	mov.u64 	%rd313, %rd312;
	mov.f32 	%f316, %f315;
	@%p136 bra 	$L__BB7_82;
	abs.f32 	%f103, %f315;
	abs.f32 	%f104, %f102;
	setp.lt.f32 	%p137, %f103, %f104;
	mov.u64 	%rd313, %rd68;
	mov.f32 	%f316, %f102;
	@%p137 bra 	$L__BB7_82;
	setp.lt.f32 	%p138, %f104, %f103;
	mov.u64 	%rd313, %rd312;
	mov.f32 	%f316, %f315;
	@%p138 bra 	$L__BB7_82;
	setp.lt.s64 	%p139, %rd312, %rd68;
	min.s64 	%rd313, %rd312, %rd68;
	selp.f32 	%f316, %f315, %f102, %p139;
$L__BB7_82:
	mov.b32 	%r268, %f316;
	mov.b32 	%r284, 8;
	mov.b32 	%r286, -1;
	// begin inline asm
	shfl.sync.down.b32 %r267, %r268, %r284, %r219, %r286;
	// end inline asm
	mov.b32 	%f107, %r267;
	// begin inline asm
	shfl.sync.down.b32 %r272, %r273, %r284, %r219, %r286;
	// end inline asm
	mov.b64 	{%r278, %r283}, %rd313;
	// begin inline asm
	shfl.sync.down.b32 %r277, %r278, %r284, %r219, %r286;
	// end inline asm
	// begin inline asm
	shfl.sync.down.b32 %r282, %r283, %r284, %r219, %r286;
	// end inline asm
	mov.b64 	%rd71, {%r277, %r282};
	add.s32 	%r287, %r200, 8;
	setp.gt.s32 	%p140, %r287, %r219;
	mov.u64 	%rd314, %rd313;
	mov.f32 	%f317, %f316;
	@%p140 bra 	$L__BB7_86;
	abs.f32 	%f108, %f316;
	abs.f32 	%f109, %f107;
	setp.lt.f32 	%p141, %f108, %f109;
	mov.u64 	%rd314, %rd71;
	mov.f32 	%f317, %f107;
	@%p141 bra 	$L__BB7_86;
	setp.lt.f32 	%p142, %f109, %f108;
	mov.u64 	%rd314, %rd313;
	mov.f32 	%f317, %f316;
	@%p142 bra 	$L__BB7_86;
	setp.lt.s64 	%p143, %rd313, %rd71;
	min.s64 	%rd314, %rd313, %rd71;
	selp.f32 	%f317, %f316, %f107, %p143;
$L__BB7_86:
	mov.b32 	%r289, %f317;
	mov.b32 	%r305, 16;
	mov.b32 	%r307, -1;
	// begin inline asm
	shfl.sync.down.b32 %r288, %r289, %r305, %r219, %r307;
	// end inline asm
	mov.b32 	%f112, %r288;
	// begin inline asm
	shfl.sync.down.b32 %r293, %r294, %r305, %r219, %r307;
	// end inline asm
	mov.b64 	{%r299, %r304}, %rd314;
	// begin inline asm
	shfl.sync.down.b32 %r298, %r299, %r305, %r219, %r307;
	// end inline asm
	// begin inline asm
	shfl.sync.down.b32 %r303, %r304, %r305, %r219, %r307;
	// end inline asm
	mov.b64 	%rd74, {%r298, %r303};
	add.s32 	%r308, %r200, 16;
	setp.gt.s32 	%p144, %r308, %r219;
	mov.u64 	%rd355, %rd314;
	mov.f32 	%f357, %f317;
	@%p144 bra 	$L__BB7_90;
	abs.f32 	%f113, %f317;
	abs.f32 	%f114, %f112;
	setp.lt.f32 	%p145, %f113, %f114;
	mov.u64 	%rd355, %rd74;
	mov.f32 	%f357, %f112;
	@%p145 bra 	$L__BB7_90;
	setp.lt.f32 	%p146, %f114, %f113;
	mov.u64 	%rd355, %rd314;
	mov.f32 	%f357, %f317;
	@%p146 bra 	$L__BB7_90;
	setp.lt.s64 	%p147, %rd314, %rd74;
	min.s64 	%rd355, %rd314, %rd74;
	selp.f32 	%f357, %f317, %f112, %p147;
$L__BB7_90:
	setp.ne.s32 	%p148, %r200, 0;
	@%p148 bra 	$L__BB7_92;
	shr.u32 	%r309, %r1, 1;
	and.b32  	%r310, %r309, 496;
	mov.u32 	%r311, _ZN6thrust24THRUST_300001_SM_1000_NS8cuda_cub4core6detail5shmemE;
	add.s32 	%r312, %r311, %r310;
	st.shared.f32 	[%r312+8], %f357;
	st.shared.u64 	[%r312+16], %rd355;
$L__BB7_92:
	bar.sync 	0;
	setp.ne.s32 	%p149, %r1, 0;
	@%p149 bra 	$L__BB7_209;
	setp.lt.s32 	%p150, %r37, 33;
	mov.f32 	%f319, %f357;
	mov.u64 	%rd316, %rd355;
	@%p150 bra 	$L__BB7_97;
	ld.shared.f32 	%f117, [_ZN6thrust24THRUST_300001_SM_1000_NS8cuda_cub4core6detail5shmemE+24];
	ld.shared.u64 	%rd77, [_ZN6thrust24THRUST_300001_SM_1000_NS8cuda_cub4core6detail5shmemE+32];
	abs.f32 	%f118, %f357;
	abs.f32 	%f119, %f117;
	setp.lt.f32 	%p151, %f118, %f119;
	mov.f32 	%f319, %f117;
	mov.u64 	%rd316, %rd77;
	@%p151 bra 	$L__BB7_97;
	setp.lt.f32 	%p152, %f119, %f118;
	mov.f32 	%f319, %f357;
	mov.u64 	%rd316, %rd355;
	@%p152 bra 	$L__BB7_97;
	setp.lt.s64 	%p153, %rd355, %rd77;
	selp.f32 	%f319, %f357, %f117, %p153;
	min.s64 	%rd316, %rd355, %rd77;
$L__BB7_97:
	setp.lt.s32 	%p154, %r37, 65;
	mov.f32 	%f320, %f319;
	mov.u64 	%rd317, %rd316;
	@%p154 bra 	$L__BB7_101;
	ld.shared.f32 	%f122, [_ZN6thrust24THRUST_300001_SM_1000_NS8cuda_cub4core6detail5shmemE+40];
	ld.shared.u64 	%rd80, [_ZN6thrust24THRUST_300001_SM_1000_NS8cuda_cub4core6detail5shmemE+48];
	abs.f32 	%f123, %f319;
	abs.f32 	%f124, %f122;
	setp.lt.f32 	%p155, %f123, %f124;
	mov.f32 	%f320, %f122;
	mov.u64 	%rd317, %rd80;
	@%p155 bra 	$L__BB7_101;
	setp.lt.f32 	%p156, %f124, %f123;
	mov.f32 	%f320, %f319;
	mov.u64 	%rd317, %rd316;
	@%p156 bra 	$L__BB7_101;
	setp.lt.s64 	%p157, %rd316, %rd80;
	selp.f32 	%f320, %f319, %f122, %p157;
	min.s64 	%rd317, %rd316, %rd80;
$L__BB7_101:
	setp.lt.s32 	%p158, %r37, 97;
	mov.f32 	%f321, %f320;
	mov.u64 	%rd318, %rd317;
	@%p158 bra 	$L__BB7_105;
	ld.shared.f32 	%f127, [_ZN6thrust24THRUST_300001_SM_1000_NS8cuda_cub4core6detail5shmemE+56];
	ld.shared.u64 	%rd83, [_ZN6thrust24THRUST_300001_SM_1000_NS8cuda_cub4core6detail5shmemE+64];
	abs.f32 	%f128, %f320;
	abs.f32 	%f129, %f127;
	setp.lt.f32 	%p159, %f128, %f129;
	mov.f32 	%f321, %f127;
	mov.u64 	%rd318, %rd83;
	@%p159 bra 	$L__BB7_105;
	setp.lt.f32 	%p160, %f129, %f128;
	mov.f32 	%f321, %f320;
	mov.u64 	%rd318, %rd317;
	@%p160 bra 	$L__BB7_105;
	setp.lt.s64 	%p161, %rd317, %rd83;
	selp.f32 	%f321, %f320, %f127, %p161;
	min.s64 	%rd318, %rd317, %rd83;
$L__BB7_105:
	setp.lt.s32 	%p162, %r37, 129;
	mov.f32 	%f322, %f321;
	mov.u64 	%rd319, %rd318;
	@%p162 bra 	$L__BB7_109;
	ld.shared.f32 	%f132, [_ZN6thrust24THRUST_300001_SM_1000_NS8cuda_cub4core6detail5shmemE+72];
	ld.shared.u64 	%rd86, [_ZN6thrust24THRUST_300001_SM_1000_NS8cuda_cub4core6detail5shmemE+80];
	abs.f32 	%f133, %f321;
	abs.f32 	%f134, %f132;
	setp.lt.f32 	%p163, %f133, %f134;
	mov.f32 	%f322, %f132;
	mov.u64 	%rd319, %rd86;
	@%p163 bra 	$L__BB7_109;
	setp.lt.f32 	%p164, %f134, %f133;
	mov.f32 	%f322, %f321;
	mov.u64 	%rd319, %rd318;
	@%p164 bra 	$L__BB7_109;
	setp.lt.s64 	%p165, %rd318, %rd86;
	selp.f32 	%f322, %f321, %f132, %p165;
	min.s64 	%rd319, %rd318, %rd86;
$L__BB7_109:
	setp.lt.s32 	%p166, %r37, 161;
	mov.f32 	%f323, %f322;
	mov.u64 	%rd320, %rd319;
	@%p166 bra 	$L__BB7_113;
	ld.shared.f32 	%f137, [_ZN6thrust24THRUST_300001_SM_1000_NS8cuda_cub4core6detail5shmemE+88];
	ld.shared.u64 	%rd89, [_ZN6thrust24THRUST_300001_SM_1000_NS8cuda_cub4core6detail5shmemE+96];
	abs.f32 	%f138, %f322;
	abs.f32 	%f139, %f137;
	setp.lt.f32 	%p167, %f138, %f139;
	mov.f32 	%f323, %f137;
	mov.u64 	%rd320, %rd89;
	@%p167 bra 	$L__BB7_113;
	setp.lt.f32 	%p168, %f139, %f138;
	mov.f32 	%f323, %f322;
	mov.u64 	%rd320, %rd319;
	@%p168 bra 	$L__BB7_113;
	setp.lt.s64 	%p169, %rd319, %rd89;
	selp.f32 	%f323, %f322, %f137, %p169;
	min.s64 	%rd320, %rd319, %rd89;
$L__BB7_113:
	setp.lt.s32 	%p170, %r37, 193;
	mov.f32 	%f324, %f323;
	mov.u64 	%rd321, %rd320;
	@%p170 bra 	$L__BB7_117;
	ld.shared.f32 	%f142, [_ZN6thrust24THRUST_300001_SM_1000_NS8cuda_cub4core6detail5shmemE+104];
	ld.shared.u64 	%rd92, [_ZN6thrust24THRUST_300001_SM_1000_NS8cuda_cub4core6detail5shmemE+112];
	abs.f32 	%f143, %f323;
	abs.f32 	%f144, %f142;
	setp.lt.f32 	%p171, %f143, %f144;
	mov.f32 	%f324, %f142;
	mov.u64 	%rd321, %rd92;
	@%p171 bra 	$L__BB7_117;
	setp.lt.f32 	%p172, %f144, %f143;
	mov.f32 	%f324, %f323;
	mov.u64 	%rd321, %rd320;
	@%p172 bra 	$L__BB7_117;
	setp.lt.s64 	%p173, %rd320, %rd92;
	selp.f32 	%f324, %f323, %f142, %p173;
	min.s64 	%rd321, %rd320, %rd92;
$L__BB7_117:
	setp.lt.s32 	%p174, %r37, 225;
	mov.f32 	%f357, %f324;
	mov.u64 	%rd355, %rd321;
	@%p174 bra 	$L__BB7_209;
	ld.shared.f32 	%f147, [_ZN6thrust24THRUST_300001_SM_1000_NS8cuda_cub4core6detail5shmemE+120];
	ld.shared.u64 	%rd95, [_ZN6thrust24THRUST_300001_SM_1000_NS8cuda_cub4core6detail5shmemE+128];
	abs.f32 	%f148, %f324;
	abs.f32 	%f149, %f147;
	setp.lt.f32 	%p175, %f148, %f149;
	mov.f32 	%f357, %f147;
	mov.u64 	%rd355, %rd95;
	@%p175 bra 	$L__BB7_209;
	setp.lt.f32 	%p176, %f149, %f148;
	mov.f32 	%f357, %f324;
	mov.u64 	%rd355, %rd321;
	@%p176 bra 	$L__BB7_209;
	setp.lt.s64 	%p177, %rd321, %rd95;
	selp.f32 	%f357, %f324, %f147, %p177;
	min.s64 	%rd355, %rd321, %rd95;
	bra.uni 	$L__BB7_209;
$L__BB7_121:
	mov.u32 	%r16, %tid.x;
	mul.wide.u32 	%rd208, %r16, 16;
	add.s64 	%rd189, %rd186, %rd208;
	// begin inline asm
	ld.global.nc.u64 %rd188, [%rd189];
	// end inline asm
	mov.b64 	{%r38, %r39}, %rd188;
	mov.b32 	%f151, %r38;
	add.s64 	%rd191, %rd189, 8;
	// begin inline asm
	ld.global.nc.u64 %rd190, [%rd191];
	// end inline asm
	add.s64 	%rd193, %rd189, 4096;
	// begin inline asm
	ld.global.nc.u64 %rd192, [%rd193];
	// end inline asm
	mov.b64 	{%r40, %r41}, %rd192;
	mov.b32 	%f325, %r40;
	add.s64 	%rd195, %rd189, 4104;
	// begin inline asm
	ld.global.nc.u64 %rd322, [%rd195];
	// end inline asm
	add.s64 	%rd197, %rd189, 8192;
	// begin inline asm
	ld.global.nc.u64 %rd196, [%rd197];
	// end inline asm
	mov.b64 	{%r42, %r43}, %rd196;
	mov.b32 	%f326, %r42;
	add.s64 	%rd199, %rd189, 8200;
	// begin inline asm
	ld.global.nc.u64 %rd323, [%rd199];
	// end inline asm
	add.s64 	%rd201, %rd189, 12288;
	// begin inline asm
	ld.global.nc.u64 %rd200, [%rd201];
	// end inline asm
	mov.b64 	{%r44, %r45}, %rd200;
	mov.b32 	%f327, %r44;
	add.s64 	%rd203, %rd189, 12296;
	// begin inline asm
	ld.global.nc.u64 %rd324, [%rd203];
	// end inline asm
	add.s64 	%rd205, %rd189, 16384;
	// begin inline asm
	ld.global.nc.u64 %rd204, [%rd205];
	// end inline asm
	mov.b64 	{%r46, %r47}, %rd204;
	mov.b32 	%f344, %r46;
	add.s64 	%rd207, %rd189, 16392;
	// begin inline asm
	ld.global.nc.u64 %rd342, [%rd207];
	// end inline asm
	abs.f32 	%f156, %f151;
	abs.f32 	%f157, %f325;
	setp.lt.f32 	%p3, %f156, %f157;
	@%p3 bra 	$L__BB7_123;
	setp.lt.f32 	%p4, %f157, %f156;
	setp.lt.s64 	%p5, %rd190, %rd322;
	or.pred  	%p6, %p4, %p5;
	selp.f32 	%f325, %f151, %f325, %p6;
	selp.b64 	%rd322, %rd190, %rd322, %p6;
$L__BB7_123:
	abs.f32 	%f160, %f325;
	abs.f32 	%f161, %f326;
	setp.lt.f32 	%p7, %f160, %f161;
	@%p7 bra 	$L__BB7_125;
	setp.lt.f32 	%p8, %f161, %f160;
	setp.lt.s64 	%p9, %rd322, %rd323;
	or.pred  	%p10, %p8, %p9;
	selp.f32 	%f326, %f325, %f326, %p10;
	selp.b64 	%rd323, %rd322, %rd323, %p10;
$L__BB7_125:
	abs.f32 	%f164, %f326;
	abs.f32 	%f165, %f327;
	setp.lt.f32 	%p11, %f164, %f165;
	@%p11 bra 	$L__BB7_127;
	setp.lt.f32 	%p12, %f165, %f164;
	setp.lt.s64 	%p13, %rd323, %rd324;
	or.pred  	%p14, %p12, %p13;
	selp.f32 	%f327, %f326, %f327, %p14;
	selp.b64 	%rd324, %rd323, %rd324, %p14;
$L__BB7_127:
	abs.f32 	%f168, %f327;
	abs.f32 	%f169, %f344;
	setp.lt.f32 	%p15, %f168, %f169;
	@%p15 bra 	$L__BB7_129;
	setp.lt.f32 	%p16, %f169, %f168;
	setp.lt.s64 	%p17, %rd324, %rd342;
	or.pred  	%p18, %p16, %p17;
	selp.f32 	%f344, %f327, %f344, %p18;
	selp.b64 	%rd342, %rd324, %rd342, %p18;
$L__BB7_129:
	setp.lt.u32 	%p19, %r37, 2560;
	mov.b32 	%r425, 1280;
	@%p19 bra 	$L__BB7_142;
	mov.b32 	%r424, 1280;
	mov.f32 	%f329, %f344;
	mov.u64 	%rd326, %rd342;
$L__BB7_131:
	add.s32 	%r50, %r424, %r16;
	mul.wide.u32 	%rd229, %r50, 16;
	add.s64 	%rd210, %rd186, %rd229;
	// begin inline asm
	ld.global.nc.u64 %rd209, [%rd210];
	// end inline asm
	mov.b64 	{%r51, %r52}, %rd209;
	mov.b32 	%f330, %r51;
	add.s64 	%rd212, %rd210, 8;
	// begin inline asm
	ld.global.nc.u64 %rd327, [%rd212];
	// end inline asm
	add.s64 	%rd214, %rd210, 4096;
	// begin inline asm
	ld.global.nc.u64 %rd213, [%rd214];
	// end inline asm
	mov.b64 	{%r53, %r54}, %rd213;
	mov.b32 	%f331, %r53;
	add.s64 	%rd216, %rd210, 4104;
	// begin inline asm
	ld.global.nc.u64 %rd328, [%rd216];
	// end inline asm
	add.s64 	%rd218, %rd210, 8192;
	// begin inline asm
	ld.global.nc.u64 %rd217, [%rd218];
	// end inline asm
	mov.b64 	{%r55, %r56}, %rd217;
	mov.b32 	%f332, %r55;
	add.s64 	%rd220, %rd210, 8200;
	// begin inline asm
	ld.global.nc.u64 %rd329, [%rd220];
	// end inline asm
	add.s64 	%rd222, %rd210, 12288;
	// begin inline asm
	ld.global.nc.u64 %rd221, [%rd222];
	// end inline asm
	mov.b64 	{%r57, %r58}, %rd221;
	mov.b32 	%f333, %r57;
	add.s64 	%rd224, %rd210, 12296;
	// begin inline asm
	ld.global.nc.u64 %rd330, [%rd224];
	// end inline asm
	add.s64 	%rd226, %rd210, 16384;
	// begin inline asm
	ld.global.nc.u64 %rd225, [%rd226];
	// end inline asm
	mov.b64 	{%r59, %r60}, %rd225;
	mov.b32 	%f344, %r59;
	add.s64 	%rd228, %rd210, 16392;
	// begin inline asm
	ld.global.nc.u64 %rd342, [%rd228];
	// end inline asm
	abs.f32 	%f178, %f329;
	abs.f32 	%f179, %f330;
	setp.lt.f32 	%p20, %f178, %f179;
	@%p20 bra 	$L__BB7_133;
	setp.lt.f32 	%p21, %f179, %f178;
	setp.lt.s64 	%p22, %rd326, %rd327;
	or.pred  	%p23, %p21, %p22;
	selp.f32 	%f330, %f329, %f330, %p23;
	selp.b64 	%rd327, %rd326, %rd327, %p23;
$L__BB7_133:
	abs.f32 	%f182, %f330;
	abs.f32 	%f183, %f331;
	setp.lt.f32 	%p24, %f182, %f183;
	@%p24 bra 	$L__BB7_135;
	setp.lt.f32 	%p25, %f183, %f182;
	setp.lt.s64 	%p26, %rd327, %rd328;
	or.pred  	%p27, %p25, %p26;
	selp.f32 	%f331, %f330, %f331, %p27;
	selp.b64 	%rd328, %rd327, %rd328, %p27;
$L__BB7_135:
	abs.f32 	%f186, %f331;
	abs.f32 	%f187, %f332;
	setp.lt.f32 	%p28, %f186, %f187;
	@%p28 bra 	$L__BB7_137;
	setp.lt.f32 	%p29, %f187, %f186;
	setp.lt.s64 	%p30, %rd328, %rd329;
	or.pred  	%p31, %p29, %p30;
	selp.f32 	%f332, %f331, %f332, %p31;
	selp.b64 	%rd329, %rd328, %rd329, %p31;
$L__BB7_137:
	abs.f32 	%f190, %f332;
	abs.f32 	%f191, %f333;
	setp.lt.f32 	%p32, %f190, %f191;
	@%p32 bra 	$L__BB7_139;
	setp.lt.f32 	%p33, %f191, %f190;
	setp.lt.s64 	%p34, %rd329, %rd330;
	or.pred  	%p35, %p33, %p34;
	selp.f32 	%f333, %f332, %f333, %p35;
	selp.b64 	%rd330, %rd329, %rd330, %p35;
$L__BB7_139:
	abs.f32 	%f194, %f333;
	abs.f32 	%f195, %f344;
	setp.lt.f32 	%p36, %f194, %f195;
	@%p36 bra 	$L__BB7_141;
	setp.lt.f32 	%p37, %f195, %f194;
	setp.lt.s64 	%p38, %rd330, %rd342;
	or.pred  	%p39, %p37, %p38;
	selp.f32 	%f344, %f333, %f344, %p39;
	selp.b64 	%rd342, %rd330, %rd342, %p39;
$L__BB7_141:
	add.s32 	%r425, %r424, 1280;
	add.s32 	%r61, %r424, 2560;
	setp.le.s32 	%p40, %r61, %r37;
	mov.u32 	%r424, %r425;
	mov.f32 	%f329, %f344;
	mov.u64 	%rd326, %rd342;
	@%p40 bra 	$L__BB7_131;
$L__BB7_142:
	setp.le.s32 	%p41, %r37, %r425;
	@%p41 bra 	$L__BB7_165;
	sub.s32 	%r20, %r37, %r425;
	setp.ge.s32 	%p42, %r16, %r20;
	@%p42 bra 	$L__BB7_165;
	not.b32 	%r62, %r16;
	add.s32 	%r63, %r37, %r62;
	sub.s32 	%r21, %r63, %r425;
	and.b32  	%r64, %r21, 768;
	setp.eq.s32 	%p43, %r64, 768;
	mov.u32 	%r429, %r16;
	@%p43 bra 	$L__BB7_150;
	add.s32 	%r427, %r16, %r425;
	shr.u32 	%r65, %r21, 8;
	add.s32 	%r66, %r65, 1;
	and.b32  	%r67, %r66, 3;
	neg.s32 	%r426, %r67;
	mov.u32 	%r429, %r16;
$L__BB7_146:
	.pragma "nounroll";
	mov.u64 	%rd127, %rd342;
	mov.f32 	%f199, %f344;
	mul.wide.u32 	%rd235, %r427, 16;
	add.s64 	%rd232, %rd186, %rd235;
	// begin inline asm
	ld.global.nc.u64 %rd231, [%rd232];
	// end inline asm
	mov.b64 	{%r68, %r69}, %rd231;
	mov.b32 	%f200, %r68;
	add.s64 	%rd234, %rd232, 8;
	// begin inline asm
	ld.global.nc.u64 %rd233, [%rd234];
	// end inline asm
	abs.f32 	%f201, %f199;
	abs.f32 	%f202, %f200;
	setp.lt.f32 	%p44, %f201, %f202;
	mov.f32 	%f344, %f200;
	mov.u64 	%rd342, %rd233;
	@%p44 bra 	$L__BB7_149;
	setp.lt.f32 	%p45, %f202, %f201;
	mov.f32 	%f344, %f199;
	mov.u64 	%rd342, %rd127;
	@%p45 bra 	$L__BB7_149;
	setp.lt.s64 	%p46, %rd127, %rd233;
	selp.f32 	%f344, %f199, %f200, %p46;
	min.s64 	%rd342, %rd127, %rd233;
$L__BB7_149:
	add.s32 	%r429, %r429, 256;
	add.s32 	%r427, %r427, 256;
	add.s32 	%r426, %r426, 1;
	setp.ne.s32 	%p47, %r426, 0;
	@%p47 bra 	$L__BB7_146;
$L__BB7_150:
	setp.lt.u32 	%p48, %r21, 768;
	@%p48 bra 	$L__BB7_165;
	cvt.u64.u32 	%rd236, %r429;
	cvt.u64.u32 	%rd237, %r425;
	add.s64 	%rd238, %rd236, %rd237;
	shl.b64 	%rd239, %rd238, 4;
	add.s64 	%rd240, %rd239, %rd186;
	add.s64 	%rd337, %rd240, 12296;
	add.s32 	%r430, %r429, %r425;
$L__BB7_152:
	mul.wide.u32 	%rd245, %r430, 16;
	add.s64 	%rd242, %rd186, %rd245;
	// begin inline asm
	ld.global.nc.u64 %rd241, [%rd242];
	// end inline asm
	mov.b64 	{%r70, %r71}, %rd241;
	mov.b32 	%f208, %r70;
	add.s64 	%rd244, %rd242, 8;
	// begin inline asm
	ld.global.nc.u64 %rd243, [%rd244];
	// end inline asm
	abs.f32 	%f209, %f344;
	abs.f32 	%f210, %f208;
	setp.lt.f32 	%p49, %f209, %f210;
	mov.f32 	%f341, %f208;
	mov.u64 	%rd339, %rd243;
	@%p49 bra 	$L__BB7_155;
	setp.lt.f32 	%p50, %f210, %f209;
	mov.f32 	%f341, %f344;
	mov.u64 	%rd339, %rd342;
	@%p50 bra 	$L__BB7_155;
	setp.lt.s64 	%p51, %rd342, %rd243;
	selp.f32 	%f341, %f344, %f208, %p51;
	min.s64 	%rd339, %rd342, %rd243;
$L__BB7_155:
	add.s64 	%rd247, %rd337, -8200;
	// begin inline asm
	ld.global.nc.u64 %rd246, [%rd247];
	// end inline asm
	mov.b64 	{%r72, %r73}, %rd246;
	mov.b32 	%f213, %r72;
	add.s64 	%rd249, %rd337, -8192;
	// begin inline asm
	ld.global.nc.u64 %rd248, [%rd249];
	// end inline asm
	abs.f32 	%f214, %f341;
	abs.f32 	%f215, %f213;
	setp.lt.f32 	%p52, %f214, %f215;
	mov.f32 	%f342, %f213;
	mov.u64 	%rd340, %rd248;
	@%p52 bra 	$L__BB7_158;
	setp.lt.f32 	%p53, %f215, %f214;
	mov.f32 	%f342, %f341;
	mov.u64 	%rd340, %rd339;
	@%p53 bra 	$L__BB7_158;
	setp.lt.s64 	%p54, %rd339, %rd248;
	selp.f32 	%f342, %f341, %f213, %p54;
	min.s64 	%rd340, %rd339, %rd248;
$L__BB7_158:
	add.s64 	%rd251, %rd337, -4104;
	// begin inline asm
	ld.global.nc.u64 %rd250, [%rd251];
	// end inline asm
	mov.b64 	{%r74, %r75}, %rd250;
	mov.b32 	%f218, %r74;
	add.s64 	%rd253, %rd337, -4096;
	// begin inline asm
	ld.global.nc.u64 %rd252, [%rd253];
	// end inline asm
	abs.f32 	%f219, %f342;
	abs.f32 	%f220, %f218;
	setp.lt.f32 	%p55, %f219, %f220;
	mov.f32 	%f343, %f218;
	mov.u64 	%rd341, %rd252;
	@%p55 bra 	$L__BB7_161;
	setp.lt.f32 	%p56, %f220, %f219;
	mov.f32 	%f343, %f342;
	mov.u64 	%rd341, %rd340;
	@%p56 bra 	$L__BB7_161;
	setp.lt.s64 	%p57, %rd340, %rd252;
	selp.f32 	%f343, %f342, %f218, %p57;
	min.s64 	%rd341, %rd340, %rd252;
$L__BB7_161:
	add.s64 	%rd255, %rd337, -8;
	// begin inline asm
	ld.global.nc.u64 %rd254, [%rd255];
	// end inline asm
	mov.b64 	{%r76, %r77}, %rd254;
	mov.b32 	%f223, %r76;
	// begin inline asm
	ld.global.nc.u64 %rd256, [%rd337];
	// end inline asm
	abs.f32 	%f224, %f343;
	abs.f32 	%f225, %f223;
	setp.lt.f32 	%p58, %f224, %f225;
	mov.f32 	%f344, %f223;
	mov.u64 	%rd342, %rd256;
	@%p58 bra 	$L__BB7_164;
	setp.lt.f32 	%p59, %f225, %f224;
	mov.f32 	%f344, %f343;
	mov.u64 	%rd342, %rd341;
	@%p59 bra 	$L__BB7_164;
	setp.lt.s64 	%p60, %rd341, %rd256;
	selp.f32 	%f344, %f343, %f223, %p60;
	min.s64 	%rd342, %rd341, %rd256;
$L__BB7_164:
	add.s32 	%r429, %r429, 1024;
	add.s64 	%rd337, %rd337, 16384;
	add.s32 	%r430, %r430, 1024;
	setp.lt.s32 	%p61, %r429, %r20;
	@%p61 bra 	$L__BB7_152;
$L__BB7_165:
	// begin inline asm
	mov.u32 %r78, %laneid;
	// end inline asm
	mov.b32 	%r80, %f344;
	mov.b32 	%r96, 1;
	mov.b32 	%r97, 31;
	mov.b32 	%r98, -1;
	// begin inline asm
	shfl.sync.down.b32 %r79, %r80, %r96, %r97, %r98;
	// end inline asm
	mov.b32 	%f229, %r79;
	// begin inline asm
	shfl.sync.down.b32 %r84, %r85, %r96, %r97, %r98;
	// end inline asm
	mov.b64 	{%r90, %r95}, %rd342;
	// begin inline asm
	shfl.sync.down.b32 %r89, %r90, %r96, %r97, %r98;
	// end inline asm
	// begin inline asm
	shfl.sync.down.b32 %r94, %r95, %r96, %r97, %r98;
	// end inline asm
	mov.b64 	%rd150, {%r89, %r94};
	setp.gt.s32 	%p62, %r78, 30;
	mov.f32 	%f346, %f344;
	mov.u64 	%rd344, %rd342;
	@%p62 bra 	$L__BB7_169;
	abs.f32 	%f230, %f344;
	abs.f32 	%f231, %f229;
	setp.lt.f32 	%p63, %f230, %f231;
	mov.f32 	%f346, %f229;
	mov.u64 	%rd344, %rd150;
	@%p63 bra 	$L__BB7_169;
	setp.lt.f32 	%p64, %f231, %f230;
	mov.f32 	%f346, %f344;
	mov.u64 	%rd344, %rd342;
	@%p64 bra 	$L__BB7_169;
	setp.lt.s64 	%p65, %rd342, %rd150;
	selp.f32 	%f346, %f344, %f229, %p65;
	min.s64 	%rd344, %rd342, %rd150;
$L__BB7_169:
	mov.b32 	%r100, %f346;
	mov.b32 	%r116, 2;
	mov.b32 	%r117, 31;
	mov.b32 	%r118, -1;
	// begin inline asm
	shfl.sync.down.b32 %r99, %r100, %r116, %r117, %r118;
	// end inline asm
	mov.b32 	%f234, %r99;
	// begin inline asm
	shfl.sync.down.b32 %r104, %r105, %r116, %r117, %r118;
	// end inline asm
	mov.b64 	{%r110, %r115}, %rd344;
	// begin inline asm
	shfl.sync.down.b32 %r109, %r110, %r116, %r117, %r118;
	// end inline asm
	// begin inline asm
	shfl.sync.down.b32 %r114, %r115, %r116, %r117, %r118;
	// end inline asm
	mov.b64 	%rd153, {%r109, %r114};
	setp.gt.s32 	%p66, %r78, 29;
	mov.f32 	%f347, %f346;
	mov.u64 	%rd345, %rd344;
	@%p66 bra 	$L__BB7_173;
	abs.f32 	%f235, %f346;
	abs.f32 	%f236, %f234;
	setp.lt.f32 	%p67, %f235, %f236;
	mov.f32 	%f347, %f234;
	mov.u64 	%rd345, %rd153;
	@%p67 bra 	$L__BB7_173;
	setp.lt.f32 	%p68, %f236, %f235;
	mov.f32 	%f347, %f346;
	mov.u64 	%rd345, %rd344;
	@%p68 bra 	$L__BB7_173;
	setp.lt.s64 	%p69, %rd344, %rd153;
	selp.f32 	%f347, %f346, %f234, %p69;
	min.s64 	%rd345, %rd344, %rd153;
$L__BB7_173:
	mov.b32 	%r120, %f347;
	mov.b32 	%r136, 4;
	mov.b32 	%r137, 31;
	mov.b32 	%r138, -1;
	// begin inline asm
	shfl.sync.down.b32 %r119, %r120, %r136, %r137, %r138;
	// end inline asm
	mov.b32 	%f239, %r119;
	// begin inline asm
	shfl.sync.down.b32 %r124, %r125, %r136, %r137, %r138;
	// end inline asm
	mov.b64 	{%r130, %r135}, %rd345;
	// begin inline asm
	shfl.sync.down.b32 %r129, %r130, %r136, %r137, %r138;
	// end inline asm
	// begin inline asm
	shfl.sync.down.b32 %r134, %r135, %r136, %r137, %r138;
	// end inline asm
	mov.b64 	%rd156, {%r129, %r134};
	setp.gt.s32 	%p70, %r78, 27;
	mov.f32 	%f348, %f347;
	mov.u64 	%rd346, %rd345;
	@%p70 bra 	$L__BB7_177;
	abs.f32 	%f240, %f347;
	abs.f32 	%f241, %f239;
	setp.lt.f32 	%p71, %f240, %f241;
	mov.f32 	%f348, %f239;
	mov.u64 	%rd346, %rd156;
	@%p71 bra 	$L__BB7_177;
	setp.lt.f32 	%p72, %f241, %f240;
	mov.f32 	%f348, %f347;
	mov.u64 	%rd346, %rd345;
	@%p72 bra 	$L__BB7_177;
	setp.lt.s64 	%p73, %rd345, %rd156;
	selp.f32 	%f348, %f347, %f239, %p73;
	min.s64 	%rd346, %rd345, %rd156;
$L__BB7_177:
	mov.b32 	%r140, %f348;
	mov.b32 	%r156, 8;
	mov.b32 	%r157, 31;
	mov.b32 	%r158, -1;
	// begin inline asm
	shfl.sync.down.b32 %r139, %r140, %r156, %r157, %r158;
	// end inline asm
	mov.b32 	%f244, %r139;
	// begin inline asm
	shfl.sync.down.b32 %r144, %r145, %r156, %r157, %r158;
	// end inline asm
	mov.b64 	{%r150, %r155}, %rd346;
	// begin inline asm
	shfl.sync.down.b32 %r149, %r150, %r156, %r157, %r158;
	// end inline asm
	// begin inline asm
	shfl.sync.down.b32 %r154, %r155, %r156, %r157, %r158;
	// end inline asm
	mov.b64 	%rd159, {%r149, %r154};
	setp.gt.s32 	%p74, %r78, 23;
	mov.f32 	%f349, %f348;
	mov.u64 	%rd347, %rd346;
	@%p74 bra 	$L__BB7_181;
	abs.f32 	%f245, %f348;
	abs.f32 	%f246, %f244;
	setp.lt.f32 	%p75, %f245, %f246;
	mov.f32 	%f349, %f244;
	mov.u64 	%rd347, %rd159;
	@%p75 bra 	$L__BB7_181;
	setp.lt.f32 	%p76, %f246, %f245;
	mov.f32 	%f349, %f348;
	mov.u64 	%rd347, %rd346;
	@%p76 bra 	$L__BB7_181;
	setp.lt.s64 	%p77, %rd346, %rd159;
	selp.f32 	%f349, %f348, %f244, %p77;
	min.s64 	%rd347, %rd346, %rd159;
$L__BB7_181:
	mov.b32 	%r160, %f349;
	mov.b32 	%r176, 16;
	mov.b32 	%r177, 31;
	mov.b32 	%r178, -1;
	// begin inline asm
	shfl.sync.down.b32 %r159, %r160, %r176, %r177, %r178;
	// end inline asm
	mov.b32 	%f249, %r159;
	// begin inline asm
	shfl.sync.down.b32 %r164, %r165, %r176, %r177, %r178;
	// end inline asm
	mov.b64 	{%r170, %r175}, %rd347;
	// begin inline asm
	shfl.sync.down.b32 %r169, %r170, %r176, %r177, %r178;
	// end inline asm
	// begin inline asm
	shfl.sync.down.b32 %r174, %r175, %r176, %r177, %r178;
	// end inline asm
	mov.b64 	%rd162, {%r169, %r174};
	setp.gt.s32 	%p78, %r78, 15;
	mov.f32 	%f357, %f349;
	mov.u64 	%rd355, %rd347;
	@%p78 bra 	$L__BB7_185;
	abs.f32 	%f250, %f349;
	abs.f32 	%f251, %f249;
	setp.lt.f32 	%p79, %f250, %f251;
	mov.f32 	%f357, %f249;
	mov.u64 	%rd355, %rd162;
	@%p79 bra 	$L__BB7_185;
	setp.lt.f32 	%p80, %f251, %f250;
	mov.f32 	%f357, %f349;
	mov.u64 	%rd355, %rd347;
	@%p80 bra 	$L__BB7_185;
	setp.lt.s64 	%p81, %rd347, %rd162;
	selp.f32 	%f357, %f349, %f249, %p81;
	min.s64 	%rd355, %rd347, %rd162;
$L__BB7_185:
	setp.ne.s32 	%p82, %r78, 0;
	@%p82 bra 	$L__BB7_187;
	shr.u32 	%r179, %r16, 1;
	and.b32  	%r180, %r179, 496;
	mov.u32 	%r181, _ZN6thrust24THRUST_300001_SM_1000_NS8cuda_cub4core6detail5shmemE;
	add.s32 	%r182, %r181, %r180;
	st.shared.f32 	[%r182+8], %f357;
	st.shared.u64 	[%r182+16], %rd355;
$L__BB7_187:
	bar.sync 	0;
	setp.ne.s32 	%p83, %r16, 0;
	@%p83 bra 	$L__BB7_209;
	ld.shared.f32 	%f254, [_ZN6thrust24THRUST_300001_SM_1000_NS8cuda_cub4core6detail5shmemE+24];
	ld.shared.u64 	%rd165, [_ZN6thrust24THRUST_300001_SM_1000_NS8cuda_cub4core6detail5shmemE+32];
	abs.f32 	%f255, %f357;
	abs.f32 	%f256, %f254;
	setp.lt.f32 	%p84, %f255, %f256;
	mov.f32 	%f351, %f254;
	mov.u64 	%rd349, %rd165;
	@%p84 bra 	$L__BB7_191;
	setp.lt.f32 	%p85, %f256, %f255;
	mov.f32 	%f351, %f357;
	mov.u64 	%rd349, %rd355;
	@%p85 bra 	$L__BB7_191;
	setp.lt.s64 	%p86, %rd355, %rd165;
	selp.f32 	%f351, %f357, %f254, %p86;
	min.s64 	%rd349, %rd355, %rd165;
$L__BB7_191:
	ld.shared.f32 	%f259, [_ZN6thrust24THRUST_300001_SM_1000_NS8cuda_cub4core6detail5shmemE+40];
	ld.shared.u64 	%rd168, [_ZN6thrust24THRUST_300001_SM_1000_NS8cuda_cub4core6detail5shmemE+48];
	abs.f32 	%f260, %f351;
	abs.f32 	%f261, %f259;
	setp.lt.f32 	%p87, %f260, %f261;
	mov.f32 	%f352, %f259;
	mov.u64 	%rd350, %rd168;
	@%p87 bra 	$L__BB7_194;
	setp.lt.f32 	%p88, %f261, %f260;
	mov.f32 	%f352, %f351;
	mov.u64 	%rd350, %rd349;
	@%p88 bra 	$L__BB7_194;
	setp.lt.s64 	%p89, %rd349, %rd168;
	selp.f32 	%f352, %f351, %f259, %p89;
	min.s64 	%rd350, %rd349, %rd168;
$L__BB7_194:
	ld.shared.f32 	%f264, [_ZN6thrust24THRUST_300001_SM_1000_NS8cuda_cub4core6detail5shmemE+56];
	ld.shared.u64 	%rd171, [_ZN6thrust24THRUST_300001_SM_1000_NS8cuda_cub4core6detail5shmemE+64];
	abs.f32 	%f265, %f352;
	abs.f32 	%f266, %f264;
	setp.lt.f32 	%p90, %f265, %f266;
	mov.f32 	%f353, %f264;
	mov.u64 	%rd351, %rd171;
	@%p90 bra 	$L__BB7_197;
	setp.lt.f32 	%p91, %f266, %f265;
	mov.f32 	%f353, %f352;
	mov.u64 	%rd351, %rd350;
	@%p91 bra 	$L__BB7_197;
	setp.lt.s64 	%p92, %rd350, %rd171;
	selp.f32 	%f353, %f352, %f264, %p92;
	min.s64 	%rd351, %rd350, %rd171;
$L__BB7_197:
	ld.shared.f32 	%f269, [_ZN6thrust24THRUST_300001_SM_1000_NS8cuda_cub4core6detail5shmemE+72];
	ld.shared.u64 	%rd174, [_ZN6thrust24THRUST_300001_SM_1000_NS8cuda_cub4core6detail5shmemE+80];
	abs.f32 	%f270, %f353;
	abs.f32 	%f271, %f269;
	setp.lt.f32 	%p93, %f270, %f271;
	mov.f32 	%f354, %f269;
	mov.u64 	%rd352, %rd174;
	@%p93 bra 	$L__BB7_200;
	setp.lt.f32 	%p94, %f271, %f270;
	mov.f32 	%f354, %f353;
	mov.u64 	%rd352, %rd351;
	@%p94 bra 	$L__BB7_200;
	setp.lt.s64 	%p95, %rd351, %rd174;
	selp.f32 	%f354, %f353, %f269, %p95;
	min.s64 	%rd352, %rd351, %rd174;
$L__BB7_200:
	ld.shared.f32 	%f274, [_ZN6thrust24THRUST_300001_SM_1000_NS8cuda_cub4core6detail5shmemE+88];
	ld.shared.u64 	%rd177, [_ZN6thrust24THRUST_300001_SM_1000_NS8cuda_cub4core6detail5shmemE+96];
	abs.f32 	%f275, %f354;
	abs.f32 	%f276, %f274;
	setp.lt.f32 	%p96, %f275, %f276;
	mov.f32 	%f355, %f274;
	mov.u64 	%rd353, %rd177;
	@%p96 bra 	$L__BB7_203;
	setp.lt.f32 	%p97, %f276, %f275;
	mov.f32 	%f355, %f354;
	mov.u64 	%rd353, %rd352;
	@%p97 bra 	$L__BB7_203;
	setp.lt.s64 	%p98, %rd352, %rd177;
	selp.f32 	%f355, %f354, %f274, %p98;
	min.s64 	%rd353, %rd352, %rd177;
$L__BB7_203:
	ld.shared.f32 	%f279, [_ZN6thrust24THRUST_300001_SM_1000_NS8cuda_cub4core6detail5shmemE+104];
	ld.shared.u64 	%rd180, [_ZN6thrust24THRUST_300001_SM_1000_NS8cuda_cub4core6detail5shmemE+112];
	abs.f32 	%f280, %f355;
	abs.f32 	%f281, %f279;
	setp.lt.f32 	%p99, %f280, %f281;
	mov.f32 	%f356, %f279;
	mov.u64 	%rd354, %rd180;
	@%p99 bra 	$L__BB7_206;
	setp.lt.f32 	%p100, %f281, %f280;
	mov.f32 	%f356, %f355;
	mov.u64 	%rd354, %rd353;
	@%p100 bra 	$L__BB7_206;
	setp.lt.s64 	%p101, %rd353, %rd180;
	selp.f32 	%f356, %f355, %f279, %p101;
	min.s64 	%rd354, %rd353, %rd180;
$L__BB7_206:
	ld.shared.f32 	%f284, [_ZN6thrust24THRUST_300001_SM_1000_NS8cuda_cub4core6detail5shmemE+120];
	ld.shared.u64 	%rd183, [_ZN6thrust24THRUST_300001_SM_1000_NS8cuda_cub4core6detail5shmemE+128];
	abs.f32 	%f285, %f356;
	abs.f32 	%f286, %f284;
	setp.lt.f32 	%p102, %f285, %f286;
	mov.f32 	%f357, %f284;
	mov.u64 	%rd355, %rd183;
	@%p102 bra 	$L__BB7_209;
	setp.lt.f32 	%p103, %f286, %f285;
	mov.f32 	%f357, %f356;
	mov.u64 	%rd355, %rd354;
	@%p103 bra 	$L__BB7_209;
	setp.lt.s64 	%p104, %rd354, %rd183;
	selp.f32 	%f357, %f356, %f284, %p104;
	min.s64 	%rd355, %rd354, %rd183;
$L__BB7_209:
	mov.u32 	%r418, %tid.x;
	setp.ne.s32 	%p221, %r418, 0;
	@%p221 bra 	$L__BB7_211;
	cvta.to.global.u64 	%rd287, %rd187;
	st.global.f32 	[%rd287], %f357;
	st.global.u64 	[%rd287+8], %rd355;
$L__BB7_211:
	ret;

}
	// .globl	_ZN6thrust24THRUST_300001_SM_1000_NS8cuda_cub4core6detail13_kernel_agentINS1_8__reduce11ReduceAgentINS0_12zip_iteratorIN4cuda3std3__45tupleIJNS0_10device_ptrIfEENS0_17counting_iteratorIlNS0_11use_defaultESF_SF_EEEEEEEPNSB_IJflEEESJ_lNS1_9__extrema9arg_max_fIfl18floatAbsComparatorEEEEJSI_SK_lSO_EEEvDpT0_
.visible .entry _ZN6thrust24THRUST_300001_SM_1000_NS8cuda_cub4core6detail13_kernel_agentINS1_8__reduce11ReduceAgentINS0_12zip_iteratorIN4cuda3std3__45tupleIJNS0_10device_ptrIfEENS0_17counting_iteratorIlNS0_11use_defaultESF_SF_EEEEEEEPNSB_IJflEEESJ_lNS1_9__extrema9arg_max_fIfl18floatAbsComparatorEEEEJSI_SK_lSO_EEEvDpT0_(
	.param .align 8 .b8 _ZN6thrust24THRUST_300001_SM_1000_NS8cuda_cub4core6detail13_kernel_agentINS1_8__reduce11ReduceAgentINS0_12zip_iteratorIN4cuda3std3__45tupleIJNS0_10device_ptrIfEENS0_17counting_iteratorIlNS0_11use_defaultESF_SF_EEEEEEEPNSB_IJflEEESJ_lNS1_9__extrema9arg_max_fIfl18floatAbsComparatorEEEEJSI_SK_lSO_EEEvDpT0__param_0[16],
	.param .u64 .ptr .align 1 _ZN6thrust24THRUST_300001_SM_1000_NS8cuda_cub4core6detail13_kernel_agentINS1_8__reduce11ReduceAgentINS0_12zip_iteratorIN4cuda3std3__45tupleIJNS0_10device_ptrIfEENS0_17counting_iteratorIlNS0_11use_defaultESF_SF_EEEEEEEPNSB_IJflEEESJ_lNS1_9__extrema9arg_max_fIfl18floatAbsComparatorEEEEJSI_SK_lSO_EEEvDpT0__param_1,
	.param .u64 _ZN6thrust24THRUST_300001_SM_1000_NS8cuda_cub4core6detail13_kernel_agentINS1_8__reduce11ReduceAgentINS0_12zip_iteratorIN4cuda3std3__45tupleIJNS0_10device_ptrIfEENS0_17counting_iteratorIlNS0_11use_defaultESF_SF_EEEEEEEPNSB_IJflEEESJ_lNS1_9__extrema9arg_max_fIfl18floatAbsComparatorEEEEJSI_SK_lSO_EEEvDpT0__param_2,
	.param .align 1 .b8 _ZN6thrust24THRUST_300001_SM_1000_NS8cuda_cub4core6detail13_kernel_agentINS1_8__reduce11ReduceAgentINS0_12zip_iteratorIN4cuda3std3__45tupleIJNS0_10device_ptrIfEENS0_17counting_iteratorIlNS0_11use_defaultESF_SF_EEEEEEEPNSB_IJflEEESJ_lNS1_9__extrema9arg_max_fIfl18floatAbsComparatorEEEEJSI_SK_lSO_EEEvDpT0__param_3[1]
)
.maxntid 256
{
	.reg .pred 	%p<213>;
	.reg .b32 	%r<391>;
	.reg .b32 	%f<352>;
	.reg .b64 	%rd<311>;

	ld.param.u64 	%rd192, [_ZN6thrust24THRUST_300001_SM_1000_NS8cuda_cub4core6detail13_kernel_agentINS1_8__reduce11ReduceAgentINS0_12zip_iteratorIN4cuda3std3__45tupleIJNS0_10device_ptrIfEENS0_17counting_iteratorIlNS0_11use_defaultESF_SF_EEEEEEEPNSB_IJflEEESJ_lNS1_9__extrema9arg_max_fIfl18floatAbsComparatorEEEEJSI_SK_lSO_EEEvDpT0__param_0+8];
	ld.param.u64 	%rd191, [_ZN6thrust24THRUST_300001_SM_1000_NS8cuda_cub4core6detail13_kernel_agentINS1_8__reduce11ReduceAgentINS0_12zip_iteratorIN4cuda3std3__45tupleIJNS0_10device_ptrIfEENS0_17counting_iteratorIlNS0_11use_defaultESF_SF_EEEEEEEPNSB_IJflEEESJ_lNS1_9__extrema9arg_max_fIfl18floatAbsComparatorEEEEJSI_SK_lSO_EEEvDpT0__param_0];
	ld.param.u64 	%rd194, [_ZN6thrust24THRUST_300001_SM_1000_NS8cuda_cub4core6detail13_kernel_agentINS1_8__reduce11ReduceAgentINS0_12zip_iteratorIN4cuda3std3__45tupleIJNS0_10device_ptrIfEENS0_17counting_iteratorIlNS0_11use_defaultESF_SF_EEEEEEEPNSB_IJflEEESJ_lNS1_9__extrema9arg_max_fIfl18floatAbsComparatorEEEEJSI_SK_lSO_EEEvDpT0__param_2];
	setp.eq.s64 	%p1, %rd194, 0;
	@%p1 bra 	$L__BB8_206;
	cvta.to.global.u64 	%rd1, %rd191;
	setp.gt.s64 	%p2, %rd194, 1279;
	@%p2 bra 	$L__BB8_122;
	cvt.u32.u64 	%r1, %rd194;
	mov.u32 	%r2, %tid.x;
	setp.ge.s32 	%p96, %r2, %r1;
	mov.f32 	%f298, 0f00000000;
	mov.b64 	%rd253, 0;
	mov.u32 	%r385, %r2;
	@%p96 bra 	$L__BB8_4;
	cvt.u64.u32 	%rd229, %r2;
	mul.wide.u32 	%rd230, %r2, 4;
	add.s64 	%rd231, %rd1, %rd230;
	add.s64 	%rd253, %rd192, %rd229;
	ld.global.f32 	%f298, [%rd231];
	add.s32 	%r385, %r2, 256;
$L__BB8_4:
	setp.ge.s32 	%p97, %r385, %r1;
	@%p97 bra 	$L__BB8_26;
	not.b32 	%r154, %r385;
	add.s32 	%r5, %r154, %r1;
	and.b32  	%r155, %r5, 768;
	setp.eq.s32 	%p98, %r155, 768;
	@%p98 bra 	$L__BB8_11;
	cvt.u64.u32 	%rd233, %r385;
	add.s64 	%rd244, %rd192, %rd233;
	mul.wide.u32 	%rd234, %r385, 4;
	add.s64 	%rd243, %rd1, %rd234;
	shr.u32 	%r156, %r5, 8;
	add.s32 	%r157, %r156, 1;
	and.b32  	%r158, %r157, 3;
	neg.s32 	%r383, %r158;
$L__BB8_7:
	.pragma "nounroll";
	mov.u64 	%rd9, %rd253;
	mov.f32 	%f3, %f298;
	ld.global.f32 	%f4, [%rd243];
	abs.f32 	%f5, %f3;
	abs.f32 	%f6, %f4;
	setp.lt.f32 	%p99, %f5, %f6;
	mov.u64 	%rd253, %rd244;
	mov.f32 	%f298, %f4;
	@%p99 bra 	$L__BB8_10;
	setp.lt.f32 	%p100, %f6, %f5;
	mov.u64 	%rd253, %rd9;
	mov.f32 	%f298, %f3;
	@%p100 bra 	$L__BB8_10;
	setp.lt.s64 	%p101, %rd9, %rd244;
	min.s64 	%rd253, %rd9, %rd244;
	selp.f32 	%f298, %f3, %f4, %p101;
$L__BB8_10:
	add.s32 	%r385, %r385, 256;
	add.s64 	%rd244, %rd244, 256;
	add.s64 	%rd243, %rd243, 1024;
	add.s32 	%r383, %r383, 1;
	setp.ne.s32 	%p102, %r383, 0;
	@%p102 bra 	$L__BB8_7;
$L__BB8_11:
	setp.lt.u32 	%p103, %r5, 768;
	@%p103 bra 	$L__BB8_26;
	add.s32 	%r386, %r385, 512;
$L__BB8_13:
	mov.u32 	%r13, %r386;
	add.s32 	%r159, %r13, -512;
	cvt.s64.s32 	%rd235, %r159;
	mul.wide.s32 	%rd236, %r159, 4;
	add.s64 	%rd17, %rd1, %rd236;
	add.s64 	%rd18, %rd192, %rd235;
	ld.global.f32 	%f12, [%rd17];
	abs.f32 	%f13, %f298;
	abs.f32 	%f14, %f12;
	setp.lt.f32 	%p104, %f13, %f14;
	mov.u64 	%rd250, %rd18;
	mov.f32 	%f295, %f12;
	@%p104 bra 	$L__BB8_16;
	setp.lt.f32 	%p105, %f14, %f13;
	mov.u64 	%rd250, %rd253;
	mov.f32 	%f295, %f298;
	@%p105 bra 	$L__BB8_16;
	setp.lt.s64 	%p106, %rd253, %rd18;
	min.s64 	%rd250, %rd253, %rd18;
	selp.f32 	%f295, %f298, %f12, %p106;
$L__BB8_16:
	add.s32 	%r160, %r13, -256;
	cvt.s64.s32 	%rd237, %r160;
	add.s64 	%rd21, %rd192, %rd237;
	ld.global.f32 	%f17, [%rd17+1024];
	abs.f32 	%f18, %f295;
	abs.f32 	%f19, %f17;
	setp.lt.f32 	%p107, %f18, %f19;
	mov.u64 	%rd251, %rd21;
	mov.f32 	%f296, %f17;
	@%p107 bra 	$L__BB8_19;
	setp.lt.f32 	%p108, %f19, %f18;
	mov.u64 	%rd251, %rd250;
	mov.f32 	%f296, %f295;
	@%p108 bra 	$L__BB8_19;
	setp.lt.s64 	%p109, %rd250, %rd21;
	min.s64 	%rd251, %rd250, %rd21;
	selp.f32 	%f296, %f295, %f17, %p109;
$L__BB8_19:
	cvt.s64.s32 	%rd238, %r13;
	add.s64 	%rd24, %rd192, %rd238;
	ld.global.f32 	%f22, [%rd17+2048];
	abs.f32 	%f23, %f296;
	abs.f32 	%f24, %f22;
	setp.lt.f32 	%p110, %f23, %f24;
	mov.u64 	%rd252, %rd24;
	mov.f32 	%f297, %f22;
	@%p110 bra 	$L__BB8_22;
	setp.lt.f32 	%p111, %f24, %f23;
	mov.u64 	%rd252, %rd251;
	mov.f32 	%f297, %f296;
	@%p111 bra 	$L__BB8_22;
	setp.lt.s64 	%p112, %rd251, %rd24;
	min.s64 	%rd252, %rd251, %rd24;
	selp.f32 	%f297, %f296, %f22, %p112;
$L__BB8_22:
	add.s32 	%r161, %r13, 256;
	cvt.s64.s32 	%rd239, %r161;
	add.s64 	%rd27, %rd192, %rd239;
	ld.global.f32 	%f27, [%rd17+3072];
	abs.f32 	%f28, %f297;
	abs.f32 	%f29, %f27;
	setp.lt.f32 	%p113, %f28, %f29;
	mov.u64 	%rd253, %rd27;
	mov.f32 	%f298, %f27;
	@%p113 bra 	$L__BB8_25;
	setp.lt.f32 	%p114, %f29, %f28;
	mov.u64 	%rd253, %rd252;
	mov.f32 	%f298, %f297;
	@%p114 bra 	$L__BB8_25;
	setp.lt.s64 	%p115, %rd252, %rd27;
	min.s64 	%rd253, %rd252, %rd27;
	selp.f32 	%f298, %f297, %f27, %p115;
$L__BB8_25:
	add.s32 	%r386, %r13, 1024;
	add.s32 	%r162, %r13, 512;
	setp.lt.s32 	%p116, %r162, %r1;
	@%p116 bra 	$L__BB8_13;
$L__BB8_26:
	setp.lt.s32 	%p117, %r1, 256;
	@%p117 bra 	$L__BB8_71;
	// begin inline asm
	mov.u32 %r276, %laneid;
	// end inline asm
	mov.b32 	%r278, %f298;
	mov.b32 	%r294, 1;
	mov.b32 	%r295, 31;
	mov.b32 	%r296, -1;
	// begin inline asm
	shfl.sync.down.b32 %r277, %r278, %r294, %r295, %r296;
	// end inline asm
	mov.b32 	%f33, %r277;
	// begin inline asm
	shfl.sync.down.b32 %r282, %r283, %r294, %r295, %r296;
	// end inline asm
	mov.b64 	{%r288, %r293}, %rd253;
	// begin inline asm
	shfl.sync.down.b32 %r287, %r288, %r294, %r295, %r296;
	// end inline asm
	// begin inline asm
	shfl.sync.down.b32 %r292, %r293, %r294, %r295, %r296;
	// end inline asm
	mov.b64 	%rd31, {%r287, %r292};
	setp.gt.s32 	%p169, %r276, 30;
	mov.u64 	%rd255, %rd253;
	mov.f32 	%f300, %f298;
	@%p169 bra 	$L__BB8_31;
	abs.f32 	%f34, %f298;
	abs.f32 	%f35, %f33;
	setp.lt.f32 	%p170, %f34, %f35;
	mov.u64 	%rd255, %rd31;
	mov.f32 	%f300, %f33;
	@%p170 bra 	$L__BB8_31;
	setp.lt.f32 	%p171, %f35, %f34;
	mov.u64 	%rd255, %rd253;
	mov.f32 	%f300, %f298;
	@%p171 bra 	$L__BB8_31;
	setp.lt.s64 	%p172, %rd253, %rd31;
	min.s64 	%rd255, %rd253, %rd31;
	selp.f32 	%f300, %f298, %f33, %p172;
$L__BB8_31:
	mov.b32 	%r298, %f300;
	mov.b32 	%r314, 2;
	mov.b32 	%r315, 31;
	mov.b32 	%r316, -1;
	// begin inline asm
	shfl.sync.down.b32 %r297, %r298, %r314, %r315, %r316;
	// end inline asm
	mov.b32 	%f38, %r297;
	// begin inline asm
	shfl.sync.down.b32 %r302, %r303, %r314, %r315, %r316;
	// end inline asm
	mov.b64 	{%r308, %r313}, %rd255;
	// begin inline asm
	shfl.sync.down.b32 %r307, %r308, %r314, %r315, %r316;
	// end inline asm
	// begin inline asm
	shfl.sync.down.b32 %r312, %r313, %r314, %r315, %r316;
	// end inline asm
	mov.b64 	%rd34, {%r307, %r312};
	setp.gt.s32 	%p173, %r276, 29;
	mov.u64 	%rd256, %rd255;
	mov.f32 	%f301, %f300;
	@%p173 bra 	$L__BB8_35;
	abs.f32 	%f39, %f300;
	abs.f32 	%f40, %f38;
	setp.lt.f32 	%p174, %f39, %f40;
	mov.u64 	%rd256, %rd34;
	mov.f32 	%f301, %f38;
	@%p174 bra 	$L__BB8_35;
	setp.lt.f32 	%p175, %f40, %f39;
	mov.u64 	%rd256, %rd255;
	mov.f32 	%f301, %f300;
	@%p175 bra 	$L__BB8_35;
	setp.lt.s64 	%p176, %rd255, %rd34;
	min.s64 	%rd256, %rd255, %rd34;
	selp.f32 	%f301, %f300, %f38, %p176;
$L__BB8_35:
	mov.b32 	%r318, %f301;
	mov.b32 	%r334, 4;
	mov.b32 	%r335, 31;
	mov.b32 	%r336, -1;
	// begin inline asm
	shfl.sync.down.b32 %r317, %r318, %r334, %r335, %r336;
	// end inline asm
	mov.b32 	%f43, %r317;
	// begin inline asm
	shfl.sync.down.b32 %r322, %r323, %r334, %r335, %r336;
	// end inline asm
	mov.b64 	{%r328, %r333}, %rd256;
	// begin inline asm
	shfl.sync.down.b32 %r327, %r328, %r334, %r335, %r336;
	// end inline asm
	// begin inline asm
	shfl.sync.down.b32 %r332, %r333, %r334, %r335, %r336;
	// end inline asm
	mov.b64 	%rd37, {%r327, %r332};
	setp.gt.s32 	%p177, %r276, 27;
	mov.u64 	%rd257, %rd256;
	mov.f32 	%f302, %f301;
	@%p177 bra 	$L__BB8_39;
	abs.f32 	%f44, %f301;
	abs.f32 	%f45, %f43;
	setp.lt.f32 	%p178, %f44, %f45;
	mov.u64 	%rd257, %rd37;
	mov.f32 	%f302, %f43;
	@%p178 bra 	$L__BB8_39;
	setp.lt.f32 	%p179, %f45, %f44;
	mov.u64 	%rd257, %rd256;
	mov.f32 	%f302, %f301;
	@%p179 bra 	$L__BB8_39;
	setp.lt.s64 	%p180, %rd256, %rd37;
	min.s64 	%rd257, %rd256, %rd37;
	selp.f32 	%f302, %f301, %f43, %p180;
$L__BB8_39:
	mov.b32 	%r338, %f302;
	mov.b32 	%r354, 8;
	mov.b32 	%r355, 31;
	mov.b32 	%r356, -1;
	// begin inline asm
	shfl.sync.down.b32 %r337, %r338, %r354, %r355, %r356;
	// end inline asm
	mov.b32 	%f48, %r337;
	// begin inline asm
	shfl.sync.down.b32 %r342, %r343, %r354, %r355, %r356;
	// end inline asm
	mov.b64 	{%r348, %r353}, %rd257;
	// begin inline asm
	shfl.sync.down.b32 %r347, %r348, %r354, %r355, %r356;
	// end inline asm
	// begin inline asm
	shfl.sync.down.b32 %r352, %r353, %r354, %r355, %r356;
	// end inline asm
	mov.b64 	%rd40, {%r347, %r352};
	setp.gt.s32 	%p181, %r276, 23;
	mov.u64 	%rd258, %rd257;
	mov.f32 	%f303, %f302;
	@%p181 bra 	$L__BB8_43;
	abs.f32 	%f49, %f302;
	abs.f32 	%f50, %f48;
	setp.lt.f32 	%p182, %f49, %f50;
	mov.u64 	%rd258, %rd40;
	mov.f32 	%f303, %f48;
	@%p182 bra 	$L__BB8_43;
	setp.lt.f32 	%p183, %f50, %f49;
	mov.u64 	%rd258, %rd257;
	mov.f32 	%f303, %f302;
	@%p183 bra 	$L__BB8_43;
	setp.lt.s64 	%p184, %rd257, %rd40;
	min.s64 	%rd258, %rd257, %rd40;
	selp.f32 	%f303, %f302, %f48, %p184;
$L__BB8_43:
	mov.b32 	%r358, %f303;
	mov.b32 	%r374, 16;
	mov.b32 	%r375, 31;
	mov.b32 	%r376, -1;
	// begin inline asm
	shfl.sync.down.b32 %r357, %r358, %r374, %r375, %r376;
	// end inline asm
	mov.b32 	%f53, %r357;
	// begin inline asm
	shfl.sync.down.b32 %r362, %r363, %r374, %r375, %r376;
	// end inline asm
	mov.b64 	{%r368, %r373}, %rd258;
	// begin inline asm
	shfl.sync.down.b32 %r367, %r368, %r374, %r375, %r376;
	// end inline asm
	// begin inline asm
	shfl.sync.down.b32 %r372, %r373, %r374, %r375, %r376;
	// end inline asm
	mov.b64 	%rd43, {%r367, %r372};
	setp.gt.s32 	%p185, %r276, 15;
	mov.u64 	%rd310, %rd258;
	mov.f32 	%f351, %f303;
	@%p185 bra 	$L__BB8_47;
	abs.f32 	%f54, %f303;
	abs.f32 	%f55, %f53;
	setp.lt.f32 	%p186, %f54, %f55;
	mov.u64 	%rd310, %rd43;
	mov.f32 	%f351, %f53;
	@%p186 bra 	$L__BB8_47;
	setp.lt.f32 	%p187, %f55, %f54;
	mov.u64 	%rd310, %rd258;
	mov.f32 	%f351, %f303;
	@%p187 bra 	$L__BB8_47;
	setp.lt.s64 	%p188, %rd258, %rd43;
	min.s64 	%rd310, %rd258, %rd43;
	selp.f32 	%f351, %f303, %f53, %p188;
$L__BB8_47:
	setp.ne.s32 	%p189, %r276, 0;
	@%p189 bra 	$L__BB8_49;
	shr.u32 	%r377, %r2, 1;
	and.b32  	%r378, %r377, 496;
	mov.u32 	%r379, _ZN6thrust24THRUST_300001_SM_1000_NS8cuda_cub4core6detail5shmemE;
	add.s32 	%r380, %r379, %r378;
	st.shared.f32 	[%r380+8], %f351;
	st.shared.u64 	[%r380+16], %rd310;
$L__BB8_49:
	bar.sync 	0;
	setp.ne.s32 	%p190, %r2, 0;
	@%p190 bra 	$L__BB8_204;
	ld.shared.f32 	%f58, [_ZN6thrust24THRUST_300001_SM_1000_NS8cuda_cub4core6detail5shmemE+24];
	ld.shared.u64 	%rd46, [_ZN6thrust24THRUST_300001_SM_1000_NS8cuda_cub4core6detail5shmemE+32];
	abs.f32 	%f59, %f351;
	abs.f32 	%f60, %f58;
	setp.lt.f32 	%p191, %f59, %f60;
	mov.u64 	%rd260, %rd46;
	mov.f32 	%f305, %f58;
	@%p191 bra 	$L__BB8_53;
	setp.lt.f32 	%p192, %f60, %f59;
	mov.u64 	%rd260, %rd310;
	mov.f32 	%f305, %f351;
	@%p192 bra 	$L__BB8_53;
	setp.lt.s64 	%p193, %rd310, %rd46;
	min.s64 	%rd260, %rd310, %rd46;
	selp.f32 	%f305, %f351, %f58, %p193;
$L__BB8_53:
	ld.shared.f32 	%f63, [_ZN6thrust24THRUST_300001_SM_1000_NS8cuda_cub4core6detail5shmemE+40];
	ld.shared.u64 	%rd49, [_ZN6thrust24THRUST_300001_SM_1000_NS8cuda_cub4core6detail5shmemE+48];
	abs.f32 	%f64, %f305;
	abs.f32 	%f65, %f63;
	setp.lt.f32 	%p194, %f64, %f65;
	mov.u64 	%rd261, %rd49;
	mov.f32 	%f306, %f63;
	@%p194 bra 	$L__BB8_56;
	setp.lt.f32 	%p195, %f65, %f64;
	mov.u64 	%rd261, %rd260;
	mov.f32 	%f306, %f305;
	@%p195 bra 	$L__BB8_56;
	setp.lt.s64 	%p196, %rd260, %rd49;
	min.s64 	%rd261, %rd260, %rd49;
	selp.f32 	%f306, %f305, %f63, %p196;
$L__BB8_56:
	ld.shared.f32 	%f68, [_ZN6thrust24THRUST_300001_SM_1000_NS8cuda_cub4core6detail5shmemE+56];
	ld.shared.u64 	%rd52, [_ZN6thrust24THRUST_300001_SM_1000_NS8cuda_cub4core6detail5shmemE+64];
	abs.f32 	%f69, %f306;
	abs.f32 	%f70, %f68;
	setp.lt.f32 	%p197, %f69, %f70;
	mov.u64 	%rd262, %rd52;
	mov.f32 	%f307, %f68;
	@%p197 bra 	$L__BB8_59;
	setp.lt.f32 	%p198, %f70, %f69;
	mov.u64 	%rd262, %rd261;
	mov.f32 	%f307, %f306;
	@%p198 bra 	$L__BB8_59;
	setp.lt.s64 	%p199, %rd261, %rd52;
	min.s64 	%rd262, %rd261, %rd52;
	selp.f32 	%f307, %f306, %f68, %p199;
$L__BB8_59:
	ld.shared.f32 	%f73, [_ZN6thrust24THRUST_300001_SM_1000_NS8cuda_cub4core6detail5shmemE+72];
	ld.shared.u64 	%rd55, [_ZN6thrust24THRUST_300001_SM_1000_NS8cuda_cub4core6detail5shmemE+80];
	abs.f32 	%f74, %f307;
	abs.f32 	%f75, %f73;
	setp.lt.f32 	%p200, %f74, %f75;
	mov.u64 	%rd263, %rd55;
	mov.f32 	%f308, %f73;
	@%p200 bra 	$L__BB8_62;
	setp.lt.f32 	%p201, %f75, %f74;
	mov.u64 	%rd263, %rd262;
	mov.f32 	%f308, %f307;
	@%p201 bra 	$L__BB8_62;
	setp.lt.s64 	%p202, %rd262, %rd55;
	min.s64 	%rd263, %rd262, %rd55;
	selp.f32 	%f308, %f307, %f73, %p202;
$L__BB8_62:
	ld.shared.f32 	%f78, [_ZN6thrust24THRUST_300001_SM_1000_NS8cuda_cub4core6detail5shmemE+88];
	ld.shared.u64 	%rd58, [_ZN6thrust24THRUST_300001_SM_1000_NS8cuda_cub4core6detail5shmemE+96];
	abs.f32 	%f79, %f308;
	abs.f32 	%f80, %f78;
	setp.lt.f32 	%p203, %f79, %f80;
	mov.u64 	%rd264, %rd58;
	mov.f32 	%f309, %f78;
	@%p203 bra 	$L__BB8_65;
	setp.lt.f32 	%p204, %f80, %f79;
	mov.u64 	%rd264, %rd263;
	mov.f32 	%f309, %f308;
	@%p204 bra 	$L__BB8_65;
	setp.lt.s64 	%p205, %rd263, %rd58;
	min.s64 	%rd264, %rd263, %rd58;
	selp.f32 	%f309, %f308, %f78, %p205;
$L__BB8_65:
	ld.shared.f32 	%f83, [_ZN6thrust24THRUST_300001_SM_1000_NS8cuda_cub4core6detail5shmemE+104];
	ld.shared.u64 	%rd61, [_ZN6thrust24THRUST_300001_SM_1000_NS8cuda_cub4core6detail5shmemE+112];
	abs.f32 	%f84, %f309;
	abs.f32 	%f85, %f83;
	setp.lt.f32 	%p206, %f84, %f85;
	mov.u64 	%rd265, %rd61;
	mov.f32 	%f310, %f83;
	@%p206 bra 	$L__BB8_68;
	setp.lt.f32 	%p207, %f85, %f84;
	mov.u64 	%rd265, %rd264;
	mov.f32 	%f310, %f309;
	@%p207 bra 	$L__BB8_68;
	setp.lt.s64 	%p208, %rd264, %rd61;
	min.s64 	%rd265, %rd264, %rd61;
	selp.f32 	%f310, %f309, %f83, %p208;
$L__BB8_68:
	ld.shared.f32 	%f88, [_ZN6thrust24THRUST_300001_SM_1000_NS8cuda_cub4core6detail5shmemE+120];
	ld.shared.u64 	%rd64, [_ZN6thrust24THRUST_300001_SM_1000_NS8cuda_cub4core6detail5shmemE+128];
	abs.f32 	%f89, %f310;
	abs.f32 	%f90, %f88;
	setp.lt.f32 	%p209, %f89, %f90;
	mov.f32 	%f351, %f88;
	mov.u64 	%rd310, %rd64;
	@%p209 bra 	$L__BB8_204;
	setp.lt.f32 	%p210, %f90, %f89;
	mov.f32 	%f351, %f310;
	mov.u64 	%rd310, %rd265;
	@%p210 bra 	$L__BB8_204;
	setp.lt.s64 	%p211, %rd265, %rd64;
	min.s64 	%rd310, %rd265, %rd64;
	selp.f32 	%f351, %f310, %f88, %p211;
	bra.uni 	$L__BB8_204;
$L__BB8_71:
	// begin inline asm
	mov.u32 %r163, %laneid;
	// end inline asm
	and.b32  	%r184, %r2, 992;
	add.s32 	%r185, %r184, 32;
	setp.gt.s32 	%p118, %r185, %r1;
	not.b32 	%r186, %r184;
	add.s32 	%r187, %r1, %r186;
	selp.b32 	%r182, %r187, 31, %p118;
	mov.b32 	%r165, %f298;
	mov.b32 	%r181, 1;
	mov.b32 	%r183, -1;
	// begin inline asm
	shfl.sync.down.b32 %r164, %r165, %r181, %r182, %r183;
	// end inline asm
	mov.b32 	%f92, %r164;
	// begin inline asm
	shfl.sync.down.b32 %r169, %r170, %r181, %r182, %r183;
	// end inline asm
	mov.b64 	{%r175, %r180}, %rd253;
	// begin inline asm
	shfl.sync.down.b32 %r174, %r175, %r181, %r182, %r183;
	// end inline asm
	// begin inline asm
	shfl.sync.down.b32 %r179, %r180, %r181, %r182, %r183;
	// end inline asm
	mov.b64 	%rd66, {%r174, %r179};
	setp.ge.s32 	%p119, %r163, %r182;
	mov.u64 	%rd266, %rd253;
	mov.f32 	%f311, %f298;
	@%p119 bra 	$L__BB8_75;
	abs.f32 	%f93, %f298;
	abs.f32 	%f94, %f92;
	setp.lt.f32 	%p120, %f93, %f94;
	mov.u64 	%rd266, %rd66;
	mov.f32 	%f311, %f92;
	@%p120 bra 	$L__BB8_75;
	setp.lt.f32 	%p121, %f94, %f93;
	mov.u64 	%rd266, %rd253;
	mov.f32 	%f311, %f298;
	@%p121 bra 	$L__BB8_75;
	setp.lt.s64 	%p122, %rd253, %rd66;
	min.s64 	%rd266, %rd253, %rd66;
	selp.f32 	%f311, %f298, %f92, %p122;
$L__BB8_75:
	mov.b32 	%r189, %f311;
	mov.b32 	%r205, 2;
	mov.b32 	%r207, -1;
	// begin inline asm
	shfl.sync.down.b32 %r188, %r189, %r205, %r182, %r207;
	// end inline asm
	mov.b32 	%f97, %r188;
	// begin inline asm
	shfl.sync.down.b32 %r193, %r194, %r205, %r182, %r207;
	// end inline asm
	mov.b64 	{%r199, %r204}, %rd266;
	// begin inline asm
	shfl.sync.down.b32 %r198, %r199, %r205, %r182, %r207;
	// end inline asm
	// begin inline asm
	shfl.sync.down.b32 %r203, %r204, %r205, %r182, %r207;
	// end inline asm
	mov.b64 	%rd69, {%r198, %r203};
	add.s32 	%r208, %r163, 2;
	setp.gt.s32 	%p123, %r208, %r182;
	mov.u64 	%rd267, %rd266;
	mov.f32 	%f312, %f311;
	@%p123 bra 	$L__BB8_79;
	abs.f32 	%f98, %f311;
	abs.f32 	%f99, %f97;
	setp.lt.f32 	%p124, %f98, %f99;
	mov.u64 	%rd267, %rd69;
	mov.f32 	%f312, %f97;
	@%p124 bra 	$L__BB8_79;
	setp.lt.f32 	%p125, %f99, %f98;
	mov.u64 	%rd267, %rd266;
	mov.f32 	%f312, %f311;
	@%p125 bra 	$L__BB8_79;
	setp.lt.s64 	%p126, %rd266, %rd69;
	min.s64 	%rd267, %rd266, %rd69;
	selp.f32 	%f312, %f311, %f97, %p126;
$L__BB8_79:
	mov.b32 	%r210, %f312;
	mov.b32 	%r226, 4;
	mov.b32 	%r228, -1;
	// begin inline asm
	shfl.sync.down.b32 %r209, %r210, %r226, %r182, %r228;
	// end inline asm
	mov.b32 	%f102, %r209;
	// begin inline asm
	shfl.sync.down.b32 %r214, %r215, %r226, %r182, %r228;
	// end inline asm
	mov.b64 	{%r220, %r225}, %rd267;
	// begin inline asm
	shfl.sync.down.b32 %r219, %r220, %r226, %r182, %r228;
	// end inline asm
	// begin inline asm
	shfl.sync.down.b32 %r224, %r225, %r226, %r182, %r228;
	// end inline asm
	mov.b64 	%rd72, {%r219, %r224};
	add.s32 	%r229, %r163, 4;
	setp.gt.s32 	%p127, %r229, %r182;
	mov.u64 	%rd268, %rd267;
	mov.f32 	%f313, %f312;
	@%p127 bra 	$L__BB8_83;
	abs.f32 	%f103, %f312;
	abs.f32 	%f104, %f102;
	setp.lt.f32 	%p128, %f103, %f104;
	mov.u64 	%rd268, %rd72;
	mov.f32 	%f313, %f102;
	@%p128 bra 	$L__BB8_83;
	setp.lt.f32 	%p129, %f104, %f103;
	mov.u64 	%rd268, %rd267;
	mov.f32 	%f313, %f312;
	@%p129 bra 	$L__BB8_83;
	setp.lt.s64 	%p130, %rd267, %rd72;
	min.s64 	%rd268, %rd267, %rd72;
	selp.f32 	%f313, %f312, %f102, %p130;
$L__BB8_83:
	mov.b32 	%r231, %f313;
	mov.b32 	%r247, 8;
	mov.b32 	%r249, -1;
	// begin inline asm
	shfl.sync.down.b32 %r230, %r231, %r247, %r182, %r249;
	// end inline asm
	mov.b32 	%f107, %r230;
	// begin inline asm
	shfl.sync.down.b32 %r235, %r236, %r247, %r182, %r249;
	// end inline asm
	mov.b64 	{%r241, %r246}, %rd268;
	// begin inline asm
	shfl.sync.down.b32 %r240, %r241, %r247, %r182, %r249;
	// end inline asm
	// begin inline asm
	shfl.sync.down.b32 %r245, %r246, %r247, %r182, %r249;
	// end inline asm
	mov.b64 	%rd75, {%r240, %r245};
	add.s32 	%r250, %r163, 8;
	setp.gt.s32 	%p131, %r250, %r182;
	mov.f32 	%f314, %f313;
	mov.u64 	%rd269, %rd268;
	@%p131 bra 	$L__BB8_87;
	abs.f32 	%f108, %f313;
	abs.f32 	%f109, %f107;
	setp.lt.f32 	%p132, %f108, %f109;
	mov.f32 	%f314, %f107;
	mov.u64 	%rd269, %rd75;
	@%p132 bra 	$L__BB8_87;
	setp.lt.f32 	%p133, %f109, %f108;
	mov.f32 	%f314, %f313;
	mov.u64 	%rd269, %rd268;
	@%p133 bra 	$L__BB8_87;
	setp.lt.s64 	%p134, %rd268, %rd75;
	selp.f32 	%f314, %f313, %f107, %p134;
	min.s64 	%rd269, %rd268, %rd75;
$L__BB8_87:
	mov.b32 	%r252, %f314;
	mov.b32 	%r268, 16;
	mov.b32 	%r270, -1;
	// begin inline asm
	shfl.sync.down.b32 %r251, %r252, %r268, %r182, %r270;
	// end inline asm
	mov.b32 	%f112, %r251;
	// begin inline asm
	shfl.sync.down.b32 %r256, %r257, %r268, %r182, %r270;
	// end inline asm
	mov.b64 	{%r262, %r267}, %rd269;
	// begin inline asm
	shfl.sync.down.b32 %r261, %r262, %r268, %r182, %r270;
	// end inline asm
	// begin inline asm
	shfl.sync.down.b32 %r266, %r267, %r268, %r182, %r270;
	// end inline asm
	mov.b64 	%rd78, {%r261, %r266};
	add.s32 	%r271, %r163, 16;
	setp.gt.s32 	%p135, %r271, %r182;
	mov.f32 	%f351, %f314;
	mov.u64 	%rd310, %rd269;
	@%p135 bra 	$L__BB8_91;
	abs.f32 	%f113, %f314;
	abs.f32 	%f114, %f112;
	setp.lt.f32 	%p136, %f113, %f114;
	mov.f32 	%f351, %f112;
	mov.u64 	%rd310, %rd78;
	@%p136 bra 	$L__BB8_91;
	setp.lt.f32 	%p137, %f114, %f113;
	mov.f32 	%f351, %f314;
	mov.u64 	%rd310, %rd269;
	@%p137 bra 	$L__BB8_91;
	setp.lt.s64 	%p138, %rd269, %rd78;
	selp.f32 	%f351, %f314, %f112, %p138;
	min.s64 	%rd310, %rd269, %rd78;
$L__BB8_91:
	setp.ne.s32 	%p139, %r163, 0;
	@%p139 bra 	$L__BB8_93;
	shr.u32 	%r272, %r2, 1;
	and.b32  	%r273, %r272, 496;
	mov.u32 	%r274, _ZN6thrust24THRUST_300001_SM_1000_NS8cuda_cub4core6detail5shmemE;
	add.s32 	%r275, %r274, %r273;
	st.shared.f32 	[%r275+8], %f351;
	st.shared.u64 	[%r275+16], %rd310;
$L__BB8_93:
	bar.sync 	0;
	setp.ne.s32 	%p140, %r2, 0;
	@%p140 bra 	$L__BB8_204;
	setp.lt.s32 	%p141, %r1, 33;
	mov.f32 	%f316, %f351;
	mov.u64 	%rd271, %rd310;
	@%p141 bra 	$L__BB8_98;
	ld.shared.f32 	%f117, [_ZN6thrust24THRUST_300001_SM_1000_NS8cuda_cub4core6detail5shmemE+24];
	ld.shared.u64 	%rd81, [_ZN6thrust24THRUST_300001_SM_1000_NS8cuda_cub4core6detail5shmemE+32];
	abs.f32 	%f118, %f351;
	abs.f32 	%f119, %f117;
	setp.lt.f32 	%p142, %f118, %f119;
	mov.f32 	%f316, %f117;
	mov.u64 	%rd271, %rd81;
	@%p142 bra 	$L__BB8_98;
	setp.lt.f32 	%p143, %f119, %f118;
	mov.f32 	%f316, %f351;
	mov.u64 	%rd271, %rd310;
	@%p143 bra 	$L__BB8_98;
	setp.lt.s64 	%p144, %rd310, %rd81;
	selp.f32 	%f316, %f351, %f117, %p144;
	min.s64 	%rd271, %rd310, %rd81;
$L__BB8_98:
	setp.lt.s32 	%p145, %r1, 65;
	mov.f32 	%f317, %f316;
	mov.u64 	%rd272, %rd271;
	@%p145 bra 	$L__BB8_102;
	ld.shared.f32 	%f122, [_ZN6thrust24THRUST_300001_SM_1000_NS8cuda_cub4core6detail5shmemE+40];
	ld.shared.u64 	%rd84, [_ZN6thrust24THRUST_300001_SM_1000_NS8cuda_cub4core6detail5shmemE+48];
	abs.f32 	%f123, %f316;
	abs.f32 	%f124, %f122;
	setp.lt.f32 	%p146, %f123, %f124;
	mov.f32 	%f317, %f122;
	mov.u64 	%rd272, %rd84;
	@%p146 bra 	$L__BB8_102;
	setp.lt.f32 	%p147, %f124, %f123;
	mov.f32 	%f317, %f316;
	mov.u64 	%rd272, %rd271;
	@%p147 bra 	$L__BB8_102;
	setp.lt.s64 	%p148, %rd271, %rd84;
	selp.f32 	%f317, %f316, %f122, %p148;
	min.s64 	%rd272, %rd271, %rd84;
$L__BB8_102:
	setp.lt.s32 	%p149, %r1, 97;
	mov.f32 	%f318, %f317;
	mov.u64 	%rd273, %rd272;
	@%p149 bra 	$L__BB8_106;
	ld.shared.f32 	%f127, [_ZN6thrust24THRUST_300001_SM_1000_NS8cuda_cub4core6detail5shmemE+56];
	ld.shared.u64 	%rd87, [_ZN6thrust24THRUST_300001_SM_1000_NS8cuda_cub4core6detail5shmemE+64];
	abs.f32 	%f128, %f317;
	abs.f32 	%f129, %f127;
	setp.lt.f32 	%p150, %f128, %f129;
	mov.f32 	%f318, %f127;
	mov.u64 	%rd273, %rd87;
	@%p150 bra 	$L__BB8_106;
	setp.lt.f32 	%p151, %f129, %f128;
	mov.f32 	%f318, %f317;
	mov.u64 	%rd273, %rd272;
	@%p151 bra 	$L__BB8_106;
	setp.lt.s64 	%p152, %rd272, %rd87;
	selp.f32 	%f318, %f317, %f127, %p152;
	min.s64 	%rd273, %rd272, %rd87;
$L__BB8_106:
	setp.lt.s32 	%p153, %r1, 129;
	mov.f32 	%f319, %f318;
	mov.u64 	%rd274, %rd273;
	@%p153 bra 	$L__BB8_110;
	ld.shared.f32 	%f132, [_ZN6thrust24THRUST_300001_SM_1000_NS8cuda_cub4core6detail5shmemE+72];
	ld.shared.u64 	%rd90, [_ZN6thrust24THRUST_300001_SM_1000_NS8cuda_cub4core6detail5shmemE+80];
	abs.f32 	%f133, %f318;
	abs.f32 	%f134, %f132;
	setp.lt.f32 	%p154, %f133, %f134;
	mov.f32 	%f319, %f132;
	mov.u64 	%rd274, %rd90;
	@%p154 bra 	$L__BB8_110;
	setp.lt.f32 	%p155, %f134, %f133;
	mov.f32 	%f319, %f318;
	mov.u64 	%rd274, %rd273;
	@%p155 bra 	$L__BB8_110;
	setp.lt.s64 	%p156, %rd273, %rd90;
	selp.f32 	%f319, %f318, %f132, %p156;
	min.s64 	%rd274, %rd273, %rd90;
$L__BB8_110:
	setp.lt.s32 	%p157, %r1, 161;
	mov.f32 	%f320, %f319;
	mov.u64 	%rd275, %rd274;
	@%p157 bra 	$L__BB8_114;
	ld.shared.f32 	%f137, [_ZN6thrust24THRUST_300001_SM_1000_NS8cuda_cub4core6detail5shmemE+88];
	ld.shared.u64 	%rd93, [_ZN6thrust24THRUST_300001_SM_1000_NS8cuda_cub4core6detail5shmemE+96];
	abs.f32 	%f138, %f319;
	abs.f32 	%f139, %f137;
	setp.lt.f32 	%p158, %f138, %f139;
	mov.f32 	%f320, %f137;
	mov.u64 	%rd275, %rd93;
	@%p158 bra 	$L__BB8_114;
	setp.lt.f32 	%p159, %f139, %f138;
	mov.f32 	%f320, %f319;
	mov.u64 	%rd275, %rd274;
	@%p159 bra 	$L__BB8_114;
	setp.lt.s64 	%p160, %rd274, %rd93;
	selp.f32 	%f320, %f319, %f137, %p160;
	min.s64 	%rd275, %rd274, %rd93;
$L__BB8_114:
	setp.lt.s32 	%p161, %r1, 193;
	mov.f32 	%f321, %f320;
	mov.u64 	%rd276, %rd275;
	@%p161 bra 	$L__BB8_118;
	ld.shared.f32 	%f142, [_ZN6thrust24THRUST_300001_SM_1000_NS8cuda_cub4core6detail5shmemE+104];
	ld.shared.u64 	%rd96, [_ZN6thrust24THRUST_300001_SM_1000_NS8cuda_cub4core6detail5shmemE+112];
	abs.f32 	%f143, %f320;
	abs.f32 	%f144, %f142;
	setp.lt.f32 	%p162, %f143, %f144;
	mov.f32 	%f321, %f142;
	mov.u64 	%rd276, %rd96;
	@%p162 bra 	$L__BB8_118;
	setp.lt.f32 	%p163, %f144, %f143;
	mov.f32 	%f321, %f320;
	mov.u64 	%rd276, %rd275;
	@%p163 bra 	$L__BB8_118;
	setp.lt.s64 	%p164, %rd275, %rd96;
	selp.f32 	%f321, %f320, %f142, %p164;
	min.s64 	%rd276, %rd275, %rd96;
$L__BB8_118:
	setp.lt.s32 	%p165, %r1, 225;
	mov.f32 	%f351, %f321;
	mov.u64 	%rd310, %rd276;
	@%p165 bra 	$L__BB8_204;
	ld.shared.f32 	%f147, [_ZN6thrust24THRUST_300001_SM_1000_NS8cuda_cub4core6detail5shmemE+120];
	ld.shared.u64 	%rd99, [_ZN6thrust24THRUST_300001_SM_1000_NS8cuda_cub4core6detail5shmemE+128];
	abs.f32 	%f148, %f321;
	abs.f32 	%f149, %f147;
	setp.lt.f32 	%p166, %f148, %f149;
	mov.f32 	%f351, %f147;
	mov.u64 	%rd310, %rd99;
	@%p166 bra 	$L__BB8_204;
	setp.lt.f32 	%p167, %f149, %f148;
	mov.f32 	%f351, %f321;
	mov.u64 	%rd310, %rd276;
	@%p167 bra 	$L__BB8_204;
	setp.lt.s64 	%p168, %rd276, %rd99;
	selp.f32 	%f351, %f321, %f147, %p168;
	min.s64 	%rd310, %rd276, %rd99;
	bra.uni 	$L__BB8_204;
$L__BB8_122:
	mov.u32 	%r18, %tid.x;
	cvt.u64.u32 	%rd101, %r18;
	mul.wide.u32 	%rd195, %r18, 4;
	add.s64 	%rd102, %rd1, %rd195;
	ld.global.f32 	%f274, [%rd102];
	add.s32 	%r31, %r18, 256;
	cvt.u64.u32 	%rd196, %r31;
	ld.global.f32 	%f275, [%rd102+1024];
	add.s32 	%r32, %r18, 512;
	cvt.u64.u32 	%rd197, %r32;
	ld.global.f32 	%f276, [%rd102+2048];
	add.s32 	%r33, %r18, 768;
	cvt.u64.u32 	%rd198, %r33;
	ld.global.f32 	%f277, [%rd102+3072];
	or.b32  	%r34, %r18, 1024;
	cvt.u64.u32 	%rd103, %r34;
	add.s64 	%rd297, %rd192, %rd103;
	ld.global.f32 	%f338, [%rd102+4096];
	abs.f32 	%f278, %f274;
	abs.f32 	%f279, %f275;
	setp.geu.f32 	%p3, %f278, %f279;
	selp.f32 	%f280, %f274, %f275, %p3;
	selp.b64 	%rd199, %rd101, %rd196, %p3;
	abs.f32 	%f281, %f280;
	abs.f32 	%f282, %f276;
	setp.geu.f32 	%p4, %f281, %f282;
	selp.f32 	%f283, %f280, %f276, %p4;
	selp.b64 	%rd200, %rd199, %rd197, %p4;
	abs.f32 	%f284, %f283;
	abs.f32 	%f285, %f277;
	setp.geu.f32 	%p5, %f284, %f285;
	selp.f32 	%f152, %f283, %f277, %p5;
	selp.b64 	%rd105, %rd200, %rd198, %p5;
	abs.f32 	%f153, %f152;
	abs.f32 	%f154, %f338;
	setp.lt.f32 	%p6, %f153, %f154;
	@%p6 bra 	$L__BB8_124;
	setp.lt.f32 	%p7, %f154, %f153;
	setp.lt.u64 	%p8, %rd105, %rd103;
	or.pred  	%p9, %p7, %p8;
	selp.f32 	%f338, %f152, %f338, %p9;
	add.s64 	%rd203, %rd192, %rd105;
	selp.b64 	%rd297, %rd203, %rd297, %p9;
$L__BB8_124:
	setp.lt.u64 	%p10, %rd194, 2560;
	mov.b64 	%rd286, 1280;
	@%p10 bra 	$L__BB8_137;
	mov.b64 	%rd278, 1280;
	mov.f32 	%f323, %f338;
$L__BB8_126:
	add.s64 	%rd206, %rd278, %rd101;
	shl.b64 	%rd207, %rd278, 2;
	add.s64 	%rd208, %rd102, %rd207;
	add.s64 	%rd280, %rd206, %rd192;
	ld.global.f32 	%f324, [%rd208];
	add.s64 	%rd281, %rd280, 256;
	ld.global.f32 	%f325, [%rd208+1024];
	ld.global.f32 	%f326, [%rd208+2048];
	ld.global.f32 	%f327, [%rd208+3072];
	ld.global.f32 	%f338, [%rd208+4096];
	abs.f32 	%f163, %f323;
	abs.f32 	%f164, %f324;
	setp.lt.f32 	%p11, %f163, %f164;
	@%p11 bra 	$L__BB8_128;
	setp.lt.f32 	%p12, %f164, %f163;
	setp.lt.s64 	%p13, %rd297, %rd280;
	or.pred  	%p14, %p12, %p13;
	selp.f32 	%f324, %f323, %f324, %p14;
	selp.b64 	%rd280, %rd297, %rd280, %p14;
$L__BB8_128:
	abs.f32 	%f167, %f324;
	abs.f32 	%f168, %f325;
	setp.lt.f32 	%p15, %f167, %f168;
	@%p15 bra 	$L__BB8_130;
	setp.lt.f32 	%p16, %f168, %f167;
	setp.lt.s64 	%p17, %rd280, %rd281;
	or.pred  	%p18, %p16, %p17;
	selp.f32 	%f325, %f324, %f325, %p18;
	selp.b64 	%rd281, %rd280, %rd281, %p18;
$L__BB8_130:
	add.s64 	%rd210, %rd206, %rd192;
	add.s64 	%rd282, %rd210, 512;
	abs.f32 	%f171, %f325;
	abs.f32 	%f172, %f326;
	setp.lt.f32 	%p19, %f171, %f172;
	@%p19 bra 	$L__BB8_132;
	setp.lt.f32 	%p20, %f172, %f171;
	setp.lt.s64 	%p21, %rd281, %rd282;
	or.pred  	%p22, %p20, %p21;
	selp.f32 	%f326, %f325, %f326, %p22;
	selp.b64 	%rd282, %rd281, %rd282, %p22;
$L__BB8_132:
	add.s64 	%rd283, %rd210, 768;
	abs.f32 	%f175, %f326;
	abs.f32 	%f176, %f327;
	setp.lt.f32 	%p23, %f175, %f176;
	@%p23 bra 	$L__BB8_134;
	setp.lt.f32 	%p24, %f176, %f175;
	setp.lt.s64 	%p25, %rd282, %rd283;
	or.pred  	%p26, %p24, %p25;
	selp.f32 	%f327, %f326, %f327, %p26;
	selp.b64 	%rd283, %rd282, %rd283, %p26;
$L__BB8_134:
	add.s64 	%rd297, %rd210, 1024;
	abs.f32 	%f179, %f327;
	abs.f32 	%f180, %f338;
	setp.lt.f32 	%p27, %f179, %f180;
	@%p27 bra 	$L__BB8_136;
	setp.lt.f32 	%p28, %f180, %f179;
	setp.lt.s64 	%p29, %rd283, %rd297;
	or.pred  	%p30, %p28, %p29;
	selp.f32 	%f338, %f327, %f338, %p30;
	selp.b64 	%rd297, %rd283, %rd297, %p30;
$L__BB8_136:
	add.s64 	%rd286, %rd278, 1280;
	add.s64 	%rd215, %rd278, 2560;
	setp.le.s64 	%p31, %rd215, %rd194;
	mov.u64 	%rd278, %rd286;
	mov.f32 	%f323, %f338;
	@%p31 bra 	$L__BB8_126;
$L__BB8_137:
	setp.le.s64 	%p32, %rd194, %rd286;
	@%p32 bra 	$L__BB8_160;
	cvt.u32.u64 	%r35, %rd286;
	cvt.u32.u64 	%r36, %rd194;
	sub.s32 	%r19, %r36, %r35;
	setp.ge.s32 	%p33, %r18, %r19;
	@%p33 bra 	$L__BB8_160;
	cvta.to.global.u64 	%rd128, %rd191;
	not.b32 	%r38, %r18;
	add.s32 	%r39, %r38, %r36;
	sub.s32 	%r20, %r39, %r35;
	and.b32  	%r41, %r20, 768;
	setp.eq.s32 	%p34, %r41, 768;
	mov.u32 	%r389, %r18;
	@%p34 bra 	$L__BB8_145;
	add.s64 	%rd217, %rd286, %rd101;
	add.s64 	%rd288, %rd217, %rd192;
	shl.b64 	%rd218, %rd217, 2;
	add.s64 	%rd287, %rd128, %rd218;
	shr.u32 	%r42, %r20, 8;
	add.s32 	%r43, %r42, 1;
	and.b32  	%r44, %r43, 3;
	neg.s32 	%r387, %r44;
	mov.u32 	%r389, %r18;
$L__BB8_141:
	.pragma "nounroll";
	mov.u64 	%rd133, %rd297;
	mov.f32 	%f184, %f338;
	ld.global.f32 	%f185, [%rd287];
	abs.f32 	%f186, %f184;
	abs.f32 	%f187, %f185;
	setp.lt.f32 	%p35, %f186, %f187;
	mov.f32 	%f338, %f185;
	mov.u64 	%rd297, %rd288;
	@%p35 bra 	$L__BB8_144;
	setp.lt.f32 	%p36, %f187, %f186;
	mov.f32 	%f338, %f184;
	mov.u64 	%rd297, %rd133;
	@%p36 bra 	$L__BB8_144;
	setp.lt.s64 	%p37, %rd133, %rd288;
	selp.f32 	%f338, %f184, %f185, %p37;
	min.s64 	%rd297, %rd133, %rd288;
$L__BB8_144:
	add.s32 	%r389, %r389, 256;
	add.s64 	%rd288, %rd288, 256;
	add.s64 	%rd287, %rd287, 1024;
	add.s32 	%r387, %r387, 1;
	setp.ne.s32 	%p38, %r387, 0;
	@%p38 bra 	$L__BB8_141;
$L__BB8_145:
	setp.lt.u32 	%p39, %r20, 768;
	@%p39 bra 	$L__BB8_160;
	add.s32 	%r390, %r389, 512;
$L__BB8_147:
	mov.u32 	%r28, %r390;
	add.s32 	%r45, %r28, -512;
	cvt.u64.u32 	%rd219, %r45;
	add.s64 	%rd220, %rd286, %rd219;
	shl.b64 	%rd221, %rd220, 2;
	add.s64 	%rd141, %rd128, %rd221;
	add.s64 	%rd142, %rd220, %rd192;
	ld.global.f32 	%f193, [%rd141];
	abs.f32 	%f194, %f338;
	abs.f32 	%f195, %f193;
	setp.lt.f32 	%p40, %f194, %f195;
	mov.f32 	%f335, %f193;
	mov.u64 	%rd294, %rd142;
	@%p40 bra 	$L__BB8_150;
	setp.lt.f32 	%p41, %f195, %f194;
	mov.f32 	%f335, %f338;
	mov.u64 	%rd294, %rd297;
	@%p41 bra 	$L__BB8_150;
	setp.lt.s64 	%p42, %rd297, %rd142;
	selp.f32 	%f335, %f338, %f193, %p42;
	min.s64 	%rd294, %rd297, %rd142;
$L__BB8_150:
	add.s32 	%r46, %r28, -256;
	cvt.u64.u32 	%rd222, %r46;
	add.s64 	%rd223, %rd286, %rd222;
	add.s64 	%rd145, %rd223, %rd192;
	ld.global.f32 	%f198, [%rd141+1024];
	abs.f32 	%f199, %f335;
	abs.f32 	%f200, %f198;
	setp.lt.f32 	%p43, %f199, %f200;
	mov.f32 	%f336, %f198;
	mov.u64 	%rd295, %rd145;
	@%p43 bra 	$L__BB8_153;
	setp.lt.f32 	%p44, %f200, %f199;
	mov.f32 	%f336, %f335;
	mov.u64 	%rd295, %rd294;
	@%p44 bra 	$L__BB8_153;
	setp.lt.s64 	%p45, %rd294, %rd145;
	selp.f32 	%f336, %f335, %f198, %p45;
	min.s64 	%rd295, %rd294, %rd145;
$L__BB8_153:
	cvt.u64.u32 	%rd224, %r28;
	add.s64 	%rd225, %rd286, %rd224;
	add.s64 	%rd148, %rd225, %rd192;
	ld.global.f32 	%f203, [%rd141+2048];
	abs.f32 	%f204, %f336;
	abs.f32 	%f205, %f203;
	setp.lt.f32 	%p46, %f204, %f205;
	mov.f32 	%f337, %f203;
	mov.u64 	%rd296, %rd148;
	@%p46 bra 	$L__BB8_156;
	setp.lt.f32 	%p47, %f205, %f204;
	mov.f32 	%f337, %f336;
	mov.u64 	%rd296, %rd295;
	@%p47 bra 	$L__BB8_156;
	setp.lt.s64 	%p48, %rd295, %rd148;
	selp.f32 	%f337, %f336, %f203, %p48;
	min.s64 	%rd296, %rd295, %rd148;
$L__BB8_156:
	add.s32 	%r47, %r28, 256;
	cvt.u64.u32 	%rd226, %r47;
	add.s64 	%rd227, %rd286, %rd226;
	add.s64 	%rd151, %rd227, %rd192;
	ld.global.f32 	%f208, [%rd141+3072];
	abs.f32 	%f209, %f337;
	abs.f32 	%f210, %f208;
	setp.lt.f32 	%p49, %f209, %f210;
	mov.f32 	%f338, %f208;
	mov.u64 	%rd297, %rd151;
	@%p49 bra 	$L__BB8_159;
	setp.lt.f32 	%p50, %f210, %f209;
	mov.f32 	%f338, %f337;
	mov.u64 	%rd297, %rd296;
	@%p50 bra 	$L__BB8_159;
	setp.lt.s64 	%p51, %rd296, %rd151;
	selp.f32 	%f338, %f337, %f208, %p51;
	min.s64 	%rd297, %rd296, %rd151;
$L__BB8_159:
	add.s32 	%r390, %r28, 1024;
	add.s32 	%r48, %r28, 512;
	setp.lt.s32 	%p52, %r48, %r19;
	@%p52 bra 	$L__BB8_147;
$L__BB8_160:
	// begin inline asm
	mov.u32 %r49, %laneid;
	// end inline asm
	mov.b32 	%r51, %f338;
	mov.b32 	%r67, 1;
	mov.b32 	%r68, 31;
	mov.b32 	%r69, -1;
	// begin inline asm
	shfl.sync.down.b32 %r50, %r51, %r67, %r68, %r69;
	// end inline asm
	mov.b32 	%f214, %r50;
	// begin inline asm
	shfl.sync.down.b32 %r55, %r56, %r67, %r68, %r69;
	// end inline asm
	mov.b64 	{%r61, %r66}, %rd297;
	// begin inline asm
	shfl.sync.down.b32 %r60, %r61, %r67, %r68, %r69;
	// end inline asm
	// begin inline asm
	shfl.sync.down.b32 %r65, %r66, %r67, %r68, %r69;
	// end inline asm
	mov.b64 	%rd155, {%r60, %r65};
	setp.gt.s32 	%p53, %r49, 30;
	mov.f32 	%f340, %f338;
	mov.u64 	%rd299, %rd297;
	@%p53 bra 	$L__BB8_164;
	abs.f32 	%f215, %f338;
	abs.f32 	%f216, %f214;
	setp.lt.f32 	%p54, %f215, %f216;
	mov.f32 	%f340, %f214;
	mov.u64 	%rd299, %rd155;
	@%p54 bra 	$L__BB8_164;
	setp.lt.f32 	%p55, %f216, %f215;
	mov.f32 	%f340, %f338;
	mov.u64 	%rd299, %rd297;
	@%p55 bra 	$L__BB8_164;
	setp.lt.s64 	%p56, %rd297, %rd155;
	selp.f32 	%f340, %f338, %f214, %p56;
	min.s64 	%rd299, %rd297, %rd155;
$L__BB8_164:
	mov.b32 	%r71, %f340;
	mov.b32 	%r87, 2;
	mov.b32 	%r88, 31;
	mov.b32 	%r89, -1;
	// begin inline asm
	shfl.sync.down.b32 %r70, %r71, %r87, %r88, %r89;
	// end inline asm
	mov.b32 	%f219, %r70;
	// begin inline asm
	shfl.sync.down.b32 %r75, %r76, %r87, %r88, %r89;
	// end inline asm
	mov.b64 	{%r81, %r86}, %rd299;
	// begin inline asm
	shfl.sync.down.b32 %r80, %r81, %r87, %r88, %r89;
	// end inline asm
	// begin inline asm
	shfl.sync.down.b32 %r85, %r86, %r87, %r88, %r89;
	// end inline asm
	mov.b64 	%rd158, {%r80, %r85};
	setp.gt.s32 	%p57, %r49, 29;
	mov.f32 	%f341, %f340;
	mov.u64 	%rd300, %rd299;
	@%p57 bra 	$L__BB8_168;
	abs.f32 	%f220, %f340;
	abs.f32 	%f221, %f219;
	setp.lt.f32 	%p58, %f220, %f221;
	mov.f32 	%f341, %f219;
	mov.u64 	%rd300, %rd158;
	@%p58 bra 	$L__BB8_168;
	setp.lt.f32 	%p59, %f221, %f220;
	mov.f32 	%f341, %f340;
	mov.u64 	%rd300, %rd299;
	@%p59 bra 	$L__BB8_168;
	setp.lt.s64 	%p60, %rd299, %rd158;
	selp.f32 	%f341, %f340, %f219, %p60;
	min.s64 	%rd300, %rd299, %rd158;
$L__BB8_168:
	mov.b32 	%r91, %f341;
	mov.b32 	%r107, 4;
	mov.b32 	%r108, 31;
	mov.b32 	%r109, -1;
	// begin inline asm
	shfl.sync.down.b32 %r90, %r91, %r107, %r108, %r109;
	// end inline asm
	mov.b32 	%f224, %r90;
	// begin inline asm
	shfl.sync.down.b32 %r95, %r96, %r107, %r108, %r109;
	// end inline asm
	mov.b64 	{%r101, %r106}, %rd300;
	// begin inline asm
	shfl.sync.down.b32 %r100, %r101, %r107, %r108, %r109;
	// end inline asm
	// begin inline asm
	shfl.sync.down.b32 %r105, %r106, %r107, %r108, %r109;
	// end inline asm
	mov.b64 	%rd161, {%r100, %r105};
	setp.gt.s32 	%p61, %r49, 27;
	mov.f32 	%f342, %f341;
	mov.u64 	%rd301, %rd300;
	@%p61 bra 	$L__BB8_172;
	abs.f32 	%f225, %f341;
	abs.f32 	%f226, %f224;
	setp.lt.f32 	%p62, %f225, %f226;
	mov.f32 	%f342, %f224;
	mov.u64 	%rd301, %rd161;
	@%p62 bra 	$L__BB8_172;
	setp.lt.f32 	%p63, %f226, %f225;
	mov.f32 	%f342, %f341;
	mov.u64 	%rd301, %rd300;
	@%p63 bra 	$L__BB8_172;
	setp.lt.s64 	%p64, %rd300, %rd161;
	selp.f32 	%f342, %f341, %f224, %p64;
	min.s64 	%rd301, %rd300, %rd161;
$L__BB8_172:
	mov.b32 	%r111, %f342;
	mov.b32 	%r127, 8;
	mov.b32 	%r128, 31;
	mov.b32 	%r129, -1;
	// begin inline asm
	shfl.sync.down.b32 %r110, %r111, %r127, %r128, %r129;
	// end inline asm
	mov.b32 	%f229, %r110;
	// begin inline asm
	shfl.sync.down.b32 %r115, %r116, %r127, %r128, %r129;
	// end inline asm
	mov.b64 	{%r121, %r126}, %rd301;
	// begin inline asm
	shfl.sync.down.b32 %r120, %r121, %r127, %r128, %r129;
	// end inline asm
	// begin inline asm
	shfl.sync.down.b32 %r125, %r126, %r127, %r128, %r129;
	// end inline asm
	mov.b64 	%rd164, {%r120, %r125};
	setp.gt.s32 	%p65, %r49, 23;
	mov.f32 	%f343, %f342;
	mov.u64 	%rd302, %rd301;
	@%p65 bra 	$L__BB8_176;
	abs.f32 	%f230, %f342;
	abs.f32 	%f231, %f229;
	setp.lt.f32 	%p66, %f230, %f231;
	mov.f32 	%f343, %f229;
	mov.u64 	%rd302, %rd164;
	@%p66 bra 	$L__BB8_176;
	setp.lt.f32 	%p67, %f231, %f230;
	mov.f32 	%f343, %f342;
	mov.u64 	%rd302, %rd301;
	@%p67 bra 	$L__BB8_176;
	setp.lt.s64 	%p68, %rd301, %rd164;
	selp.f32 	%f343, %f342, %f229, %p68;
	min.s64 	%rd302, %rd301, %rd164;
$L__BB8_176:
	mov.b32 	%r131, %f343;
	mov.b32 	%r147, 16;
	mov.b32 	%r148, 31;
	mov.b32 	%r149, -1;
	// begin inline asm
	shfl.sync.down.b32 %r130, %r131, %r147, %r148, %r149;
	// end inline asm
	mov.b32 	%f234, %r130;
	// begin inline asm
	shfl.sync.down.b32 %r135, %r136, %r147, %r148, %r149;
	// end inline asm
	mov.b64 	{%r141, %r146}, %rd302;
	// begin inline asm
	shfl.sync.down.b32 %r140, %r141, %r147, %r148, %r149;
	// end inline asm
	// begin inline asm
	shfl.sync.down.b32 %r145, %r146, %r147, %r148, %r149;
	// end inline asm
	mov.b64 	%rd167, {%r140, %r145};
	setp.gt.s32 	%p69, %r49, 15;
	mov.f32 	%f351, %f343;
	mov.u64 	%rd310, %rd302;
	@%p69 bra 	$L__BB8_180;
	abs.f32 	%f235, %f343;
	abs.f32 	%f236, %f234;
	setp.lt.f32 	%p70, %f235, %f236;
	mov.f32 	%f351, %f234;
	mov.u64 	%rd310, %rd167;
	@%p70 bra 	$L__BB8_180;
	setp.lt.f32 	%p71, %f236, %f235;
	mov.f32 	%f351, %f343;
	mov.u64 	%rd310, %rd302;
	@%p71 bra 	$L__BB8_180;
	setp.lt.s64 	%p72, %rd302, %rd167;
	selp.f32 	%f351, %f343, %f234, %p72;
	min.s64 	%rd310, %rd302, %rd167;
$L__BB8_180:
	setp.ne.s32 	%p73, %r49, 0;
	@%p73 bra 	$L__BB8_182;
	shr.u32 	%r150, %r18, 1;
	and.b32  	%r151, %r150, 496;
	mov.u32 	%r152, _ZN6thrust24THRUST_300001_SM_1000_NS8cuda_cub4core6detail5shmemE;
	add.s32 	%r153, %r152, %r151;
	st.shared.f32 	[%r153+8], %f351;
	st.shared.u64 	[%r153+16], %rd310;
$L__BB8_182:
	bar.sync 	0;
	setp.ne.s32 	%p74, %r18, 0;
	@%p74 bra 	$L__BB8_204;
	ld.shared.f32 	%f239, [_ZN6thrust24THRUST_300001_SM_1000_NS8cuda_cub4core6detail5shmemE+24];
	ld.shared.u64 	%rd170, [_ZN6thrust24THRUST_300001_SM_1000_NS8cuda_cub4core6detail5shmemE+32];
	abs.f32 	%f240, %f351;
	abs.f32 	%f241, %f239;
	setp.lt.f32 	%p75, %f240, %f241;
	mov.f32 	%f345, %f239;
	mov.u64 	%rd304, %rd170;
	@%p75 bra 	$L__BB8_186;
	setp.lt.f32 	%p76, %f241, %f240;
	mov.f32 	%f345, %f351;
	mov.u64 	%rd304, %rd310;
	@%p76 bra 	$L__BB8_186;
	setp.lt.s64 	%p77, %rd310, %rd170;
	selp.f32 	%f345, %f351, %f239, %p77;
	min.s64 	%rd304, %rd310, %rd170;
$L__BB8_186:
	ld.shared.f32 	%f244, [_ZN6thrust24THRUST_300001_SM_1000_NS8cuda_cub4core6detail5shmemE+40];
	ld.shared.u64 	%rd173, [_ZN6thrust24THRUST_300001_SM_1000_NS8cuda_cub4core6detail5shmemE+48];
	abs.f32 	%f245, %f345;
	abs.f32 	%f246, %f244;
	setp.lt.f32 	%p78, %f245, %f246;
	mov.f32 	%f346, %f244;
	mov.u64 	%rd305, %rd173;
	@%p78 bra 	$L__BB8_189;
	setp.lt.f32 	%p79, %f246, %f245;
	mov.f32 	%f346, %f345;
	mov.u64 	%rd305, %rd304;
	@%p79 bra 	$L__BB8_189;
	setp.lt.s64 	%p80, %rd304, %rd173;
	selp.f32 	%f346, %f345, %f244, %p80;
	min.s64 	%rd305, %rd304, %rd173;
$L__BB8_189:
	ld.shared.f32 	%f249, [_ZN6thrust24THRUST_300001_SM_1000_NS8cuda_cub4core6detail5shmemE+56];
	ld.shared.u64 	%rd176, [_ZN6thrust24THRUST_300001_SM_1000_NS8cuda_cub4core6detail5shmemE+64];
	abs.f32 	%f250, %f346;
	abs.f32 	%f251, %f249;
	setp.lt.f32 	%p81, %f250, %f251;
	mov.f32 	%f347, %f249;
	mov.u64 	%rd306, %rd176;
	@%p81 bra 	$L__BB8_192;
	setp.lt.f32 	%p82, %f251, %f250;
	mov.f32 	%f347, %f346;
	mov.u64 	%rd306, %rd305;
	@%p82 bra 	$L__BB8_192;
	setp.lt.s64 	%p83, %rd305, %rd176;
	selp.f32 	%f347, %f346, %f249, %p83;
	min.s64 	%rd306, %rd305, %rd176;
$L__BB8_192:
	ld.shared.f32 	%f254, [_ZN6thrust24THRUST_300001_SM_1000_NS8cuda_cub4core6detail5shmemE+72];
	ld.shared.u64 	%rd179, [_ZN6thrust24THRUST_300001_SM_1000_NS8cuda_cub4core6detail5shmemE+80];
	abs.f32 	%f255, %f347;
	abs.f32 	%f256, %f254;
	setp.lt.f32 	%p84, %f255, %f256;
	mov.f32 	%f348, %f254;
	mov.u64 	%rd307, %rd179;
	@%p84 bra 	$L__BB8_195;
	setp.lt.f32 	%p85, %f256, %f255;
	mov.f32 	%f348, %f347;
	mov.u64 	%rd307, %rd306;
	@%p85 bra 	$L__BB8_195;
	setp.lt.s64 	%p86, %rd306, %rd179;
	selp.f32 	%f348, %f347, %f254, %p86;
	min.s64 	%rd307, %rd306, %rd179;
$L__BB8_195:
	ld.shared.f32 	%f259, [_ZN6thrust24THRUST_300001_SM_1000_NS8cuda_cub4core6detail5shmemE+88];
	ld.shared.u64 	%rd182, [_ZN6thrust24THRUST_300001_SM_1000_NS8cuda_cub4core6detail5shmemE+96];
	abs.f32 	%f260, %f348;
	abs.f32 	%f261, %f259;
	setp.lt.f32 	%p87, %f260, %f261;
	mov.f32 	%f349, %f259;
	mov.u64 	%rd308, %rd182;
	@%p87 bra 	$L__BB8_198;
	setp.lt.f32 	%p88, %f261, %f260;
	mov.f32 	%f349, %f348;
	mov.u64 	%rd308, %rd307;
	@%p88 bra 	$L__BB8_198;
	setp.lt.s64 	%p89, %rd307, %rd182;
	selp.f32 	%f349, %f348, %f259, %p89;
	min.s64 	%rd308, %rd307, %rd182;
$L__BB8_198:
	ld.shared.f32 	%f264, [_ZN6thrust24THRUST_300001_SM_1000_NS8cuda_cub4core6detail5shmemE+104];
	ld.shared.u64 	%rd185, [_ZN6thrust24THRUST_300001_SM_1000_NS8cuda_cub4core6detail5shmemE+112];
	abs.f32 	%f265, %f349;
	abs.f32 	%f266, %f264;
	setp.lt.f32 	%p90, %f265, %f266;
	mov.f32 	%f350, %f264;
	mov.u64 	%rd309, %rd185;
	@%p90 bra 	$L__BB8_201;
	setp.lt.f32 	%p91, %f266, %f265;
	mov.f32 	%f350, %f349;
	mov.u64 	%rd309, %rd308;
	@%p91 bra 	$L__BB8_201;
	setp.lt.s64 	%p92, %rd308, %rd185;
	selp.f32 	%f350, %f349, %f264, %p92;
	min.s64 	%rd309, %rd308, %rd185;
$L__BB8_201:
	ld.shared.f32 	%f269, [_ZN6thrust24THRUST_300001_SM_1000_NS8cuda_cub4core6detail5shmemE+120];
	ld.shared.u64 	%rd188, [_ZN6thrust24THRUST_300001_SM_1000_NS8cuda_cub4core6detail5shmemE+128];
	abs.f32 	%f270, %f350;
	abs.f32 	%f271, %f269;
	setp.lt.f32 	%p93, %f270, %f271;
	mov.f32 	%f351, %f269;
	mov.u64 	%rd310, %rd188;
	@%p93 bra 	$L__BB8_204;
	setp.lt.f32 	%p94, %f271, %f270;
	mov.f32 	%f351, %f350;
	mov.u64 	%rd310, %rd309;
	@%p94 bra 	$L__BB8_204;
	setp.lt.s64 	%p95, %rd309, %rd188;
	selp.f32 	%f351, %f350, %f269, %p95;
	min.s64 	%rd310, %rd309, %rd188;
$L__BB8_204:
	mov.u32 	%r381, %tid.x;
	setp.ne.s32 	%p212, %r381, 0;
	@%p212 bra 	$L__BB8_206;
	ld.param.u64 	%rd241, [_ZN6thrust24THRUST_300001_SM_1000_NS8cuda_cub4core6detail13_kernel_agentINS1_8__reduce11ReduceAgentINS0_12zip_iteratorIN4cuda3std3__45tupleIJNS0_10device_ptrIfEENS0_17counting_iteratorIlNS0_11use_defaultESF_SF_EEEEEEEPNSB_IJflEEESJ_lNS1_9__extrema9arg_max_fIfl18floatAbsComparatorEEEEJSI_SK_lSO_EEEvDpT0__param_1];
	cvta.to.global.u64 	%rd240, %rd241;
	st.global.f32 	[%rd240], %f351;
	st.global.u64 	[%rd240+8], %rd310;
$L__BB8_206:
	ret;

}
	// .globl	_ZN6thrust24THRUST_300001_SM_1000_NS8cuda_cub4core6detail13_kernel_agentINS1_8__reduce11ReduceAgentINS0_12zip_iteratorIN4cuda3std3__45tupleIJNS0_10device_ptrIfEENS0_17counting_iteratorIlNS0_11use_defaultESF_SF_EEEEEEEPNSB_IJflEEESJ_lNS1_9__extrema9arg_max_fIfl18floatAbsComparatorEEEEJSI_SK_lN3cub18CUB_300001_SM_100013GridEvenShareIlEENSR_9GridQueueIyEESO_EEEvDpT0_
.visible .entry _ZN6thrust24THRUST_300001_SM_1000_NS8cuda_cub4core6detail13_kernel_agentINS1_8__reduce11ReduceAgentINS0_12zip_iteratorIN4cuda3std3__45tupleIJNS0_10device_ptrIfEENS0_17counting_iteratorIlNS0_11use_defaultESF_SF_EEEEEEEPNSB_IJflEEESJ_lNS1_9__extrema9arg_max_fIfl18floatAbsComparatorEEEEJSI_SK_lN3cub18CUB_300001_SM_100013GridEvenShareIlEENSR_9GridQueueIyEESO_EEEvDpT0_(
	.param .align 8 .b8 _ZN6thrust24THRUST_300001_SM_1000_NS8cuda_cub4core6detail13_kernel_agentINS1_8__reduce11ReduceAgentINS0_12zip_iteratorIN4cuda3std3__45tupleIJNS0_10device_ptrIfEENS0_17counting_iteratorIlNS0_11use_defaultESF_SF_EEEEEEEPNSB_IJflEEESJ_lNS1_9__extrema9arg_max_fIfl18floatAbsComparatorEEEEJSI_SK_lN3cub18CUB_300001_SM_100013GridEvenShareIlEENSR_9GridQueueIyEESO_EEEvDpT0__param_0[16],
	.param .u64 .ptr .align 1 _ZN6thrust24THRUST_300001_SM_1000_NS8cuda_cub4core6detail13_kernel_agentINS1_8__reduce11ReduceAgentINS0_12zip_iteratorIN4cuda3std3__45tupleIJNS0_10device_ptrIfEENS0_17counting_iteratorIlNS0_11use_defaultESF_SF_EEEEEEEPNSB_IJflEEESJ_lNS1_9__extrema9arg_max_fIfl18floatAbsComparatorEEEEJSI_SK_lN3cub18CUB_300001_SM_100013GridEvenShareIlEENSR_9GridQueueIyEESO_EEEvDpT0__param_1,
	.param .u64 _ZN6thrust24THRUST_300001_SM_1000_NS8cuda_cub4core6detail13_kernel_agentINS1_8__reduce11ReduceAgentINS0_12zip_iteratorIN4cuda3std3__45tupleIJNS0_10device_ptrIfEENS0_17counting_iteratorIlNS0_11use_defaultESF_SF_EEEEEEEPNSB_IJflEEESJ_lNS1_9__extrema9arg_max_fIfl18floatAbsComparatorEEEEJSI_SK_lN3cub18CUB_300001_SM_100013GridEvenShareIlEENSR_9GridQueueIyEESO_EEEvDpT0__param_2,
	.param .align 8 .b8 _ZN6thrust24THRUST_300001_SM_1000_NS8cuda_cub4core6detail13_kernel_agentINS1_8__reduce11ReduceAgentINS0_12zip_iteratorIN4cuda3std3__45tupleIJNS0_10device_ptrIfEENS0_17counting_iteratorIlNS0_11use_defaultESF_SF_EEEEEEEPNSB_IJflEEESJ_lNS1_9__extrema9arg_max_fIfl18floatAbsComparatorEEEEJSI_SK_lN3cub18CUB_300001_SM_100013GridEvenShareIlEENSR_9GridQueueIyEESO_EEEvDpT0__param_3[72],
	.param .align 8 .b8 _ZN6thrust24THRUST_300001_SM_1000_NS8cuda_cub4core6detail13_kernel_agentINS1_8__reduce11ReduceAgentINS0_12zip_iteratorIN4cuda3std3__45tupleIJNS0_10device_ptrIfEENS0_17counting_iteratorIlNS0_11use_defaultESF_SF_EEEEEEEPNSB_IJflEEESJ_lNS1_9__extrema9arg_max_fIfl18floatAbsComparatorEEEEJSI_SK_lN3cub18CUB_300001_SM_100013GridEvenShareIlEENSR_9GridQueueIyEESO_EEEvDpT0__param_4[8],
	.param .align 1 .b8 _ZN6thrust24THRUST_300001_SM_1000_NS8cuda_cub4core6detail13_kernel_agentINS1_8__reduce11ReduceAgentINS0_12zip_iteratorIN4cuda3std3__45tupleIJNS0_10device_ptrIfEENS0_17counting_iteratorIlNS0_11use_defaultESF_SF_EEEEEEEPNSB_IJflEEESJ_lNS1_9__extrema9arg_max_fIfl18floatAbsComparatorEEEEJSI_SK_lN3cub18CUB_300001_SM_100013GridEvenShareIlEENSR_9GridQueueIyEESO_EEEvDpT0__param_5[1]
)
.maxntid 256
{
	.reg .pred 	%p<215>;
	.reg .b32 	%r<399>;
	.reg .b32 	%f<352>;
	.reg .b64 	%rd<326>;

	ld.param.u64 	%rd196, [_ZN6thrust24THRUST_300001_SM_1000_NS8cuda_cub4core6detail13_kernel_agentINS1_8__reduce11ReduceAgentINS0_12zip_iteratorIN4cuda3std3__45tupleIJNS0_10device_ptrIfEENS0_17counting_iteratorIlNS0_11use_defaultESF_SF_EEEEEEEPNSB_IJflEEESJ_lNS1_9__extrema9arg_max_fIfl18floatAbsComparatorEEEEJSI_SK_lN3cub18CUB_300001_SM_100013GridEvenShareIlEENSR_9GridQueueIyEESO_EEEvDpT0__param_0+8];
	ld.param.u64 	%rd195, [_ZN6thrust24THRUST_300001_SM_1000_NS8cuda_cub4core6detail13_kernel_agentINS1_8__reduce11ReduceAgentINS0_12zip_iteratorIN4cuda3std3__45tupleIJNS0_10device_ptrIfEENS0_17counting_iteratorIlNS0_11use_defaultESF_SF_EEEEEEEPNSB_IJflEEESJ_lNS1_9__extrema9arg_max_fIfl18floatAbsComparatorEEEEJSI_SK_lN3cub18CUB_300001_SM_100013GridEvenShareIlEENSR_9GridQueueIyEESO_EEEvDpT0__param_0];
	ld.param.u64 	%rd199, [_ZN6thrust24THRUST_300001_SM_1000_NS8cuda_cub4core6detail13_kernel_agentINS1_8__reduce11ReduceAgentINS0_12zip_iteratorIN4cuda3std3__45tupleIJNS0_10device_ptrIfEENS0_17counting_iteratorIlNS0_11use_defaultESF_SF_EEEEEEEPNSB_IJflEEESJ_lNS1_9__extrema9arg_max_fIfl18floatAbsComparatorEEEEJSI_SK_lN3cub18CUB_300001_SM_100013GridEvenShareIlEENSR_9GridQueueIyEESO_EEEvDpT0__param_4];
	ld.param.u64 	%rd198, [_ZN6thrust24THRUST_300001_SM_1000_NS8cuda_cub4core6detail13_kernel_agentINS1_8__reduce11ReduceAgentINS0_12zip_iteratorIN4cuda3std3__45tupleIJNS0_10device_ptrIfEENS0_17counting_iteratorIlNS0_11use_defaultESF_SF_EEEEEEEPNSB_IJflEEESJ_lNS1_9__extrema9arg_max_fIfl18floatAbsComparatorEEEEJSI_SK_lN3cub18CUB_300001_SM_100013GridEvenShareIlEENSR_9GridQueueIyEESO_EEEvDpT0__param_2];
	cvta.to.global.u64 	%rd1, %rd199;
	cvta.to.global.u64 	%rd2, %rd195;
	mov.u32 	%r1, %ctaid.x;
	mul.lo.s32 	%r33, %r1, 1280;
	cvt.u64.u32 	%rd4, %r33;
	mov.u32 	%r34, %nctaid.x;
	mul.lo.s32 	%r35, %r34, 1280;
	cvt.u64.u32 	%rd5, %r35;
	add.s64 	%rd200, %rd4, 1280;
	setp.le.s64 	%p1, %rd200, %rd198;
	@%p1 bra 	$L__BB9_121;
	cvt.u32.u64 	%r159, %rd4;
	cvt.u32.u64 	%r2, %rd198;
	sub.s32 	%r3, %r2, %r159;
	mov.u32 	%r4, %tid.x;
	setp.ge.s32 	%p98, %r4, %r3;
	mov.f32 	%f298, 0f00000000;
	mov.b64 	%rd268, 0;
	mov.u32 	%r393, %r4;
	@%p98 bra 	$L__BB9_3;
	cvt.u64.u32 	%rd236, %r4;
	add.s64 	%rd237, %rd4, %rd236;
	shl.b64 	%rd238, %rd237, 2;
	add.s64 	%rd239, %rd2, %rd238;
	add.s64 	%rd268, %rd196, %rd237;
	ld.global.f32 	%f298, [%rd239];
	add.s32 	%r393, %r4, 256;
$L__BB9_3:
	setp.ge.s32 	%p99, %r393, %r3;
	@%p99 bra 	$L__BB9_25;
	not.b32 	%r161, %r393;
	add.s32 	%r162, %r161, %r2;
	sub.s32 	%r7, %r162, %r159;
	and.b32  	%r163, %r7, 768;
	setp.eq.s32 	%p100, %r163, 768;
	@%p100 bra 	$L__BB9_10;
	cvt.u64.u32 	%rd241, %r393;
	add.s64 	%rd242, %rd241, %rd4;
	add.s64 	%rd259, %rd242, %rd196;
	shl.b64 	%rd243, %rd242, 2;
	add.s64 	%rd258, %rd2, %rd243;
	shr.u32 	%r164, %r7, 8;
	add.s32 	%r165, %r164, 1;
	and.b32  	%r166, %r165, 3;
	neg.s32 	%r391, %r166;
$L__BB9_6:
	.pragma "nounroll";
	mov.u64 	%rd12, %rd268;
	mov.f32 	%f3, %f298;
	ld.global.f32 	%f4, [%rd258];
	abs.f32 	%f5, %f3;
	abs.f32 	%f6, %f4;
	setp.lt.f32 	%p101, %f5, %f6;
	mov.u64 	%rd268, %rd259;
	mov.f32 	%f298, %f4;
	@%p101 bra 	$L__BB9_9;
	setp.lt.f32 	%p102, %f6, %f5;
	mov.u64 	%rd268, %rd12;
	mov.f32 	%f298, %f3;
	@%p102 bra 	$L__BB9_9;
	setp.lt.s64 	%p103, %rd12, %rd259;
	min.s64 	%rd268, %rd12, %rd259;
	selp.f32 	%f298, %f3, %f4, %p103;
$L__BB9_9:
	add.s32 	%r393, %r393, 256;
	add.s64 	%rd259, %rd259, 256;
	add.s64 	%rd258, %rd258, 1024;
	add.s32 	%r391, %r391, 1;
	setp.ne.s32 	%p104, %r391, 0;
	@%p104 bra 	$L__BB9_6;
$L__BB9_10:
	setp.lt.u32 	%p105, %r7, 768;
	@%p105 bra 	$L__BB9_25;
	add.s32 	%r394, %r393, 512;
$L__BB9_12:
	mov.u32 	%r15, %r394;
	add.s32 	%r167, %r15, -512;
	cvt.s64.s32 	%rd244, %r167;
	add.s64 	%rd245, %rd244, %rd4;
	shl.b64 	%rd246, %rd245, 2;
	add.s64 	%rd20, %rd2, %rd246;
	add.s64 	%rd21, %rd245, %rd196;
	ld.global.f32 	%f12, [%rd20];
	abs.f32 	%f13, %f298;
	abs.f32 	%f14, %f12;
	setp.lt.f32 	%p106, %f13, %f14;
	mov.u64 	%rd265, %rd21;
	mov.f32 	%f295, %f12;
	@%p106 bra 	$L__BB9_15;
	setp.lt.f32 	%p107, %f14, %f13;
	mov.u64 	%rd265, %rd268;
	mov.f32 	%f295, %f298;
	@%p107 bra 	$L__BB9_15;
	setp.lt.s64 	%p108, %rd268, %rd21;
	min.s64 	%rd265, %rd268, %rd21;
	selp.f32 	%f295, %f298, %f12, %p108;
$L__BB9_15:
	add.s32 	%r168, %r15, -256;
	cvt.s64.s32 	%rd247, %r168;
	add.s64 	%rd248, %rd247, %rd4;
	add.s64 	%rd24, %rd248, %rd196;
	ld.global.f32 	%f17, [%rd20+1024];
	abs.f32 	%f18, %f295;
	abs.f32 	%f19, %f17;
	setp.lt.f32 	%p109, %f18, %f19;
	mov.u64 	%rd266, %rd24;
	mov.f32 	%f296, %f17;
	@%p109 bra 	$L__BB9_18;
	setp.lt.f32 	%p110, %f19, %f18;
	mov.u64 	%rd266, %rd265;
	mov.f32 	%f296, %f295;
	@%p110 bra 	$L__BB9_18;
	setp.lt.s64 	%p111, %rd265, %rd24;
	min.s64 	%rd266, %rd265, %rd24;
	selp.f32 	%f296, %f295, %f17, %p111;
$L__BB9_18:
	cvt.s64.s32 	%rd249, %r15;
	add.s64 	%rd250, %rd249, %rd4;
	add.s64 	%rd27, %rd250, %rd196;
	ld.global.f32 	%f22, [%rd20+2048];
	abs.f32 	%f23, %f296;
	abs.f32 	%f24, %f22;
	setp.lt.f32 	%p112, %f23, %f24;
	mov.u64 	%rd267, %rd27;
	mov.f32 	%f297, %f22;
	@%p112 bra 	$L__BB9_21;
	setp.lt.f32 	%p113, %f24, %f23;
	mov.u64 	%rd267, %rd266;
	mov.f32 	%f297, %f296;
	@%p113 bra 	$L__BB9_21;
	setp.lt.s64 	%p114, %rd266, %rd27;
	min.s64 	%rd267, %rd266, %rd27;
	selp.f32 	%f297, %f296, %f22, %p114;
$L__BB9_21:
	add.s32 	%r169, %r15, 256;
	cvt.s64.s32 	%rd251, %r169;
	add.s64 	%rd252, %rd251, %rd4;
	add.s64 	%rd30, %rd252, %rd196;
	ld.global.f32 	%f27, [%rd20+3072];
	abs.f32 	%f28, %f297;
	abs.f32 	%f29, %f27;
	setp.lt.f32 	%p115, %f28, %f29;
	mov.u64 	%rd268, %rd30;
	mov.f32 	%f298, %f27;
	@%p115 bra 	$L__BB9_24;
	setp.lt.f32 	%p116, %f29, %f28;
	mov.u64 	%rd268, %rd267;
	mov.f32 	%f298, %f297;
	@%p116 bra 	$L__BB9_24;
	setp.lt.s64 	%p117, %rd267, %rd30;
	min.s64 	%rd268, %rd267, %rd30;
	selp.f32 	%f298, %f297, %f27, %p117;
$L__BB9_24:
	add.s32 	%r394, %r15, 1024;
	add.s32 	%r170, %r15, 512;
	setp.lt.s32 	%p118, %r170, %r3;
	@%p118 bra 	$L__BB9_12;
$L__BB9_25:
	setp.lt.s32 	%p119, %r3, 256;
	@%p119 bra 	$L__BB9_70;
	// begin inline asm
	mov.u32 %r284, %laneid;
	// end inline asm
	mov.b32 	%r286, %f298;
	mov.b32 	%r302, 1;
	mov.b32 	%r303, 31;
	mov.b32 	%r304, -1;
	// begin inline asm
	shfl.sync.down.b32 %r285, %r286, %r302, %r303, %r304;
	// end inline asm
	mov.b32 	%f33, %r285;
	// begin inline asm
	shfl.sync.down.b32 %r290, %r291, %r302, %r303, %r304;
	// end inline asm
	mov.b64 	{%r296, %r301}, %rd268;
	// begin inline asm
	shfl.sync.down.b32 %r295, %r296, %r302, %r303, %r304;
	// end inline asm
	// begin inline asm
	shfl.sync.down.b32 %r300, %r301, %r302, %r303, %r304;
	// end inline asm
	mov.b64 	%rd34, {%r295, %r300};
	setp.gt.s32 	%p171, %r284, 30;
	mov.u64 	%rd270, %rd268;
	mov.f32 	%f300, %f298;
	@%p171 bra 	$L__BB9_30;
	abs.f32 	%f34, %f298;
	abs.f32 	%f35, %f33;
	setp.lt.f32 	%p172, %f34, %f35;
	mov.u64 	%rd270, %rd34;
	mov.f32 	%f300, %f33;
	@%p172 bra 	$L__BB9_30;
	setp.lt.f32 	%p173, %f35, %f34;
	mov.u64 	%rd270, %rd268;
	mov.f32 	%f300, %f298;
	@%p173 bra 	$L__BB9_30;
	setp.lt.s64 	%p174, %rd268, %rd34;
	min.s64 	%rd270, %rd268, %rd34;
	selp.f32 	%f300, %f298, %f33, %p174;
$L__BB9_30:
	mov.b32 	%r306, %f300;
	mov.b32 	%r322, 2;
	mov.b32 	%r323, 31;
	mov.b32 	%r324, -1;
	// begin inline asm
	shfl.sync.down.b32 %r305, %r306, %r322, %r323, %r324;
	// end inline asm
	mov.b32 	%f38, %r305;
	// begin inline asm
	shfl.sync.down.b32 %r310, %r311, %r322, %r323, %r324;
	// end inline asm
	mov.b64 	{%r316, %r321}, %rd270;
	// begin inline asm
	shfl.sync.down.b32 %r315, %r316, %r322, %r323, %r324;
	// end inline asm
	// begin inline asm
	shfl.sync.down.b32 %r320, %r321, %r322, %r323, %r324;
	// end inline asm
	mov.b64 	%rd37, {%r315, %r320};
	setp.gt.s32 	%p175, %r284, 29;
	mov.u64 	%rd271, %rd270;
	mov.f32 	%f301, %f300;
	@%p175 bra 	$L__BB9_34;
	abs.f32 	%f39, %f300;
	abs.f32 	%f40, %f38;
	setp.lt.f32 	%p176, %f39, %f40;
	mov.u64 	%rd271, %rd37;
	mov.f32 	%f301, %f38;
	@%p176 bra 	$L__BB9_34;
	setp.lt.f32 	%p177, %f40, %f39;
	mov.u64 	%rd271, %rd270;
	mov.f32 	%f301, %f300;
	@%p177 bra 	$L__BB9_34;
	setp.lt.s64 	%p178, %rd270, %rd37;
	min.s64 	%rd271, %rd270, %rd37;
	selp.f32 	%f301, %f300, %f38, %p178;
$L__BB9_34:
	mov.b32 	%r326, %f301;
	mov.b32 	%r342, 4;
	mov.b32 	%r343, 31;
	mov.b32 	%r344, -1;
	// begin inline asm
	shfl.sync.down.b32 %r325, %r326, %r342, %r343, %r344;
	// end inline asm
	mov.b32 	%f43, %r325;
	// begin inline asm
	shfl.sync.down.b32 %r330, %r331, %r342, %r343, %r344;
	// end inline asm
	mov.b64 	{%r336, %r341}, %rd271;
	// begin inline asm
	shfl.sync.down.b32 %r335, %r336, %r342, %r343, %r344;
	// end inline asm
	// begin inline asm
	shfl.sync.down.b32 %r340, %r341, %r342, %r343, %r344;
	// end inline asm
	mov.b64 	%rd40, {%r335, %r340};
	setp.gt.s32 	%p179, %r284, 27;
	mov.u64 	%rd272, %rd271;
	mov.f32 	%f302, %f301;
	@%p179 bra 	$L__BB9_38;
	abs.f32 	%f44, %f301;
	abs.f32 	%f45, %f43;
	setp.lt.f32 	%p180, %f44, %f45;
	mov.u64 	%rd272, %rd40;
	mov.f32 	%f302, %f43;
	@%p180 bra 	$L__BB9_38;
	setp.lt.f32 	%p181, %f45, %f44;
	mov.u64 	%rd272, %rd271;
	mov.f32 	%f302, %f301;
	@%p181 bra 	$L__BB9_38;
	setp.lt.s64 	%p182, %rd271, %rd40;
	min.s64 	%rd272, %rd271, %rd40;
	selp.f32 	%f302, %f301, %f43, %p182;
$L__BB9_38:
	mov.b32 	%r346, %f302;
	mov.b32 	%r362, 8;
	mov.b32 	%r363, 31;
	mov.b32 	%r364, -1;
	// begin inline asm
	shfl.sync.down.b32 %r345, %r346, %r362, %r363, %r364;
	// end inline asm
	mov.b32 	%f48, %r345;
	// begin inline asm
	shfl.sync.down.b32 %r350, %r351, %r362, %r363, %r364;
	// end inline asm
	mov.b64 	{%r356, %r361}, %rd272;
	// begin inline asm
	shfl.sync.down.b32 %r355, %r356, %r362, %r363, %r364;
	// end inline asm
	// begin inline asm
	shfl.sync.down.b32 %r360, %r361, %r362, %r363, %r364;
	// end inline asm
	mov.b64 	%rd43, {%r355, %r360};
	setp.gt.s32 	%p183, %r284, 23;
	mov.u64 	%rd273, %rd272;
	mov.f32 	%f303, %f302;
	@%p183 bra 	$L__BB9_42;
	abs.f32 	%f49, %f302;
	abs.f32 	%f50, %f48;
	setp.lt.f32 	%p184, %f49, %f50;
	mov.u64 	%rd273, %rd43;
	mov.f32 	%f303, %f48;
	@%p184 bra 	$L__BB9_42;
	setp.lt.f32 	%p185, %f50, %f49;
	mov.u64 	%rd273, %rd272;
	mov.f32 	%f303, %f302;
	@%p185 bra 	$L__BB9_42;
	setp.lt.s64 	%p186, %rd272, %rd43;
	min.s64 	%rd273, %rd272, %rd43;
	selp.f32 	%f303, %f302, %f48, %p186;
$L__BB9_42:
	mov.b32 	%r366, %f303;
	mov.b32 	%r382, 16;
	mov.b32 	%r383, 31;
	mov.b32 	%r384, -1;
	// begin inline asm
	shfl.sync.down.b32 %r365, %r366, %r382, %r383, %r384;
	// end inline asm
	mov.b32 	%f53, %r365;
	// begin inline asm
	shfl.sync.down.b32 %r370, %r371, %r382, %r383, %r384;
	// end inline asm
	mov.b64 	{%r376, %r381}, %rd273;
	// begin inline asm
	shfl.sync.down.b32 %r375, %r376, %r382, %r383, %r384;
	// end inline asm
	// begin inline asm
	shfl.sync.down.b32 %r380, %r381, %r382, %r383, %r384;
	// end inline asm
	mov.b64 	%rd46, {%r375, %r380};
	setp.gt.s32 	%p187, %r284, 15;
	mov.u64 	%rd325, %rd273;
	mov.f32 	%f351, %f303;
	@%p187 bra 	$L__BB9_46;
	abs.f32 	%f54, %f303;
	abs.f32 	%f55, %f53;
	setp.lt.f32 	%p188, %f54, %f55;
	mov.u64 	%rd325, %rd46;
	mov.f32 	%f351, %f53;
	@%p188 bra 	$L__BB9_46;
	setp.lt.f32 	%p189, %f55, %f54;
	mov.u64 	%rd325, %rd273;
	mov.f32 	%f351, %f303;
	@%p189 bra 	$L__BB9_46;
	setp.lt.s64 	%p190, %rd273, %rd46;
	min.s64 	%rd325, %rd273, %rd46;
	selp.f32 	%f351, %f303, %f53, %p190;
$L__BB9_46:
	setp.ne.s32 	%p191, %r284, 0;
	@%p191 bra 	$L__BB9_48;
	shr.u32 	%r385, %r4, 1;
	and.b32  	%r386, %r385, 496;
	mov.u32 	%r387, _ZN6thrust24THRUST_300001_SM_1000_NS8cuda_cub4core6detail5shmemE;
	add.s32 	%r388, %r387, %r386;
	st.shared.f32 	[%r388+8], %f351;
	st.shared.u64 	[%r388+16], %rd325;
$L__BB9_48:
	bar.sync 	0;
	setp.ne.s32 	%p192, %r4, 0;
	@%p192 bra 	$L__BB9_208;
	ld.shared.f32 	%f58, [_ZN6thrust24THRUST_300001_SM_1000_NS8cuda_cub4core6detail5shmemE+24];
	ld.shared.u64 	%rd49, [_ZN6thrust24THRUST_300001_SM_1000_NS8cuda_cub4core6detail5shmemE+32];
	abs.f32 	%f59, %f351;
	abs.f32 	%f60, %f58;
	setp.lt.f32 	%p193, %f59, %f60;
	mov.u64 	%rd275, %rd49;
	mov.f32 	%f305, %f58;
	@%p193 bra 	$L__BB9_52;
	setp.lt.f32 	%p194, %f60, %f59;
	mov.u64 	%rd275, %rd325;
	mov.f32 	%f305, %f351;
	@%p194 bra 	$L__BB9_52;
	setp.lt.s64 	%p195, %rd325, %rd49;
	min.s64 	%rd275, %rd325, %rd49;
	selp.f32 	%f305, %f351, %f58, %p195;
$L__BB9_52:
	ld.shared.f32 	%f63, [_ZN6thrust24THRUST_300001_SM_1000_NS8cuda_cub4core6detail5shmemE+40];
	ld.shared.u64 	%rd52, [_ZN6thrust24THRUST_300001_SM_1000_NS8cuda_cub4core6detail5shmemE+48];
	abs.f32 	%f64, %f305;
	abs.f32 	%f65, %f63;
	setp.lt.f32 	%p196, %f64, %f65;
	mov.u64 	%rd276, %rd52;
	mov.f32 	%f306, %f63;
	@%p196 bra 	$L__BB9_55;
	setp.lt.f32 	%p197, %f65, %f64;
	mov.u64 	%rd276, %rd275;
	mov.f32 	%f306, %f305;
	@%p197 bra 	$L__BB9_55;
	setp.lt.s64 	%p198, %rd275, %rd52;
	min.s64 	%rd276, %rd275, %rd52;
	selp.f32 	%f306, %f305, %f63, %p198;
$L__BB9_55:
	ld.shared.f32 	%f68, [_ZN6thrust24THRUST_300001_SM_1000_NS8cuda_cub4core6detail5shmemE+56];
	ld.shared.u64 	%rd55, [_ZN6thrust24THRUST_300001_SM_1000_NS8cuda_cub4core6detail5shmemE+64];
	abs.f32 	%f69, %f306;
	abs.f32 	%f70, %f68;
	setp.lt.f32 	%p199, %f69, %f70;
	mov.u64 	%rd277, %rd55;
	mov.f32 	%f307, %f68;
	@%p199 bra 	$L__BB9_58;
	setp.lt.f32 	%p200, %f70, %f69;
	mov.u64 	%rd277, %rd276;
	mov.f32 	%f307, %f306;
	@%p200 bra 	$L__BB9_58;
	setp.lt.s64 	%p201, %rd276, %rd55;
	min.s64 	%rd277, %rd276, %rd55;
	selp.f32 	%f307, %f306, %f68, %p201;
$L__BB9_58:
	ld.shared.f32 	%f73, [_ZN6thrust24THRUST_300001_SM_1000_NS8cuda_cub4core6detail5shmemE+72];
	ld.shared.u64 	%rd58, [_ZN6thrust24THRUST_300001_SM_1000_NS8cuda_cub4core6detail5shmemE+80];
	abs.f32 	%f74, %f307;
	abs.f32 	%f75, %f73;
	setp.lt.f32 	%p202, %f74, %f75;
	mov.u64 	%rd278, %rd58;
	mov.f32 	%f308, %f73;
	@%p202 bra 	$L__BB9_61;
	setp.lt.f32 	%p203, %f75, %f74;
	mov.u64 	%rd278, %rd277;
	mov.f32 	%f308, %f307;
	@%p203 bra 	$L__BB9_61;
	setp.lt.s64 	%p204, %rd277, %rd58;
	min.s64 	%rd278, %rd277, %rd58;
	selp.f32 	%f308, %f307, %f73, %p204;
$L__BB9_61:
	ld.shared.f32 	%f78, [_ZN6thrust24THRUST_300001_SM_1000_NS8cuda_cub4core6detail5shmemE+88];
	ld.shared.u64 	%rd61, [_ZN6thrust24THRUST_300001_SM_1000_NS8cuda_cub4core6detail5shmemE+96];
	abs.f32 	%f79, %f308;
	abs.f32 	%f80, %f78;
	setp.lt.f32 	%p205, %f79, %f80;
	mov.u64 	%rd279, %rd61;
	mov.f32 	%f309, %f78;
	@%p205 bra 	$L__BB9_64;
	setp.lt.f32 	%p206, %f80, %f79;
	mov.u64 	%rd279, %rd278;
	mov.f32 	%f309, %f308;
	@%p206 bra 	$L__BB9_64;
	setp.lt.s64 	%p207, %rd278, %rd61;
	min.s64 	%rd279, %rd278, %rd61;
	selp.f32 	%f309, %f308, %f78, %p207;
$L__BB9_64:
	ld.shared.f32 	%f83, [_ZN6thrust24THRUST_300001_SM_1000_NS8cuda_cub4core6detail5shmemE+104];
	ld.shared.u64 	%rd64, [_ZN6thrust24THRUST_300001_SM_1000_NS8cuda_cub4core6detail5shmemE+112];
	abs.f32 	%f84, %f309;
	abs.f32 	%f85, %f83;
	setp.lt.f32 	%p208, %f84, %f85;
	mov.u64 	%rd280, %rd64;
	mov.f32 	%f310, %f83;
	@%p208 bra 	$L__BB9_67;
	setp.lt.f32 	%p209, %f85, %f84;
	mov.u64 	%rd280, %rd279;
	mov.f32 	%f310, %f309;
	@%p209 bra 	$L__BB9_67;
	setp.lt.s64 	%p210, %rd279, %rd64;
	min.s64 	%rd280, %rd279, %rd64;
	selp.f32 	%f310, %f309, %f83, %p210;
$L__BB9_67:
	ld.shared.f32 	%f88, [_ZN6thrust24THRUST_300001_SM_1000_NS8cuda_cub4core6detail5shmemE+120];
	ld.shared.u64 	%rd67, [_ZN6thrust24THRUST_300001_SM_1000_NS8cuda_cub4core6detail5shmemE+128];
	abs.f32 	%f89, %f310;
	abs.f32 	%f90, %f88;
	setp.lt.f32 	%p211, %f89, %f90;
	mov.f32 	%f351, %f88;
	mov.u64 	%rd325, %rd67;
	@%p211 bra 	$L__BB9_208;
	setp.lt.f32 	%p212, %f90, %f89;
	mov.f32 	%f351, %f310;
	mov.u64 	%rd325, %rd280;
	@%p212 bra 	$L__BB9_208;
	setp.lt.s64 	%p213, %rd280, %rd67;
	min.s64 	%rd325, %rd280, %rd67;
	selp.f32 	%f351, %f310, %f88, %p213;
	bra.uni 	$L__BB9_208;
$L__BB9_70:
	// begin inline asm
	mov.u32 %r171, %laneid;
	// end inline asm
	and.b32  	%r192, %r4, 992;
	add.s32 	%r193, %r192, 32;
	setp.gt.s32 	%p120, %r193, %r3;
	not.b32 	%r194, %r192;
	add.s32 	%r195, %r3, %r194;
	selp.b32 	%r190, %r195, 31, %p120;
	mov.b32 	%r173, %f298;
	mov.b32 	%r189, 1;
	mov.b32 	%r191, -1;
	// begin inline asm
	shfl.sync.down.b32 %r172, %r173, %r189, %r190, %r191;
	// end inline asm
	mov.b32 	%f92, %r172;
	// begin inline asm
	shfl.sync.down.b32 %r177, %r178, %r189, %r190, %r191;
	// end inline asm
	mov.b64 	{%r183, %r188}, %rd268;
	// begin inline asm
	shfl.sync.down.b32 %r182, %r183, %r189, %r190, %r191;
	// end inline asm
	// begin inline asm
	shfl.sync.down.b32 %r187, %r188, %r189, %r190, %r191;
	// end inline asm
	mov.b64 	%rd69, {%r182, %r187};
	setp.ge.s32 	%p121, %r171, %r190;
	mov.u64 	%rd281, %rd268;
	mov.f32 	%f311, %f298;
	@%p121 bra 	$L__BB9_74;
	abs.f32 	%f93, %f298;
	abs.f32 	%f94, %f92;
	setp.lt.f32 	%p122, %f93, %f94;
	mov.u64 	%rd281, %rd69;
	mov.f32 	%f311, %f92;
	@%p122 bra 	$L__BB9_74;
	setp.lt.f32 	%p123, %f94, %f93;
	mov.u64 	%rd281, %rd268;
	mov.f32 	%f311, %f298;
	@%p123 bra 	$L__BB9_74;
	setp.lt.s64 	%p124, %rd268, %rd69;
	min.s64 	%rd281, %rd268, %rd69;
	selp.f32 	%f311, %f298, %f92, %p124;
$L__BB9_74:
	mov.b32 	%r197, %f311;
	mov.b32 	%r213, 2;
	mov.b32 	%r215, -1;
	// begin inline asm
	shfl.sync.down.b32 %r196, %r197, %r213, %r190, %r215;
	// end inline asm
	mov.b32 	%f97, %r196;
	// begin inline asm
	shfl.sync.down.b32 %r201, %r202, %r213, %r190, %r215;
	// end inline asm
	mov.b64 	{%r207, %r212}, %rd281;
	// begin inline asm
	shfl.sync.down.b32 %r206, %r207, %r213, %r190, %r215;
	// end inline asm
	// begin inline asm
	shfl.sync.down.b32 %r211, %r212, %r213, %r190, %r215;
	// end inline asm
	mov.b64 	%rd72, {%r206, %r211};
	add.s32 	%r216, %r171, 2;
	setp.gt.s32 	%p125, %r216, %r190;
	mov.f32 	%f312, %f311;
	mov.u64 	%rd282, %rd281;
	@%p125 bra 	$L__BB9_78;
	abs.f32 	%f98, %f311;
	abs.f32 	%f99, %f97;
	setp.lt.f32 	%p126, %f98, %f99;
	mov.f32 	%f312, %f97;
	mov.u64 	%rd282, %rd72;
	@%p126 bra 	$L__BB9_78;
	setp.lt.f32 	%p127, %f99, %f98;
	mov.f32 	%f312, %f311;
	mov.u64 	%rd282, %rd281;
	@%p127 bra 	$L__BB9_78;
	setp.lt.s64 	%p128, %rd281, %rd72;
	selp.f32 	%f312, %f311, %f97, %p128;
	min.s64 	%rd282, %rd281, %rd72;
$L__BB9_78:
	mov.b32 	%r218, %f312;
	mov.b32 	%r234, 4;
	mov.b32 	%r236, -1;
	// begin inline asm
	shfl.sync.down.b32 %r217, %r218, %r234, %r190, %r236;
	// end inline asm
	mov.b32 	%f102, %r217;
	// begin inline asm
	shfl.sync.down.b32 %r222, %r223, %r234, %r190, %r236;
	// end inline asm
	mov.b64 	{%r228, %r233}, %rd282;
	// begin inline asm
	shfl.sync.down.b32 %r227, %r228, %r234, %r190, %r236;
	// end inline asm
	// begin inline asm
	shfl.sync.down.b32 %r232, %r233, %r234, %r190, %r236;
	// end inline asm
	mov.b64 	%rd75, {%r227, %r232};
	add.s32 	%r237, %r171, 4;
	setp.gt.s32 	%p129, %r237, %r190;
	mov.f32 	%f313, %f312;
	mov.u64 	%rd283, %rd282;
	@%p129 bra 	$L__BB9_82;
	abs.f32 	%f103, %f312;
	abs.f32 	%f104, %f102;
	setp.lt.f32 	%p130, %f103, %f104;
	mov.f32 	%f313, %f102;
	mov.u64 	%rd283, %rd75;
	@%p130 bra 	$L__BB9_82;
	setp.lt.f32 	%p131, %f104, %f103;
	mov.f32 	%f313, %f312;
	mov.u64 	%rd283, %rd282;
	@%p131 bra 	$L__BB9_82;
	setp.lt.s64 	%p132, %rd282, %rd75;
	selp.f32 	%f313, %f312, %f102, %p132;
	min.s64 	%rd283, %rd282, %rd75;
$L__BB9_82:
	mov.b32 	%r239, %f313;
	mov.b32 	%r255, 8;
	mov.b32 	%r257, -1;
	// begin inline asm
	shfl.sync.down.b32 %r238, %r239, %r255, %r190, %r257;
	// end inline asm
	mov.b32 	%f107, %r238;
	// begin inline asm
	shfl.sync.down.b32 %r243, %r244, %r255, %r190, %r257;
	// end inline asm
	mov.b64 	{%r249, %r254}, %rd283;
	// begin inline asm
	shfl.sync.down.b32 %r248, %r249, %r255, %r190, %r257;
	// end inline asm
	// begin inline asm
	shfl.sync.down.b32 %r253, %r254, %r255, %r190, %r257;
	// end inline asm
	mov.b64 	%rd78, {%r248, %r253};
	add.s32 	%r258, %r171, 8;
	setp.gt.s32 	%p133, %r258, %r190;
	mov.f32 	%f314, %f313;
	mov.u64 	%rd284, %rd283;
	@%p133 bra 	$L__BB9_86;
	abs.f32 	%f108, %f313;
	abs.f32 	%f109, %f107;
	setp.lt.f32 	%p134, %f108, %f109;
	mov.f32 	%f314, %f107;
	mov.u64 	%rd284, %rd78;
	@%p134 bra 	$L__BB9_86;
	setp.lt.f32 	%p135, %f109, %f108;
	mov.f32 	%f314, %f313;
	mov.u64 	%rd284, %rd283;
	@%p135 bra 	$L__BB9_86;
	setp.lt.s64 	%p136, %rd283, %rd78;
	selp.f32 	%f314, %f313, %f107, %p136;
	min.s64 	%rd284, %rd283, %rd78;
$L__BB9_86:
	mov.b32 	%r260, %f314;
	mov.b32 	%r276, 16;
	mov.b32 	%r278, -1;
	// begin inline asm
	shfl.sync.down.b32 %r259, %r260, %r276, %r190, %r278;
	// end inline asm
	mov.b32 	%f112, %r259;
	// begin inline asm
	shfl.sync.down.b32 %r264, %r265, %r276, %r190, %r278;
	// end inline asm
	mov.b64 	{%r270, %r275}, %rd284;
	// begin inline asm
	shfl.sync.down.b32 %r269, %r270, %r276, %r190, %r278;
	// end inline asm
	// begin inline asm
	shfl.sync.down.b32 %r274, %r275, %r276, %r190, %r278;
	// end inline asm
	mov.b64 	%rd81, {%r269, %r274};
	add.s32 	%r279, %r171, 16;
	setp.gt.s32 	%p137, %r279, %r190;
	mov.f32 	%f351, %f314;
	mov.u64 	%rd325, %rd284;
	@%p137 bra 	$L__BB9_90;
	abs.f32 	%f113, %f314;
	abs.f32 	%f114, %f112;
	setp.lt.f32 	%p138, %f113, %f114;
	mov.f32 	%f351, %f112;
	mov.u64 	%rd325, %rd81;
	@%p138 bra 	$L__BB9_90;
	setp.lt.f32 	%p139, %f114, %f113;
	mov.f32 	%f351, %f314;
	mov.u64 	%rd325, %rd284;
	@%p139 bra 	$L__BB9_90;
	setp.lt.s64 	%p140, %rd284, %rd81;
	selp.f32 	%f351, %f314, %f112, %p140;
	min.s64 	%rd325, %rd284, %rd81;
$L__BB9_90:
	setp.ne.s32 	%p141, %r171, 0;
	@%p141 bra 	$L__BB9_92;
	shr.u32 	%r280, %r4, 1;
	and.b32  	%r281, %r280, 496;
	mov.u32 	%r282, _ZN6thrust24THRUST_300001_SM_1000_NS8cuda_cub4core6detail5shmemE;
	add.s32 	%r283, %r282, %r281;
	st.shared.f32 	[%r283+8], %f351;
	st.shared.u64 	[%r283+16], %rd325;
$L__BB9_92:
	bar.sync 	0;
	setp.ne.s32 	%p142, %r4, 0;
	@%p142 bra 	$L__BB9_208;
	setp.lt.s32 	%p143, %r3, 33;
	mov.f32 	%f316, %f351;
	mov.u64 	%rd286, %rd325;
	@%p143 bra 	$L__BB9_97;
	ld.shared.f32 	%f117, [_ZN6thrust24THRUST_300001_SM_1000_NS8cuda_cub4core6detail5shmemE+24];
	ld.shared.u64 	%rd84, [_ZN6thrust24THRUST_300001_SM_1000_NS8cuda_cub4core6detail5shmemE+32];
	abs.f32 	%f118, %f351;
	abs.f32 	%f119, %f117;
	setp.lt.f32 	%p144, %f118, %f119;
	mov.f32 	%f316, %f117;
	mov.u64 	%rd286, %rd84;
	@%p144 bra 	$L__BB9_97;
	setp.lt.f32 	%p145, %f119, %f118;
	mov.f32 	%f316, %f351;
	mov.u64 	%rd286, %rd325;
	@%p145 bra 	$L__BB9_97;
	setp.lt.s64 	%p146, %rd325, %rd84;
	selp.f32 	%f316, %f351, %f117, %p146;
	min.s64 	%rd286, %rd325, %rd84;
$L__BB9_97:
	setp.lt.s32 	%p147, %r3, 65;
	mov.f32 	%f317, %f316;
	mov.u64 	%rd287, %rd286;
	@%p147 bra 	$L__BB9_101;
	ld.shared.f32 	%f122, [_ZN6thrust24THRUST_300001_SM_1000_NS8cuda_cub4core6detail5shmemE+40];
	ld.shared.u64 	%rd87, [_ZN6thrust24THRUST_300001_SM_1000_NS8cuda_cub4core6detail5shmemE+48];
	abs.f32 	%f123, %f316;
	abs.f32 	%f124, %f122;
	setp.lt.f32 	%p148, %f123, %f124;
	mov.f32 	%f317, %f122;
	mov.u64 	%rd287, %rd87;
	@%p148 bra 	$L__BB9_101;
	setp.lt.f32 	%p149, %f124, %f123;
	mov.f32 	%f317, %f316;
	mov.u64 	%rd287, %rd286;
	@%p149 bra 	$L__BB9_101;
	setp.lt.s64 	%p150, %rd286, %rd87;
	selp.f32 	%f317, %f316, %f122, %p150;
	min.s64 	%rd287, %rd286, %rd87;
$L__BB9_101:
	setp.lt.s32 	%p151, %r3, 97;
	mov.f32 	%f318, %f317;
	mov.u64 	%rd288, %rd287;
	@%p151 bra 	$L__BB9_105;
	ld.shared.f32 	%f127, [_ZN6thrust24THRUST_300001_SM_1000_NS8cuda_cub4core6detail5shmemE+56];
	ld.shared.u64 	%rd90, [_ZN6thrust24THRUST_300001_SM_1000_NS8cuda_cub4core6detail5shmemE+64];
	abs.f32 	%f128, %f317;
	abs.f32 	%f129, %f127;
	setp.lt.f32 	%p152, %f128, %f129;
	mov.f32 	%f318, %f127;
	mov.u64 	%rd288, %rd90;
	@%p152 bra 	$L__BB9_105;
	setp.lt.f32 	%p153, %f129, %f128;
	mov.f32 	%f318, %f317;
	mov.u64 	%rd288, %rd287;
	@%p153 bra 	$L__BB9_105;
	setp.lt.s64 	%p154, %rd287, %rd90;
	selp.f32 	%f318, %f317, %f127, %p154;
	min.s64 	%rd288, %rd287, %rd90;
$L__BB9_105:
	setp.lt.s32 	%p155, %r3, 129;
	mov.f32 	%f319, %f318;
	mov.u64 	%rd289, %rd288;
	@%p155 bra 	$L__BB9_109;
	ld.shared.f32 	%f132, [_ZN6thrust24THRUST_300001_SM_1000_NS8cuda_cub4core6detail5shmemE+72];
	ld.shared.u64 	%rd93, [_ZN6thrust24THRUST_300001_SM_1000_NS8cuda_cub4core6detail5shmemE+80];
	abs.f32 	%f133, %f318;
	abs.f32 	%f134, %f132;
	setp.lt.f32 	%p156, %f133, %f134;
	mov.f32 	%f319, %f132;
	mov.u64 	%rd289, %rd93;
	@%p156 bra 	$L__BB9_109;
	setp.lt.f32 	%p157, %f134, %f133;
	mov.f32 	%f319, %f318;
	mov.u64 	%rd289, %rd288;
	@%p157 bra 	$L__BB9_109;
	setp.lt.s64 	%p158, %rd288, %rd93;
	selp.f32 	%f319, %f318, %f132, %p158;
	min.s64 	%rd289, %rd288, %rd93;
$L__BB9_109:
	setp.lt.s32 	%p159, %r3, 161;
	mov.f32 	%f320, %f319;
	mov.u64 	%rd290, %rd289;
	@%p159 bra 	$L__BB9_113;
	ld.shared.f32 	%f137, [_ZN6thrust24THRUST_300001_SM_1000_NS8cuda_cub4core6detail5shmemE+88];
	ld.shared.u64 	%rd96, [_ZN6thrust24THRUST_300001_SM_1000_NS8cuda_cub4core6detail5shmemE+96];
	abs.f32 	%f138, %f319;
	abs.f32 	%f139, %f137;
	setp.lt.f32 	%p160, %f138, %f139;
	mov.f32 	%f320, %f137;
	mov.u64 	%rd290, %rd96;
	@%p160 bra 	$L__BB9_113;
	setp.lt.f32 	%p161, %f139, %f138;
	mov.f32 	%f320, %f319;
	mov.u64 	%rd290, %rd289;
	@%p161 bra 	$L__BB9_113;
	setp.lt.s64 	%p162, %rd289, %rd96;
	selp.f32 	%f320, %f319, %f137, %p162;
	min.s64 	%rd290, %rd289, %rd96;
$L__BB9_113:
	setp.lt.s32 	%p163, %r3, 193;
	mov.f32 	%f321, %f320;
	mov.u64 	%rd291, %rd290;
	@%p163 bra 	$L__BB9_117;
	ld.shared.f32 	%f142, [_ZN6thrust24THRUST_300001_SM_1000_NS8cuda_cub4core6detail5shmemE+104];
	ld.shared.u64 	%rd99, [_ZN6thrust24THRUST_300001_SM_1000_NS8cuda_cub4core6detail5shmemE+112];
	abs.f32 	%f143, %f320;
	abs.f32 	%f144, %f142;
	setp.lt.f32 	%p164, %f143, %f144;
	mov.f32 	%f321, %f142;
	mov.u64 	%rd291, %rd99;
	@%p164 bra 	$L__BB9_117;
	setp.lt.f32 	%p165, %f144, %f143;
	mov.f32 	%f321, %f320;
	mov.u64 	%rd291, %rd290;
	@%p165 bra 	$L__BB9_117;
	setp.lt.s64 	%p166, %rd290, %rd99;
	selp.f32 	%f321, %f320, %f142, %p166;
	min.s64 	%rd291, %rd290, %rd99;
$L__BB9_117:
	setp.lt.s32 	%p167, %r3, 225;
	mov.f32 	%f351, %f321;
	mov.u64 	%rd325, %rd291;
	@%p167 bra 	$L__BB9_208;
	ld.shared.f32 	%f147, [_ZN6thrust24THRUST_300001_SM_1000_NS8cuda_cub4core6detail5shmemE+120];
	ld.shared.u64 	%rd102, [_ZN6thrust24THRUST_300001_SM_1000_NS8cuda_cub4core6detail5shmemE+128];
	abs.f32 	%f148, %f321;
	abs.f32 	%f149, %f147;
	setp.lt.f32 	%p168, %f148, %f149;
	mov.f32 	%f351, %f147;
	mov.u64 	%rd325, %rd102;
	@%p168 bra 	$L__BB9_208;
	setp.lt.f32 	%p169, %f149, %f148;
	mov.f32 	%f351, %f321;
	mov.u64 	%rd325, %rd291;
	@%p169 bra 	$L__BB9_208;
	setp.lt.s64 	%p170, %rd291, %rd102;
	selp.f32 	%f351, %f321, %f147, %p170;
	min.s64 	%rd325, %rd291, %rd102;
	bra.uni 	$L__BB9_208;
$L__BB9_121:
	mov.u32 	%r20, %tid.x;
	add.s64 	%rd104, %rd196, %rd4;
	cvt.u64.u32 	%rd105, %r20;
	add.s64 	%rd201, %rd105, %rd4;
	cvta.to.global.u64 	%rd202, %rd195;
	shl.b64 	%rd203, %rd201, 2;
	add.s64 	%rd204, %rd202, %rd203;
	ld.global.f32 	%f274, [%rd204];
	add.s32 	%r36, %r20, 256;
	cvt.u64.u32 	%rd205, %r36;
	ld.global.f32 	%f275, [%rd204+1024];
	add.s32 	%r37, %r20, 512;
	cvt.u64.u32 	%rd206, %r37;
	ld.global.f32 	%f276, [%rd204+2048];
	add.s32 	%r38, %r20, 768;
	cvt.u64.u32 	%rd207, %r38;
	ld.global.f32 	%f277, [%rd204+3072];
	or.b32  	%r39, %r20, 1024;
	cvt.u64.u32 	%rd106, %r39;
	add.s64 	%rd313, %rd104, %rd106;
	ld.global.f32 	%f339, [%rd204+4096];
	abs.f32 	%f278, %f274;
	abs.f32 	%f279, %f275;
	setp.geu.f32 	%p2, %f278, %f279;
	selp.f32 	%f280, %f274, %f275, %p2;
	selp.b64 	%rd208, %rd105, %rd205, %p2;
	abs.f32 	%f281, %f280;
	abs.f32 	%f282, %f276;
	setp.geu.f32 	%p3, %f281, %f282;
	selp.f32 	%f283, %f280, %f276, %p3;
	selp.b64 	%rd209, %rd208, %rd206, %p3;
	abs.f32 	%f284, %f283;
	abs.f32 	%f285, %f277;
	setp.geu.f32 	%p4, %f284, %f285;
	selp.f32 	%f152, %f283, %f277, %p4;
	selp.b64 	%rd108, %rd209, %rd207, %p4;
	abs.f32 	%f153, %f152;
	abs.f32 	%f154, %f339;
	setp.lt.f32 	%p5, %f153, %f154;
	@%p5 bra 	$L__BB9_123;
	setp.lt.f32 	%p6, %f154, %f153;
	setp.lt.u64 	%p7, %rd108, %rd106;
	or.pred  	%p8, %p6, %p7;
	selp.f32 	%f339, %f152, %f339, %p8;
	add.s64 	%rd212, %rd104, %rd108;
	selp.b64 	%rd313, %rd212, %rd313, %p8;
$L__BB9_123:
	setp.le.u64 	%p9, %rd198, %rd5;
	@%p9 bra 	$L__BB9_164;
	setp.ne.s32 	%p10, %r20, 0;
	@%p10 bra 	$L__BB9_126;
	atom.global.add.u64 	%rd213, [%rd1+8], 1280;
	add.s64 	%rd214, %rd213, %rd5;
	st.shared.u64 	[_ZN6thrust24THRUST_300001_SM_1000_NS8cuda_cub4core6detail5shmemE+152], %rd214;
$L__BB9_126:
	bar.sync 	0;
	ld.shared.u64 	%rd301, [_ZN6thrust24THRUST_300001_SM_1000_NS8cuda_cub4core6detail5shmemE+152];
	add.s64 	%rd215, %rd301, 1280;
	setp.gt.s64 	%p11, %rd215, %rd198;
	@%p11 bra 	$L__BB9_141;
	mov.f32 	%f323, %f339;
	mov.u64 	%rd294, %rd313;
$L__BB9_128:
	add.s64 	%rd216, %rd301, %rd105;
	cvta.to.global.u64 	%rd217, %rd195;
	shl.b64 	%rd218, %rd216, 2;
	add.s64 	%rd219, %rd217, %rd218;
	add.s64 	%rd295, %rd216, %rd196;
	ld.global.f32 	%f324, [%rd219];
	add.s64 	%rd296, %rd295, 256;
	ld.global.f32 	%f325, [%rd219+1024];
	add.s64 	%rd297, %rd295, 512;
	ld.global.f32 	%f326, [%rd219+2048];
	add.s64 	%rd298, %rd295, 768;
	ld.global.f32 	%f327, [%rd219+3072];
	add.s64 	%rd313, %rd295, 1024;
	ld.global.f32 	%f339, [%rd219+4096];
	abs.f32 	%f163, %f323;
	abs.f32 	%f164, %f324;
	setp.lt.f32 	%p12, %f163, %f164;
	@%p12 bra 	$L__BB9_130;
	setp.lt.f32 	%p13, %f164, %f163;
	setp.lt.s64 	%p14, %rd294, %rd295;
	or.pred  	%p15, %p13, %p14;
	selp.f32 	%f324, %f323, %f324, %p15;
	selp.b64 	%rd295, %rd294, %rd295, %p15;
$L__BB9_130:
	abs.f32 	%f167, %f324;
	abs.f32 	%f168, %f325;
	setp.lt.f32 	%p16, %f167, %f168;
	@%p16 bra 	$L__BB9_132;
	setp.lt.f32 	%p17, %f168, %f167;
	setp.lt.s64 	%p18, %rd295, %rd296;
	or.pred  	%p19, %p17, %p18;
	selp.f32 	%f325, %f324, %f325, %p19;
	selp.b64 	%rd296, %rd295, %rd296, %p19;
$L__BB9_132:
	abs.f32 	%f171, %f325;
	abs.f32 	%f172, %f326;
	setp.lt.f32 	%p20, %f171, %f172;
	@%p20 bra 	$L__BB9_134;
	setp.lt.f32 	%p21, %f172, %f171;
	setp.lt.s64 	%p22, %rd296, %rd297;
	or.pred  	%p23, %p21, %p22;
	selp.f32 	%f326, %f325, %f326, %p23;
	selp.b64 	%rd297, %rd296, %rd297, %p23;
$L__BB9_134:
	abs.f32 	%f175, %f326;
	abs.f32 	%f176, %f327;
	setp.lt.f32 	%p24, %f175, %f176;
	@%p24 bra 	$L__BB9_136;
	setp.lt.f32 	%p25, %f176, %f175;
	setp.lt.s64 	%p26, %rd297, %rd298;
	or.pred  	%p27, %p25, %p26;
	selp.f32 	%f327, %f326, %f327, %p27;
	selp.b64 	%rd298, %rd297, %rd298, %p27;
$L__BB9_136:
	abs.f32 	%f179, %f327;
	abs.f32 	%f180, %f339;
	setp.lt.f32 	%p28, %f179, %f180;
	@%p28 bra 	$L__BB9_138;
	setp.lt.f32 	%p29, %f180, %f179;
	setp.lt.s64 	%p30, %rd298, %rd313;
	or.pred  	%p31, %p29, %p30;
	selp.f32 	%f339, %f327, %f339, %p31;
	selp.b64 	%rd313, %rd298, %rd313, %p31;
$L__BB9_138:
	setp.ne.s32 	%p32, %r20, 0;
	bar.sync 	0;
	@%p32 bra 	$L__BB9_140;
	atom.global.add.u64 	%rd220, [%rd1+8], 1280;
	add.s64 	%rd221, %rd220, %rd5;
	st.shared.u64 	[_ZN6thrust24THRUST_300001_SM_1000_NS8cuda_cub4core6detail5shmemE+152], %rd221;
$L__BB9_140:
	bar.sync 	0;
	ld.shared.u64 	%rd301, [_ZN6thrust24THRUST_300001_SM_1000_NS8cuda_cub4core6detail5shmemE+152];
	add.s64 	%rd222, %rd301, 1280;
	setp.le.s64 	%p33, %rd222, %rd198;
	mov.f32 	%f323, %f339;
	mov.u64 	%rd294, %rd313;
	@%p33 bra 	$L__BB9_128;
$L__BB9_141:
	setp.le.s64 	%p34, %rd198, %rd301;
	@%p34 bra 	$L__BB9_164;
	cvt.u32.u64 	%r40, %rd301;
	cvt.u32.u64 	%r41, %rd198;
	sub.s32 	%r21, %r41, %r40;
	setp.ge.s32 	%p35, %r20, %r21;
	@%p35 bra 	$L__BB9_164;
	cvta.to.global.u64 	%rd132, %rd195;
	not.b32 	%r43, %r20;
	add.s32 	%r44, %r43, %r41;
	sub.s32 	%r22, %r44, %r40;
	and.b32  	%r46, %r22, 768;
	setp.eq.s32 	%p36, %r46, 768;
	mov.u32 	%r397, %r20;
	@%p36 bra 	$L__BB9_149;
	add.s64 	%rd224, %rd301, %rd105;
	add.s64 	%rd303, %rd224, %rd196;
	shl.b64 	%rd225, %rd224, 2;
	add.s64 	%rd302, %rd132, %rd225;
	shr.u32 	%r47, %r22, 8;
	add.s32 	%r48, %r47, 1;
	and.b32  	%r49, %r48, 3;
	neg.s32 	%r395, %r49;
	mov.u32 	%r397, %r20;
$L__BB9_145:
	.pragma "nounroll";
	mov.u64 	%rd137, %rd313;
	mov.f32 	%f184, %f339;
	ld.global.f32 	%f185, [%rd302];
	abs.f32 	%f186, %f184;
	abs.f32 	%f187, %f185;
	setp.lt.f32 	%p37, %f186, %f187;
	mov.f32 	%f339, %f185;
	mov.u64 	%rd313, %rd303;
	@%p37 bra 	$L__BB9_148;
	setp.lt.f32 	%p38, %f187, %f186;
	mov.f32 	%f339, %f184;
	mov.u64 	%rd313, %rd137;
	@%p38 bra 	$L__BB9_148;
	setp.lt.s64 	%p39, %rd137, %rd303;
	selp.f32 	%f339, %f184, %f185, %p39;
	min.s64 	%rd313, %rd137, %rd303;
$L__BB9_148:
	add.s32 	%r397, %r397, 256;
	add.s64 	%rd303, %rd303, 256;
	add.s64 	%rd302, %rd302, 1024;
	add.s32 	%r395, %r395, 1;
	setp.ne.s32 	%p40, %r395, 0;
	@%p40 bra 	$L__BB9_145;
$L__BB9_149:
	setp.lt.u32 	%p41, %r22, 768;
	@%p41 bra 	$L__BB9_164;
	add.s32 	%r398, %r397, 512;
$L__BB9_151:
	mov.u32 	%r30, %r398;
	add.s32 	%r50, %r30, -512;
	cvt.u64.u32 	%rd226, %r50;
	add.s64 	%rd227, %rd301, %rd226;
	shl.b64 	%rd228, %rd227, 2;
	add.s64 	%rd145, %rd132, %rd228;
	add.s64 	%rd146, %rd227, %rd196;
	ld.global.f32 	%f193, [%rd145];
	abs.f32 	%f194, %f339;
	abs.f32 	%f195, %f193;
	setp.lt.f32 	%p42, %f194, %f195;
	mov.f32 	%f335, %f193;
	mov.u64 	%rd309, %rd146;
	@%p42 bra 	$L__BB9_154;
	setp.lt.f32 	%p43, %f195, %f194;
	mov.f32 	%f335, %f339;
	mov.u64 	%rd309, %rd313;
	@%p43 bra 	$L__BB9_154;
	setp.lt.s64 	%p44, %rd313, %rd146;
	selp.f32 	%f335, %f339, %f193, %p44;
	min.s64 	%rd309, %rd313, %rd146;
$L__BB9_154:
	add.s32 	%r51, %r30, -256;
	cvt.u64.u32 	%rd229, %r51;
	add.s64 	%rd230, %rd301, %rd229;
	add.s64 	%rd149, %rd230, %rd196;
	ld.global.f32 	%f198, [%rd145+1024];
	abs.f32 	%f199, %f335;
	abs.f32 	%f200, %f198;
	setp.lt.f32 	%p45, %f199, %f200;
	mov.f32 	%f336, %f198;
	mov.u64 	%rd310, %rd149;
	@%p45 bra 	$L__BB9_157;
	setp.lt.f32 	%p46, %f200, %f199;
	mov.f32 	%f336, %f335;
	mov.u64 	%rd310, %rd309;
	@%p46 bra 	$L__BB9_157;
	setp.lt.s64 	%p47, %rd309, %rd149;
	selp.f32 	%f336, %f335, %f198, %p47;
	min.s64 	%rd310, %rd309, %rd149;
$L__BB9_157:
	cvt.u64.u32 	%rd231, %r30;
	add.s64 	%rd232, %rd301, %rd231;
	add.s64 	%rd152, %rd232, %rd196;
	ld.global.f32 	%f203, [%rd145+2048];
	abs.f32 	%f204, %f336;
	abs.f32 	%f205, %f203;
	setp.lt.f32 	%p48, %f204, %f205;
	mov.f32 	%f337, %f203;
	mov.u64 	%rd311, %rd152;
	@%p48 bra 	$L__BB9_160;
	setp.lt.f32 	%p49, %f205, %f204;
	mov.f32 	%f337, %f336;
	mov.u64 	%rd311, %rd310;
	@%p49 bra 	$L__BB9_160;
	setp.lt.s64 	%p50, %rd310, %rd152;
	selp.f32 	%f337, %f336, %f203, %p50;
	min.s64 	%rd311, %rd310, %rd152;
$L__BB9_160:
	add.s32 	%r52, %r30, 256;
	cvt.u64.u32 	%rd233, %r52;
	add.s64 	%rd234, %rd301, %rd233;
	add.s64 	%rd155, %rd234, %rd196;
	ld.global.f32 	%f208, [%rd145+3072];
	abs.f32 	%f209, %f337;
	abs.f32 	%f210, %f208;
	setp.lt.f32 	%p51, %f209, %f210;
	mov.f32 	%f339, %f208;
	mov.u64 	%rd313, %rd155;
	@%p51 bra 	$L__BB9_163;
	setp.lt.f32 	%p52, %f210, %f209;
	mov.f32 	%f339, %f337;
	mov.u64 	%rd313, %rd311;
	@%p52 bra 	$L__BB9_163;
	setp.lt.s64 	%p53, %rd311, %rd155;
	selp.f32 	%f339, %f337, %f208, %p53;
	min.s64 	%rd313, %rd311, %rd155;
$L__BB9_163:
	add.s32 	%r398, %r30, 1024;
	add.s32 	%r53, %r30, 512;
	setp.lt.s32 	%p54, %r53, %r21;
	@%p54 bra 	$L__BB9_151;
$L__BB9_164:
	// begin inline asm
	mov.u32 %r54, %laneid;
	// end inline asm
	mov.b32 	%r56, %f339;
	mov.b32 	%r72, 1;
	mov.b32 	%r73, 31;
	mov.b32 	%r74, -1;
	// begin inline asm
	shfl.sync.down.b32 %r55, %r56, %r72, %r73, %r74;
	// end inline asm
	mov.b32 	%f214, %r55;
	// begin inline asm
	shfl.sync.down.b32 %r60, %r61, %r72, %r73, %r74;
	// end inline asm
	mov.b64 	{%r66, %r71}, %rd313;
	// begin inline asm
	shfl.sync.down.b32 %r65, %r66, %r72, %r73, %r74;
	// end inline asm
	// begin inline asm
	shfl.sync.down.b32 %r70, %r71, %r72, %r73, %r74;
	// end inline asm
	mov.b64 	%rd159, {%r65, %r70};
	setp.gt.s32 	%p55, %r54, 30;
	mov.f32 	%f340, %f339;
	mov.u64 	%rd314, %rd313;
	@%p55 bra 	$L__BB9_168;
	abs.f32 	%f215, %f339;
	abs.f32 	%f216, %f214;
	setp.lt.f32 	%p56, %f215, %f216;
	mov.f32 	%f340, %f214;
	mov.u64 	%rd314, %rd159;
	@%p56 bra 	$L__BB9_168;
	setp.lt.f32 	%p57, %f216, %f215;
	mov.f32 	%f340, %f339;
	mov.u64 	%rd314, %rd313;
	@%p57 bra 	$L__BB9_168;
	setp.lt.s64 	%p58, %rd313, %rd159;
	selp.f32 	%f340, %f339, %f214, %p58;
	min.s64 	%rd314, %rd313, %rd159;
$L__BB9_168:
	mov.b32 	%r76, %f340;
	mov.b32 	%r92, 2;
	mov.b32 	%r93, 31;
	mov.b32 	%r94, -1;
	// begin inline asm
	shfl.sync.down.b32 %r75, %r76, %r92, %r93, %r94;
	// end inline asm
	mov.b32 	%f219, %r75;
	// begin inline asm
	shfl.sync.down.b32 %r80, %r81, %r92, %r93, %r94;
	// end inline asm
	mov.b64 	{%r86, %r91}, %rd314;
	// begin inline asm
	shfl.sync.down.b32 %r85, %r86, %r92, %r93, %r94;
	// end inline asm
	// begin inline asm
	shfl.sync.down.b32 %r90, %r91, %r92, %r93, %r94;
	// end inline asm
	mov.b64 	%rd162, {%r85, %r90};
	setp.gt.s32 	%p59, %r54, 29;
	mov.f32 	%f341, %f340;
	mov.u64 	%rd315, %rd314;
	@%p59 bra 	$L__BB9_172;
	abs.f32 	%f220, %f340;
	abs.f32 	%f221, %f219;
	setp.lt.f32 	%p60, %f220, %f221;
	mov.f32 	%f341, %f219;
	mov.u64 	%rd315, %rd162;
	@%p60 bra 	$L__BB9_172;
	setp.lt.f32 	%p61, %f221, %f220;
	mov.f32 	%f341, %f340;
	mov.u64 	%rd315, %rd314;
	@%p61 bra 	$L__BB9_172;
	setp.lt.s64 	%p62, %rd314, %rd162;
	selp.f32 	%f341, %f340, %f219, %p62;
	min.s64 	%rd315, %rd314, %rd162;
$L__BB9_172:
	mov.b32 	%r96, %f341;
	mov.b32 	%r112, 4;
	mov.b32 	%r113, 31;
	mov.b32 	%r114, -1;
	// begin inline asm
	shfl.sync.down.b32 %r95, %r96, %r112, %r113, %r114;
	// end inline asm
	mov.b32 	%f224, %r95;
	// begin inline asm
	shfl.sync.down.b32 %r100, %r101, %r112, %r113, %r114;
	// end inline asm
	mov.b64 	{%r106, %r111}, %rd315;
	// begin inline asm
	shfl.sync.down.b32 %r105, %r106, %r112, %r113, %r114;
	// end inline asm
	// begin inline asm
	shfl.sync.down.b32 %r110, %r111, %r112, %r113, %r114;
	// end inline asm
	mov.b64 	%rd165, {%r105, %r110};
	setp.gt.s32 	%p63, %r54, 27;
	mov.f32 	%f342, %f341;
	mov.u64 	%rd316, %rd315;
	@%p63 bra 	$L__BB9_176;
	abs.f32 	%f225, %f341;
	abs.f32 	%f226, %f224;
	setp.lt.f32 	%p64, %f225, %f226;
	mov.f32 	%f342, %f224;
	mov.u64 	%rd316, %rd165;
	@%p64 bra 	$L__BB9_176;
	setp.lt.f32 	%p65, %f226, %f225;
	mov.f32 	%f342, %f341;
	mov.u64 	%rd316, %rd315;
	@%p65 bra 	$L__BB9_176;
	setp.lt.s64 	%p66, %rd315, %rd165;
	selp.f32 	%f342, %f341, %f224, %p66;
	min.s64 	%rd316, %rd315, %rd165;
$L__BB9_176:
	mov.b32 	%r116, %f342;
	mov.b32 	%r132, 8;
	mov.b32 	%r133, 31;
	mov.b32 	%r134, -1;
	// begin inline asm
	shfl.sync.down.b32 %r115, %r116, %r132, %r133, %r134;
	// end inline asm
	mov.b32 	%f229, %r115;
	// begin inline asm
	shfl.sync.down.b32 %r120, %r121, %r132, %r133, %r134;
	// end inline asm
	mov.b64 	{%r126, %r131}, %rd316;
	// begin inline asm
	shfl.sync.down.b32 %r125, %r126, %r132, %r133, %r134;
	// end inline asm
	// begin inline asm
	shfl.sync.down.b32 %r130, %r131, %r132, %r133, %r134;
	// end inline asm
	mov.b64 	%rd168, {%r125, %r130};
	setp.gt.s32 	%p67, %r54, 23;
	mov.f32 	%f343, %f342;
	mov.u64 	%rd317, %rd316;
	@%p67 bra 	$L__BB9_180;
	abs.f32 	%f230, %f342;
	abs.f32 	%f231, %f229;
	setp.lt.f32 	%p68, %f230, %f231;
	mov.f32 	%f343, %f229;
	mov.u64 	%rd317, %rd168;
	@%p68 bra 	$L__BB9_180;
	setp.lt.f32 	%p69, %f231, %f230;
	mov.f32 	%f343, %f342;
	mov.u64 	%rd317, %rd316;
	@%p69 bra 	$L__BB9_180;
	setp.lt.s64 	%p70, %rd316, %rd168;
	selp.f32 	%f343, %f342, %f229, %p70;
	min.s64 	%rd317, %rd316, %rd168;
$L__BB9_180:
	mov.b32 	%r136, %f343;
	mov.b32 	%r152, 16;
	mov.b32 	%r153, 31;
	mov.b32 	%r154, -1;
	// begin inline asm
	shfl.sync.down.b32 %r135, %r136, %r152, %r153, %r154;
	// end inline asm
	mov.b32 	%f234, %r135;
	// begin inline asm
	shfl.sync.down.b32 %r140, %r141, %r152, %r153, %r154;
	// end inline asm
	mov.b64 	{%r146, %r151}, %rd317;
	// begin inline asm
	shfl.sync.down.b32 %r145, %r146, %r152, %r153, %r154;
	// end inline asm
	// begin inline asm
	shfl.sync.down.b32 %r150, %r151, %r152, %r153, %r154;
	// end inline asm
	mov.b64 	%rd171, {%r145, %r150};
	setp.gt.s32 	%p71, %r54, 15;
	mov.f32 	%f351, %f343;
	mov.u64 	%rd325, %rd317;
	@%p71 bra 	$L__BB9_184;
	abs.f32 	%f235, %f343;
	abs.f32 	%f236, %f234;
	setp.lt.f32 	%p72, %f235, %f236;
	mov.f32 	%f351, %f234;
	mov.u64 	%rd325, %rd171;
	@%p72 bra 	$L__BB9_184;
	setp.lt.f32 	%p73, %f236, %f235;
	mov.f32 	%f351, %f343;
	mov.u64 	%rd325, %rd317;
	@%p73 bra 	$L__BB9_184;
	setp.lt.s64 	%p74, %rd317, %rd171;
	selp.f32 	%f351, %f343, %f234, %p74;
	min.s64 	%rd325, %rd317, %rd171;
$L__BB9_184:
	setp.ne.s32 	%p75, %r54, 0;
	@%p75 bra 	$L__BB9_186;
	shr.u32 	%r155, %r20, 1;
	and.b32  	%r156, %r155, 496;
	mov.u32 	%r157, _ZN6thrust24THRUST_300001_SM_1000_NS8cuda_cub4core6detail5shmemE;
	add.s32 	%r158, %r157, %r156;
	st.shared.f32 	[%r158+8], %f351;
	st.shared.u64 	[%r158+16], %rd325;
$L__BB9_186:
	bar.sync 	0;
	setp.ne.s32 	%p76, %r20, 0;
	@%p76 bra 	$L__BB9_208;
	ld.shared.f32 	%f239, [_ZN6thrust24THRUST_300001_SM_1000_NS8cuda_cub4core6detail5shmemE+24];
	ld.shared.u64 	%rd174, [_ZN6thrust24THRUST_300001_SM_1000_NS8cuda_cub4core6detail5shmemE+32];
	abs.f32 	%f240, %f351;
	abs.f32 	%f241, %f239;
	setp.lt.f32 	%p77, %f240, %f241;
	mov.f32 	%f345, %f239;
	mov.u64 	%rd319, %rd174;
	@%p77 bra 	$L__BB9_190;
	setp.lt.f32 	%p78, %f241, %f240;
	mov.f32 	%f345, %f351;
	mov.u64 	%rd319, %rd325;
	@%p78 bra 	$L__BB9_190;
	setp.lt.s64 	%p79, %rd325, %rd174;
	selp.f32 	%f345, %f351, %f239, %p79;
	min.s64 	%rd319, %rd325, %rd174;
$L__BB9_190:
	ld.shared.f32 	%f244, [_ZN6thrust24THRUST_300001_SM_1000_NS8cuda_cub4core6detail5shmemE+40];
	ld.shared.u64 	%rd177, [_ZN6thrust24THRUST_300001_SM_1000_NS8cuda_cub4core6detail5shmemE+48];
	abs.f32 	%f245, %f345;
	abs.f32 	%f246, %f244;
	setp.lt.f32 	%p80, %f245, %f246;
	mov.f32 	%f346, %f244;
	mov.u64 	%rd320, %rd177;
	@%p80 bra 	$L__BB9_193;
	setp.lt.f32 	%p81, %f246, %f245;
	mov.f32 	%f346, %f345;
	mov.u64 	%rd320, %rd319;
	@%p81 bra 	$L__BB9_193;
	setp.lt.s64 	%p82, %rd319, %rd177;
	selp.f32 	%f346, %f345, %f244, %p82;
	min.s64 	%rd320, %rd319, %rd177;
$L__BB9_193:
	ld.shared.f32 	%f249, [_ZN6thrust24THRUST_300001_SM_1000_NS8cuda_cub4core6detail5shmemE+56];
	ld.shared.u64 	%rd180, [_ZN6thrust24THRUST_300001_SM_1000_NS8cuda_cub4core6detail5shmemE+64];
	abs.f32 	%f250, %f346;
	abs.f32 	%f251, %f249;
	setp.lt.f32 	%p83, %f250, %f251;
	mov.f32 	%f347, %f249;
	mov.u64 	%rd321, %rd180;
	@%p83 bra 	$L__BB9_196;
	setp.lt.f32 	%p84, %f251, %f250;
	mov.f32 	%f347, %f346;
	mov.u64 	%rd321, %rd320;
	@%p84 bra 	$L__BB9_196;
	setp.lt.s64 	%p85, %rd320, %rd180;
	selp.f32 	%f347, %f346, %f249, %p85;
	min.s64 	%rd321, %rd320, %rd180;
$L__BB9_196:
	ld.shared.f32 	%f254, [_ZN6thrust24THRUST_300001_SM_1000_NS8cuda_cub4core6detail5shmemE+72];
	ld.shared.u64 	%rd183, [_ZN6thrust24THRUST_300001_SM_1000_NS8cuda_cub4core6detail5shmemE+80];
	abs.f32 	%f255, %f347;
	abs.f32 	%f256, %f254;
	setp.lt.f32 	%p86, %f255, %f256;
	mov.f32 	%f348, %f254;
	mov.u64 	%rd322, %rd183;
	@%p86 bra 	$L__BB9_199;
	setp.lt.f32 	%p87, %f256, %f255;
	mov.f32 	%f348, %f347;
	mov.u64 	%rd322, %rd321;
	@%p87 bra 	$L__BB9_199;
	setp.lt.s64 	%p88, %rd321, %rd183;
	selp.f32 	%f348, %f347, %f254, %p88;
	min.s64 	%rd322, %rd321, %rd183;
$L__BB9_199:
	ld.shared.f32 	%f259, [_ZN6thrust24THRUST_300001_SM_1000_NS8cuda_cub4core6detail5shmemE+88];
	ld.shared.u64 	%rd186, [_ZN6thrust24THRUST_300001_SM_1000_NS8cuda_cub4core6detail5shmemE+96];
	abs.f32 	%f260, %f348;
	abs.f32 	%f261, %f259;
	setp.lt.f32 	%p89, %f260, %f261;
	mov.f32 	%f349, %f259;
	mov.u64 	%rd323, %rd186;
	@%p89 bra 	$L__BB9_202;
	setp.lt.f32 	%p90, %f261, %f260;
	mov.f32 	%f349, %f348;
	mov.u64 	%rd323, %rd322;
	@%p90 bra 	$L__BB9_202;
	setp.lt.s64 	%p91, %rd322, %rd186;
	selp.f32 	%f349, %f348, %f259, %p91;
	min.s64 	%rd323, %rd322, %rd186;
$L__BB9_202:
	ld.shared.f32 	%f264, [_ZN6thrust24THRUST_300001_SM_1000_NS8cuda_cub4core6detail5shmemE+104];
	ld.shared.u64 	%rd189, [_ZN6thrust24THRUST_300001_SM_1000_NS8cuda_cub4core6detail5shmemE+112];
	abs.f32 	%f265, %f349;
	abs.f32 	%f266, %f264;
	setp.lt.f32 	%p92, %f265, %f266;
	mov.f32 	%f350, %f264;
	mov.u64 	%rd324, %rd189;
	@%p92 bra 	$L__BB9_205;
	setp.lt.f32 	%p93, %f266, %f265;
	mov.f32 	%f350, %f349;
	mov.u64 	%rd324, %rd323;
	@%p93 bra 	$L__BB9_205;
	setp.lt.s64 	%p94, %rd323, %rd189;
	selp.f32 	%f350, %f349, %f264, %p94;
	min.s64 	%rd324, %rd323, %rd189;
$L__BB9_205:
	ld.shared.f32 	%f269, [_ZN6thrust24THRUST_300001_SM_1000_NS8cuda_cub4core6detail5shmemE+120];
	ld.shared.u64 	%rd192, [_ZN6thrust24THRUST_300001_SM_1000_NS8cuda_cub4core6detail5shmemE+128];
	abs.f32 	%f270, %f350;
	abs.f32 	%f271, %f269;
	setp.lt.f32 	%p95, %f270, %f271;
	mov.f32 	%f351, %f269;
	mov.u64 	%rd325, %rd192;
	@%p95 bra 	$L__BB9_208;
	setp.lt.f32 	%p96, %f271, %f270;
	mov.f32 	%f351, %f350;
	mov.u64 	%rd325, %rd324;
	@%p96 bra 	$L__BB9_208;
	setp.lt.s64 	%p97, %rd324, %rd192;
	selp.f32 	%f351, %f350, %f269, %p97;
	min.s64 	%rd325, %rd324, %rd192;
$L__BB9_208:
	mov.u32 	%r389, %tid.x;
	setp.ne.s32 	%p214, %r389, 0;
	@%p214 bra 	$L__BB9_210;
	ld.param.u64 	%rd256, [_ZN6thrust24THRUST_300001_SM_1000_NS8cuda_cub4core6detail13_kernel_agentINS1_8__reduce11ReduceAgentINS0_12zip_iteratorIN4cuda3std3__45tupleIJNS0_10device_ptrIfEENS0_17counting_iteratorIlNS0_11use_defaultESF_SF_EEEEEEEPNSB_IJflEEESJ_lNS1_9__extrema9arg_max_fIfl18floatAbsComparatorEEEEJSI_SK_lN3cub18CUB_300001_SM_100013GridEvenShareIlEENSR_9GridQueueIyEESO_EEEvDpT0__param_1];
	cvta.to.global.u64 	%rd253, %rd256;
	mul.wide.u32 	%rd254, %r1, 16;
	add.s64 	%rd255, %rd253, %rd254;
	st.global.f32 	[%rd255], %f351;
	st.global.u64 	[%rd255+8], %rd325;
$L__BB9_210:
	ret;

}
	// .globl	_ZN6thrust24THRUST_300001_SM_1000_NS8cuda_cub4core6detail13_kernel_agentINS1_8__reduce10DrainAgentIlEEJN3cub18CUB_300001_SM_10009GridQueueIyEElEEEvDpT0_
.visible .entry _ZN6thrust24THRUST_300001_SM_1000_NS8cuda_cub4core6detail13_kernel_agentINS1_8__reduce10DrainAgentIlEEJN3cub18CUB_300001_SM_10009GridQueueIyEElEEEvDpT0_(
	.param .align 8 .b8 _ZN6thrust24THRUST_300001_SM_1000_NS8cuda_cub4core6detail13_kernel_agentINS1_8__reduce10DrainAgentIlEEJN3cub18CUB_300001_SM_10009GridQueueIyEElEEEvDpT0__param_0[8],
	.param .u64 _ZN6thrust24THRUST_300001_SM_1000_NS8cuda_cub4core6detail13_kernel_agentINS1_8__reduce10DrainAgentIlEEJN3cub18CUB_300001_SM_10009GridQueueIyEElEEEvDpT0__param_1
)
.maxntid 1
{
	.reg .b64 	%rd<5>;

	ld.param.u64 	%rd1, [_ZN6thrust24THRUST_300001_SM_1000_NS8cuda_cub4core6detail13_kernel_agentINS1_8__reduce10DrainAgentIlEEJN3cub18CUB_300001_SM_10009GridQueueIyEElEEEvDpT0__param_0];
	ld.param.u64 	%rd2, [_ZN6thrust24THRUST_300001_SM_1000_NS8cuda_cub4core6detail13_kernel_agentINS1_8__reduce10DrainAgentIlEEJN3cub18CUB_300001_SM_10009GridQueueIyEElEEEvDpT0__param_1];
	cvta.to.global.u64 	%rd3, %rd1;
	st.global.u64 	[%rd3], %rd2;
	mov.b64 	%rd4, 0;
	st.global.u64 	[%rd3+8], %rd4;
	ret;

}
	// .globl	_ZN6thrust24THRUST_300001_SM_1000_NS8cuda_cub4core6detail13_kernel_agentINS1_8__reduce11ReduceAgentIPN4cuda3std3__45tupleIJflEEESC_SB_lNS1_9__extrema9arg_max_fIfl18floatAbsComparatorEEEEJSC_SC_iSG_EEEvDpT0_
.visible .entry _ZN6thrust24THRUST_300001_SM_1000_NS8cuda_cub4core6detail13_kernel_agentINS1_8__reduce11ReduceAgentIPN4cuda3std3__45tupleIJflEEESC_SB_lNS1_9__extrema9arg_max_fIfl18floatAbsComparatorEEEEJSC_SC_iSG_EEEvDpT0_(
	.param .u64 .ptr .align 1 _ZN6thrust24THRUST_300001_SM_1000_NS8cuda_cub4core6detail13_kernel_agentINS1_8__reduce11ReduceAgentIPN4cuda3std3__45tupleIJflEEESC_SB_lNS1_9__extrema9arg_max_fIfl18floatAbsComparatorEEEEJSC_SC_iSG_EEEvDpT0__param_0,
	.param .u64 .ptr .align 1 _ZN6thrust24THRUST_300001_SM_1000_NS8cuda_cub4core6detail13_kernel_agentINS1_8__reduce11ReduceAgentIPN4cuda3std3__45tupleIJflEEESC_SB_lNS1_9__extrema9arg_max_fIfl18floatAbsComparatorEEEEJSC_SC_iSG_EEEvDpT0__param_1,
	.param .u32 _ZN6thrust24THRUST_300001_SM_1000_NS8cuda_cub4core6detail13_kernel_agentINS1_8__reduce11ReduceAgentIPN4cuda3std3__45tupleIJflEEESC_SB_lNS1_9__extrema9arg_max_fIfl18floatAbsComparatorEEEEJSC_SC_iSG_EEEvDpT0__param_2,
	.param .align 1 .b8 _ZN6thrust24THRUST_300001_SM_1000_NS8cuda_cub4core6detail13_kernel_agentINS1_8__reduce11ReduceAgentIPN4cuda3std3__45tupleIJflEEESC_SB_lNS1_9__extrema9arg_max_fIfl18floatAbsComparatorEEEEJSC_SC_iSG_EEEvDpT0__param_3[1]
)
.maxntid 256
{
	.reg .pred 	%p<222>;
	.reg .b32 	%r<416>;
	.reg .b32 	%f<358>;
	.reg .b64 	%rd<376>;

	ld.param.u64 	%rd198, [_ZN6thrust24THRUST_300001_SM_1000_NS8cuda_cub4core6detail13_kernel_agentINS1_8__reduce11ReduceAgentIPN4cuda3std3__45tupleIJflEEESC_SB_lNS1_9__extrema9arg_max_fIfl18floatAbsComparatorEEEEJSC_SC_iSG_EEEvDpT0__param_0];
	ld.param.u32 	%r29, [_ZN6thrust24THRUST_300001_SM_1000_NS8cuda_cub4core6detail13_kernel_agentINS1_8__reduce11ReduceAgentIPN4cuda3std3__45tupleIJflEEESC_SB_lNS1_9__extrema9arg_max_fIfl18floatAbsComparatorEEEEJSC_SC_iSG_EEEvDpT0__param_2];
	cvt.s64.s32 	%rd1, %r29;
	setp.eq.s32 	%p1, %r29, 0;
	@%p1 bra 	$L__BB11_212;
	setp.gt.s32 	%p2, %r29, 1279;
	@%p2 bra 	$L__BB11_121;
	mov.u32 	%r1, %tid.x;
	setp.ge.s32 	%p105, %r1, %r29;
	mov.f32 	%f301, 0f00000000;
	mov.b64 	%rd314, 0;
	mov.u32 	%r410, %r1;
	@%p105 bra 	$L__BB11_4;
	mul.wide.u32 	%rd278, %r1, 16;
	add.s64 	%rd275, %rd198, %rd278;
	// begin inline asm
	ld.global.nc.u64 %rd274, [%rd275];
	// end inline asm
	mov.b64 	{%r171, %r172}, %rd274;
	mov.b32 	%f301, %r171;
	add.s64 	%rd277, %rd275, 8;
	// begin inline asm
	ld.global.nc.u64 %rd314, [%rd277];
	// end inline asm
	add.s32 	%r410, %r1, 256;
$L__BB11_4:
	setp.ge.s32 	%p106, %r410, %r29;
	@%p106 bra 	$L__BB11_25;
	not.b32 	%r173, %r410;
	add.s32 	%r4, %r29, %r173;
	and.b32  	%r174, %r4, 768;
	setp.eq.s32 	%p107, %r174, 768;
	@%p107 bra 	$L__BB11_11;
	mul.wide.u32 	%rd280, %r410, 16;
	add.s64 	%rd305, %rd198, %rd280;
	shr.u32 	%r175, %r4, 8;
	add.s32 	%r176, %r175, 1;
	and.b32  	%r177, %r176, 3;
	neg.s32 	%r408, %r177;
$L__BB11_7:
	.pragma "nounroll";
	mov.u64 	%rd6, %rd314;
	mov.f32 	%f3, %f301;
	// begin inline asm
	ld.global.nc.u64 %rd281, [%rd305];
	// end inline asm
	mov.b64 	{%r178, %r179}, %rd281;
	mov.b32 	%f4, %r178;
	add.s64 	%rd284, %rd305, 8;
	// begin inline asm
	ld.global.nc.u64 %rd283, [%rd284];
	// end inline asm
	abs.f32 	%f5, %f3;
	abs.f32 	%f6, %f4;
	setp.lt.f32 	%p108, %f5, %f6;
	mov.u64 	%rd314, %rd283;
	mov.f32 	%f301, %f4;
	@%p108 bra 	$L__BB11_10;
	setp.lt.f32 	%p109, %f6, %f5;
	mov.u64 	%rd314, %rd6;
	mov.f32 	%f301, %f3;
	@%p109 bra 	$L__BB11_10;
	setp.lt.s64 	%p110, %rd6, %rd283;
	min.s64 	%rd314, %rd6, %rd283;
	selp.f32 	%f301, %f3, %f4, %p110;
$L__BB11_10:
	add.s32 	%r410, %r410, 256;
	add.s64 	%rd305, %rd305, 4096;
	add.s32 	%r408, %r408, 1;
	setp.ne.s32 	%p111, %r408, 0;
	@%p111 bra 	$L__BB11_7;
$L__BB11_11:
	setp.lt.u32 	%p112, %r4, 768;
	@%p112 bra 	$L__BB11_25;
$L__BB11_12:
	mul.wide.s32 	%rd289, %r410, 16;
	add.s64 	%rd286, %rd198, %rd289;
	// begin inline asm
	ld.global.nc.u64 %rd285, [%rd286];
	// end inline asm
	mov.b64 	{%r180, %r181}, %rd285;
	mov.b32 	%f12, %r180;
	add.s64 	%rd288, %rd286, 8;
	// begin inline asm
	ld.global.nc.u64 %rd287, [%rd288];
	// end inline asm
	abs.f32 	%f13, %f301;
	abs.f32 	%f14, %f12;
	setp.lt.f32 	%p113, %f13, %f14;
	mov.u64 	%rd311, %rd287;
	mov.f32 	%f298, %f12;
	@%p113 bra 	$L__BB11_15;
	setp.lt.f32 	%p114, %f14, %f13;
	mov.u64 	%rd311, %rd314;
	mov.f32 	%f298, %f301;
	@%p114 bra 	$L__BB11_15;
	setp.lt.s64 	%p115, %rd314, %rd287;
	min.s64 	%rd311, %rd314, %rd287;
	selp.f32 	%f298, %f301, %f12, %p115;
$L__BB11_15:
	add.s64 	%rd291, %rd286, 4096;
	// begin inline asm
	ld.global.nc.u64 %rd290, [%rd291];
	// end inline asm
	mov.b64 	{%r182, %r183}, %rd290;
	mov.b32 	%f17, %r182;
	add.s64 	%rd293, %rd286, 4104;
	// begin inline asm
	ld.global.nc.u64 %rd292, [%rd293];
	// end inline asm
	abs.f32 	%f18, %f298;
	abs.f32 	%f19, %f17;
	setp.lt.f32 	%p116, %f18, %f19;
	mov.u64 	%rd312, %rd292;
	mov.f32 	%f299, %f17;
	@%p116 bra 	$L__BB11_18;
	setp.lt.f32 	%p117, %f19, %f18;
	mov.u64 	%rd312, %rd311;
	mov.f32 	%f299, %f298;
	@%p117 bra 	$L__BB11_18;
	setp.lt.s64 	%p118, %rd311, %rd292;
	min.s64 	%rd312, %rd311, %rd292;
	selp.f32 	%f299, %f298, %f17, %p118;
$L__BB11_18:
	add.s64 	%rd295, %rd286, 8192;
	// begin inline asm
	ld.global.nc.u64 %rd294, [%rd295];
	// end inline asm
	mov.b64 	{%r184, %r185}, %rd294;
	mov.b32 	%f22, %r184;
	add.s64 	%rd297, %rd286, 8200;
	// begin inline asm
	ld.global.nc.u64 %rd296, [%rd297];
	// end inline asm
	abs.f32 	%f23, %f299;
	abs.f32 	%f24, %f22;
	setp.lt.f32 	%p119, %f23, %f24;
	mov.u64 	%rd313, %rd296;
	mov.f32 	%f300, %f22;
	@%p119 bra 	$L__BB11_21;
	setp.lt.f32 	%p120, %f24, %f23;
	mov.u64 	%rd313, %rd312;
	mov.f32 	%f300, %f299;
	@%p120 bra 	$L__BB11_21;
	setp.lt.s64 	%p121, %rd312, %rd296;
	min.s64 	%rd313, %rd312, %rd296;
	selp.f32 	%f300, %f299, %f22, %p121;
$L__BB11_21:
	add.s64 	%rd299, %rd286, 12288;
	// begin inline asm
	ld.global.nc.u64 %rd298, [%rd299];
	// end inline asm
	mov.b64 	{%r186, %r187}, %rd298;
	mov.b32 	%f27, %r186;
	add.s64 	%rd301, %rd286, 12296;
	// begin inline asm
	ld.global.nc.u64 %rd300, [%rd301];
	// end inline asm
	abs.f32 	%f28, %f300;
	abs.f32 	%f29, %f27;
	setp.lt.f32 	%p122, %f28, %f29;
	mov.u64 	%rd314, %rd300;
	mov.f32 	%f301, %f27;
	@%p122 bra 	$L__BB11_24;
	setp.lt.f32 	%p123, %f29, %f28;
	mov.u64 	%rd314, %rd313;
	mov.f32 	%f301, %f300;
	@%p123 bra 	$L__BB11_24;
	setp.lt.s64 	%p124, %rd313, %rd300;
	min.s64 	%rd314, %rd313, %rd300;
	selp.f32 	%f301, %f300, %f27, %p124;
$L__BB11_24:
	add.s32 	%r410, %r410, 1024;
	setp.lt.s32 	%p125, %r410, %r29;
	@%p125 bra 	$L__BB11_12;
$L__BB11_25:
	setp.lt.s32 	%p126, %r29, 256;
	@%p126 bra 	$L__BB11_70;
	// begin inline asm
	mov.u32 %r301, %laneid;
	// end inline asm
	mov.b32 	%r303, %f301;
	mov.b32 	%r319, 1;
	mov.b32 	%r320, 31;
	mov.b32 	%r321, -1;
	// begin inline asm
	shfl.sync.down.b32 %r302, %r303, %r319, %r320, %r321;
	// end inline asm
	mov.b32 	%f33, %r302;
	// begin inline asm
	shfl.sync.down.b32 %r307, %r308, %r319, %r320, %r321;
	// end inline asm
	mov.b64 	{%r313, %r318}, %rd314;
	// begin inline asm
	shfl.sync.down.b32 %r312, %r313, %r319, %r320, %r321;
	// end inline asm
	// begin inline asm
	shfl.sync.down.b32 %r317, %r318, %r319, %r320, %r321;
	// end inline asm
	mov.b64 	%rd28, {%r312, %r317};
	setp.gt.s32 	%p178, %r301, 30;
	mov.u64 	%rd316, %rd314;
	mov.f32 	%f303, %f301;
	@%p178 bra 	$L__BB11_30;
	abs.f32 	%f34, %f301;
	abs.f32 	%f35, %f33;
	setp.lt.f32 	%p179, %f34, %f35;
	mov.u64 	%rd316, %rd28;
	mov.f32 	%f303, %f33;
	@%p179 bra 	$L__BB11_30;
	setp.lt.f32 	%p180, %f35, %f34;
	mov.u64 	%rd316, %rd314;
	mov.f32 	%f303, %f301;
	@%p180 bra 	$L__BB11_30;
	setp.lt.s64 	%p181, %rd314, %rd28;
	min.s64 	%rd316, %rd314, %rd28;
	selp.f32 	%f303, %f301, %f33, %p181;
$L__BB11_30:
	mov.b32 	%r323, %f303;
	mov.b32 	%r339, 2;
	mov.b32 	%r340, 31;
	mov.b32 	%r341, -1;
	// begin inline asm
	shfl.sync.down.b32 %r322, %r323, %r339, %r340, %r341;
	// end inline asm
	mov.b32 	%f38, %r322;
	// begin inline asm
	shfl.sync.down.b32 %r327, %r328, %r339, %r340, %r341;
	// end inline asm
	mov.b64 	{%r333, %r338}, %rd316;
	// begin inline asm
	shfl.sync.down.b32 %r332, %r333, %r339, %r340, %r341;
	// end inline asm
	// begin inline asm
	shfl.sync.down.b32 %r337, %r338, %r339, %r340, %r341;
	// end inline asm
	mov.b64 	%rd31, {%r332, %r337};
	setp.gt.s32 	%p182, %r301, 29;
	mov.u64 	%rd317, %rd316;
	mov.f32 	%f304, %f303;
	@%p182 bra 	$L__BB11_34;
	abs.f32 	%f39, %f303;
	abs.f32 	%f40, %f38;
	setp.lt.f32 	%p183, %f39, %f40;
	mov.u64 	%rd317, %rd31;
	mov.f32 	%f304, %f38;
	@%p183 bra 	$L__BB11_34;
	setp.lt.f32 	%p184, %f40, %f39;
	mov.u64 	%rd317, %rd316;
	mov.f32 	%f304, %f303;
	@%p184 bra 	$L__BB11_34;
	setp.lt.s64 	%p185, %rd316, %rd31;
	min.s64 	%rd317, %rd316, %rd31;
	selp.f32 	%f304, %f303, %f38, %p185;
$L__BB11_34:
	mov.b32 	%r343, %f304;
	mov.b32 	%r359, 4;
	mov.b32 	%r360, 31;
	mov.b32 	%r361, -1;
	// begin inline asm
	shfl.sync.down.b32 %r342, %r343, %r359, %r360, %r361;
	// end inline asm
	mov.b32 	%f43, %r342;
	// begin inline asm
	shfl.sync.down.b32 %r347, %r348, %r359, %r360, %r361;
	// end inline asm
	mov.b64 	{%r353, %r358}, %rd317;
	// begin inline asm
	shfl.sync.down.b32 %r352, %r353, %r359, %r360, %r361;
	// end inline asm
	// begin inline asm
	shfl.sync.down.b32 %r357, %r358, %r359, %r360, %r361;
	// end inline asm
	mov.b64 	%rd34, {%r352, %r357};
	setp.gt.s32 	%p186, %r301, 27;
	mov.u64 	%rd318, %rd317;
	mov.f32 	%f305, %f304;
	@%p186 bra 	$L__BB11_38;
	abs.f32 	%f44, %f304;
	abs.f32 	%f45, %f43;
	setp.lt.f32 	%p187, %f44, %f45;
	mov.u64 	%rd318, %rd34;
	mov.f32 	%f305, %f43;
	@%p187 bra 	$L__BB11_38;
	setp.lt.f32 	%p188, %f45, %f44;
	mov.u64 	%rd318, %rd317;
	mov.f32 	%f305, %f304;
	@%p188 bra 	$L__BB11_38;
	setp.lt.s64 	%p189, %rd317, %rd34;
	min.s64 	%rd318, %rd317, %rd34;
	selp.f32 	%f305, %f304, %f43, %p189;
$L__BB11_38:
	mov.b32 	%r363, %f305;
	mov.b32 	%r379, 8;
	mov.b32 	%r380, 31;
	mov.b32 	%r381, -1;
	// begin inline asm
	shfl.sync.down.b32 %r362, %r363, %r379, %r380, %r381;
	// end inline asm
	mov.b32 	%f48, %r362;
	// begin inline asm
	shfl.sync.down.b32 %r367, %r368, %r379, %r380, %r381;
	// end inline asm
	mov.b64 	{%r373, %r378}, %rd318;
	// begin inline asm
	shfl.sync.down.b32 %r372, %r373, %r379, %r380, %r381;
	// end inline asm
	// begin inline asm
	shfl.sync.down.b32 %r377, %r378, %r379, %r380, %r381;
	// end inline asm
	mov.b64 	%rd37, {%r372, %r377};
	setp.gt.s32 	%p190, %r301, 23;
	mov.u64 	%rd319, %rd318;
	mov.f32 	%f306, %f305;
	@%p190 bra 	$L__BB11_42;
	abs.f32 	%f49, %f305;
	abs.f32 	%f50, %f48;
	setp.lt.f32 	%p191, %f49, %f50;
	mov.u64 	%rd319, %rd37;
	mov.f32 	%f306, %f48;
	@%p191 bra 	$L__BB11_42;
	setp.lt.f32 	%p192, %f50, %f49;
	mov.u64 	%rd319, %rd318;
	mov.f32 	%f306, %f305;
	@%p192 bra 	$L__BB11_42;
	setp.lt.s64 	%p193, %rd318, %rd37;
	min.s64 	%rd319, %rd318, %rd37;
	selp.f32 	%f306, %f305, %f48, %p193;
$L__BB11_42:
	mov.b32 	%r383, %f306;
	mov.b32 	%r399, 16;
	mov.b32 	%r400, 31;
	mov.b32 	%r401, -1;
	// begin inline asm
	shfl.sync.down.b32 %r382, %r383, %r399, %r400, %r401;
	// end inline asm
	mov.b32 	%f53, %r382;
	// begin inline asm
	shfl.sync.down.b32 %r387, %r388, %r399, %r400, %r401;
	// end inline asm
	mov.b64 	{%r393, %r398}, %rd319;
	// begin inline asm
	shfl.sync.down.b32 %r392, %r393, %r399, %r400, %r401;
	// end inline asm
	// begin inline asm
	shfl.sync.down.b32 %r397, %r398, %r399, %r400, %r401;
	// end inline asm
	mov.b64 	%rd40, {%r392, %r397};
	setp.gt.s32 	%p194, %r301, 15;
	mov.u64 	%rd375, %rd319;
	mov.f32 	%f357, %f306;
	@%p194 bra 	$L__BB11_46;
	abs.f32 	%f54, %f306;
	abs.f32 	%f55, %f53;
	setp.lt.f32 	%p195, %f54, %f55;
	mov.u64 	%rd375, %rd40;
	mov.f32 	%f357, %f53;
	@%p195 bra 	$L__BB11_46;
	setp.lt.f32 	%p196, %f55, %f54;
	mov.u64 	%rd375, %rd319;
	mov.f32 	%f357, %f306;
	@%p196 bra 	$L__BB11_46;
	setp.lt.s64 	%p197, %rd319, %rd40;
	min.s64 	%rd375, %rd319, %rd40;
	selp.f32 	%f357, %f306, %f53, %p197;
$L__BB11_46:
	setp.ne.s32 	%p198, %r301, 0;
	@%p198 bra 	$L__BB11_48;
	shr.u32 	%r402, %r1, 1;
	and.b32  	%r403, %r402, 496;
	mov.u32 	%r404, _ZN6thrust24THRUST_300001_SM_1000_NS8cuda_cub4core6detail5shmemE;
	add.s32 	%r405, %r404, %r403;
	st.shared.f32 	[%r405+8], %f357;
	st.shared.u64 	[%r405+16], %rd375;
$L__BB11_48:
	bar.sync 	0;
	setp.ne.s32 	%p199, %r1, 0;
	@%p199 bra 	$L__BB11_210;
	ld.shared.f32 	%f58, [_ZN6thrust24THRUST_300001_SM_1000_NS8cuda_cub4core6detail5shmemE+24];
	ld.shared.u64 	%rd43, [_ZN6thrust24THRUST_300001_SM_1000_NS8cuda_cub4core6detail5shmemE+32];
	abs.f32 	%f59, %f357;
	abs.f32 	%f60, %f58;
	setp.lt.f32 	%p200, %f59, %f60;
	mov.u64 	%rd321, %rd43;
	mov.f32 	%f308, %f58;
	@%p200 bra 	$L__BB11_52;
	setp.lt.f32 	%p201, %f60, %f59;
	mov.u64 	%rd321, %rd375;
	mov.f32 	%f308, %f357;
	@%p201 bra 	$L__BB11_52;
	setp.lt.s64 	%p202, %rd375, %rd43;
	min.s64 	%rd321, %rd375, %rd43;
	selp.f32 	%f308, %f357, %f58, %p202;
$L__BB11_52:
	ld.shared.f32 	%f63, [_ZN6thrust24THRUST_300001_SM_1000_NS8cuda_cub4core6detail5shmemE+40];
	ld.shared.u64 	%rd46, [_ZN6thrust24THRUST_300001_SM_1000_NS8cuda_cub4core6detail5shmemE+48];
	abs.f32 	%f64, %f308;
	abs.f32 	%f65, %f63;
	setp.lt.f32 	%p203, %f64, %f65;
	mov.u64 	%rd322, %rd46;
	mov.f32 	%f309, %f63;
	@%p203 bra 	$L__BB11_55;
	setp.lt.f32 	%p204, %f65, %f64;
	mov.u64 	%rd322, %rd321;
	mov.f32 	%f309, %f308;
	@%p204 bra 	$L__BB11_55;
	setp.lt.s64 	%p205, %rd321, %rd46;
	min.s64 	%rd322, %rd321, %rd46;
	selp.f32 	%f309, %f308, %f63, %p205;
$L__BB11_55:
	ld.shared.f32 	%f68, [_ZN6thrust24THRUST_300001_SM_1000_NS8cuda_cub4core6detail5shmemE+56];
	ld.shared.u64 	%rd49, [_ZN6thrust24THRUST_300001_SM_1000_NS8cuda_cub4core6detail5shmemE+64];
	abs.f32 	%f69, %f309;
	abs.f32 	%f70, %f68;
	setp.lt.f32 	%p206, %f69, %f70;
	mov.u64 	%rd323, %rd49;
	mov.f32 	%f310, %f68;
	@%p206 bra 	$L__BB11_58;
	setp.lt.f32 	%p207, %f70, %f69;
	mov.u64 	%rd323, %rd322;
	mov.f32 	%f310, %f309;
	@%p207 bra 	$L__BB11_58;
	setp.lt.s64 	%p208, %rd322, %rd49;
	min.s64 	%rd323, %rd322, %rd49;
	selp.f32 	%f310, %f309, %f68, %p208;
$L__BB11_58:
	ld.shared.f32 	%f73, [_ZN6thrust24THRUST_300001_SM_1000_NS8cuda_cub4core6detail5shmemE+72];
	ld.shared.u64 	%rd52, [_ZN6thrust24THRUST_300001_SM_1000_NS8cuda_cub4core6detail5shmemE+80];
	abs.f32 	%f74, %f310;
	abs.f32 	%f75, %f73;
	setp.lt.f32 	%p209, %f74, %f75;
	mov.u64 	%rd324, %rd52;
	mov.f32 	%f311, %f73;
	@%p209 bra 	$L__BB11_61;
	setp.lt.f32 	%p210, %f75, %f74;
	mov.u64 	%rd324, %rd323;
	mov.f32 	%f311, %f310;
	@%p210 bra 	$L__BB11_61;
	setp.lt.s64 	%p211, %rd323, %rd52;
	min.s64 	%rd324, %rd323, %rd52;
	selp.f32 	%f311, %f310, %f73, %p211;
$L__BB11_61:
	ld.shared.f32 	%f78, [_ZN6thrust24THRUST_300001_SM_1000_NS8cuda_cub4core6detail5shmemE+88];
	ld.shared.u64 	%rd55, [_ZN6thrust24THRUST_300001_SM_1000_NS8cuda_cub4core6detail5shmemE+96];
	abs.f32 	%f79, %f311;
	abs.f32 	%f80, %f78;
	setp.lt.f32 	%p212, %f79, %f80;
	mov.u64 	%rd325, %rd55;
	mov.f32 	%f312, %f78;
	@%p212 bra 	$L__BB11_64;
	setp.lt.f32 	%p213, %f80, %f79;
	mov.u64 	%rd325, %rd324;
	mov.f32 	%f312, %f311;
	@%p213 bra 	$L__BB11_64;
	setp.lt.s64 	%p214, %rd324, %rd55;
	min.s64 	%rd325, %rd324, %rd55;
	selp.f32 	%f312, %f311, %f78, %p214;
$L__BB11_64:
	ld.shared.f32 	%f83, [_ZN6thrust24THRUST_300001_SM_1000_NS8cuda_cub4core6detail5shmemE+104];
	ld.shared.u64 	%rd58, [_ZN6thrust24THRUST_300001_SM_1000_NS8cuda_cub4core6detail5shmemE+112];
	abs.f32 	%f84, %f312;
	abs.f32 	%f85, %f83;
	setp.lt.f32 	%p215, %f84, %f85;
	mov.u64 	%rd326, %rd58;
	mov.f32 	%f313, %f83;
	@%p215 bra 	$L__BB11_67;
	setp.lt.f32 	%p216, %f85, %f84;
	mov.u64 	%rd326, %rd325;
	mov.f32 	%f313, %f312;
	@%p216 bra 	$L__BB11_67;
	setp.lt.s64 	%p217, %rd325, %rd58;
	min.s64 	%rd326, %rd325, %rd58;
	selp.f32 	%f313, %f312, %f83, %p217;
$L__BB11_67:
	ld.shared.f32 	%f88, [_ZN6thrust24THRUST_300001_SM_1000_NS8cuda_cub4core6detail5shmemE+120];
	ld.shared.u64 	%rd61, [_ZN6thrust24THRUST_300001_SM_1000_NS8cuda_cub4core6detail5shmemE+128];
	abs.f32 	%f89, %f313;
	abs.f32 	%f90, %f88;
	setp.lt.f32 	%p218, %f89, %f90;
	mov.f32 	%f357, %f88;
	mov.u64 	%rd375, %rd61;
	@%p218 bra 	$L__BB11_210;
	setp.lt.f32 	%p219, %f90, %f89;
	mov.f32 	%f357, %f313;
	mov.u64 	%rd375, %rd326;
	@%p219 bra 	$L__BB11_210;
	setp.lt.s64 	%p220, %rd326, %rd61;
	min.s64 	%rd375, %rd326, %rd61;
	selp.f32 	%f357, %f313, %f88, %p220;
	bra.uni 	$L__BB11_210;
$L__BB11_70:
	// begin inline asm
	mov.u32 %r188, %laneid;
	// end inline asm
	and.b32  	%r209, %r1, 992;
	add.s32 	%r210, %r209, 32;
	setp.gt.s32 	%p127, %r210, %r29;
	not.b32 	%r211, %r209;
	add.s32 	%r212, %r29, %r211;
	selp.b32 	%r207, %r212, 31, %p127;
	mov.b32 	%r190, %f301;
	mov.b32 	%r206, 1;
	mov.b32 	%r208, -1;
	// begin inline asm
	shfl.sync.down.b32 %r189, %r190, %r206, %r207, %r208;
	// end inline asm
	mov.b32 	%f92, %r189;
	// begin inline asm
	shfl.sync.down.b32 %r194, %r195, %r206, %r207, %r208;
	// end inline asm
	mov.b64 	{%r200, %r205}, %rd314;
	// begin inline asm
	shfl.sync.down.b32 %r199, %r200, %r206, %r207, %r208;
	// end inline asm
	// begin inline asm
	shfl.sync.down.b32 %r204, %r205, %r206, %r207, %r208;
	// end inline asm
	mov.b64 	%rd63, {%r199, %r204};
	setp.ge.s32 	%p128, %r188, %r207;
	mov.u64 	%rd327, %rd314;
	mov.f32 	%f314, %f301;
	@%p128 bra 	$L__BB11_74;
	abs.f32 	%f93, %f301;
	abs.f32 	%f94, %f92;
	setp.lt.f32 	%p129, %f93, %f94;
	mov.u64 	%rd327, %rd63;
	mov.f32 	%f314, %f92;
	@%p129 bra 	$L__BB11_74;
	setp.lt.f32 	%p130, %f94, %f93;
	mov.u64 	%rd327, %rd314;
	mov.f32 	%f314, %f301;
	@%p130 bra 	$L__BB11_74;
	setp.lt.s64 	%p131, %rd314, %rd63;
	min.s64 	%rd327, %rd314, %rd63;
	selp.f32 	%f314, %f301, %f92, %p131;
$L__BB11_74:
	mov.b32 	%r214, %f314;
	mov.b32 	%r230, 2;
	mov.b32 	%r232, -1;
	// begin inline asm
	shfl.sync.down.b32 %r213, %r214, %r230, %r207, %r232;
	// end inline asm
	mov.b32 	%f97, %r213;
	// begin inline asm
	shfl.sync.down.b32 %r218, %r219, %r230, %r207, %r232;
	// end inline asm
	mov.b64 	{%r224, %r229}, %rd327;
	// begin inline asm
	shfl.sync.down.b32 %r223, %r224, %r230, %r207, %r232;
	// end inline asm
	// begin inline asm
	shfl.sync.down.b32 %r228, %r229, %r230, %r207, %r232;
	// end inline asm
	mov.b64 	%rd66, {%r223, %r228};
	add.s32 	%r233, %r188, 2;
	setp.gt.s32 	%p132, %r233, %r207;
	mov.u64 	%rd328, %rd327;
	mov.f32 	%f315, %f314;
	@%p132 bra 	$L__BB11_78;
	abs.f32 	%f98, %f314;
	abs.f32 	%f99, %f97;
	setp.lt.f32 	%p133, %f98, %f99;
	mov.u64 	%rd328, %rd66;
	mov.f32 	%f315, %f97;
	@%p133 bra 	$L__BB11_78;
	setp.lt.f32 	%p134, %f99, %f98;
	mov.u64 	%rd328, %rd327;
	mov.f32 	%f315, %f314;
	@%p134 bra 	$L__BB11_78;
	setp.lt.s64 	%p135, %rd327, %rd66;
	min.s64 	%rd328, %rd327, %rd66;
	selp.f32 	%f315, %f314, %f97, %p135;
$L__BB11_78:
	mov.b32 	%r235, %f315;
	mov.b32 	%r251, 4;
	mov.b32 	%r253, -1;
	// begin inline asm
	shfl.sync.down.b32 %r234, %r235, %r251, %r207, %r253;
	// end inline asm
	mov.b32 	%f102, %r234;
	// begin inline asm
	shfl.sync.down.b32 %r239, %r240, %r251, %r207, %r253;
	// end inline asm
	mov.b64 	{%r245, %r250}, %rd328;
	// begin inline asm
	shfl.sync.down.b32 %r244, %r245, %r251, %r207, %r253;
	// end inline asm
	// begin inline asm
	shfl.sync.down.b32 %r249, %r250, %r251, %r207, %r253;
	// end inline asm
	mov.b64 	%rd69, {%r244, %r249};
	add.s32 	%r254, %r188, 4;
	setp.gt.s32 	%p136, %r254, %r207;
	mov.u64 	%rd329, %rd328;
	mov.f32 	%f316, %f315;
	@%p136 bra 	$L__BB11_82;
	abs.f32 	%f103, %f315;
	abs.f32 	%f104, %f102;
	setp.lt.f32 	%p137, %f103, %f104;
	mov.u64 	%rd329, %rd69;
	mov.f32 	%f316, %f102;
	@%p137 bra 	$L__BB11_82;
	setp.lt.f32 	%p138, %f104, %f103;
	mov.u64 	%rd329, %rd328;
	mov.f32 	%f316, %f315;
	@%p138 bra 	$L__BB11_82;
	setp.lt.s64 	%p139, %rd328, %rd69;
	min.s64 	%rd329, %rd328, %rd69;
	selp.f32 	%f316, %f315, %f102, %p139;
$L__BB11_82:
	mov.b32 	%r256, %f316;
	mov.b32 	%r272, 8;
	mov.b32 	%r274, -1;
	// begin inline asm
	shfl.sync.down.b32 %r255, %r256, %r272, %r207, %r274;
	// end inline asm
	mov.b32 	%f107, %r255;
	// begin inline asm
	shfl.sync.down.b32 %r260, %r261, %r272, %r207, %r274;
	// end inline asm
	mov.b64 	{%r266, %r271}, %rd329;
	// begin inline asm
	shfl.sync.down.b32 %r265, %r266, %r272, %r207, %r274;
	// end inline asm
	// begin inline asm
	shfl.sync.down.b32 %r270, %r271, %r272, %r207, %r274;
	// end inline asm
	mov.b64 	%rd72, {%r265, %r270};
	add.s32 	%r275, %r188, 8;
	setp.gt.s32 	%p140, %r275, %r207;
	mov.u64 	%rd330, %rd329;
	mov.f32 	%f317, %f316;
	@%p140 bra 	$L__BB11_86;
	abs.f32 	%f108, %f316;
	abs.f32 	%f109, %f107;
	setp.lt.f32 	%p141, %f108, %f109;
	mov.u64 	%rd330, %rd72;
	mov.f32 	%f317, %f107;
	@%p141 bra 	$L__BB11_86;
	setp.lt.f32 	%p142, %f109, %f108;
	mov.u64 	%rd330, %rd329;
	mov.f32 	%f317, %f316;
	@%p142 bra 	$L__BB11_86;
	setp.lt.s64 	%p143, %rd329, %rd72;
	min.s64 	%rd330, %rd329, %rd72;
	selp.f32 	%f317, %f316, %f107, %p143;
$L__BB11_86:
	mov.b32 	%r277, %f317;
	mov.b32 	%r293, 16;
	mov.b32 	%r295, -1;
	// begin inline asm
	shfl.sync.down.b32 %r276, %r277, %r293, %r207, %r295;
	// end inline asm
	mov.b32 	%f112, %r276;
	// begin inline asm
	shfl.sync.down.b32 %r281, %r282, %r293, %r207, %r295;
	// end inline asm
	mov.b64 	{%r287, %r292}, %rd330;
	// begin inline asm
	shfl.sync.down.b32 %r286, %r287, %r293, %r207, %r295;
	// end inline asm
	// begin inline asm
	shfl.sync.down.b32 %r291, %r292, %r293, %r207, %r295;
	// end inline asm
	mov.b64 	%rd75, {%r286, %r291};
	add.s32 	%r296, %r188, 16;
	setp.gt.s32 	%p144, %r296, %r207;
	mov.u64 	%rd375, %rd330;
	mov.f32 	%f357, %f317;
	@%p144 bra 	$L__BB11_90;
	abs.f32 	%f113, %f317;
	abs.f32 	%f114, %f112;
	setp.lt.f32 	%p145, %f113, %f114;
	mov.u64 	%rd375, %rd75;
	mov.f32 	%f357, %f112;
	@%p145 bra 	$L__BB11_90;
	setp.lt.f32 	%p146, %f114, %f113;
	mov.u64 	%rd375, %rd330;
	mov.f32 	%f357, %f317;
	@%p146 bra 	$L__BB11_90;
	setp.lt.s64 	%p147, %rd330, %rd75;
	min.s64 	%rd375, %rd330, %rd75;
	selp.f32 	%f357, %f317, %f112, %p147;
$L__BB11_90:
	setp.ne.s32 	%p148, %r188, 0;
	@%p148 bra 	$L__BB11_92;
	shr.u32 	%r297, %r1, 1;
	and.b32  	%r298, %r297, 496;
	mov.u32 	%r299, _ZN6thrust24THRUST_300001_SM_1000_NS8cuda_cub4core6detail5shmemE;
	add.s32 	%r300, %r299, %r298;
	st.shared.f32 	[%r300+8], %f357;
	st.shared.u64 	[%r300+16], %rd375;
$L__BB11_92:
	bar.sync 	0;
	setp.ne.s32 	%p149, %r1, 0;
	@%p149 bra 	$L__BB11_210;
	setp.lt.s32 	%p150, %r29, 33;
	mov.f32 	%f319, %f357;
	mov.u64 	%rd332, %rd375;
	@%p150 bra 	$L__BB11_97;
	ld.shared.f32 	%f117, [_ZN6thrust24THRUST_300001_SM_1000_NS8cuda_cub4core6detail5shmemE+24];
	ld.shared.u64 	%rd78, [_ZN6thrust24THRUST_300001_SM_1000_NS8cuda_cub4core6detail5shmemE+32];
	abs.f32 	%f118, %f357;
	abs.f32 	%f119, %f117;
	setp.lt.f32 	%p151, %f118, %f119;
	mov.f32 	%f319, %f117;
	mov.u64 	%rd332, %rd78;
	@%p151 bra 	$L__BB11_97;
	setp.lt.f32 	%p152, %f119, %f118;
	mov.f32 	%f319, %f357;
	mov.u64 	%rd332, %rd375;
	@%p152 bra 	$L__BB11_97;
	setp.lt.s64 	%p153, %rd375, %rd78;
	selp.f32 	%f319, %f357, %f117, %p153;
	min.s64 	%rd332, %rd375, %rd78;
$L__BB11_97:
	setp.lt.s32 	%p154, %r29, 65;
	mov.f32 	%f320, %f319;
	mov.u64 	%rd333, %rd332;
	@%p154 bra 	$L__BB11_101;
	ld.shared.f32 	%f122, [_ZN6thrust24THRUST_300001_SM_1000_NS8cuda_cub4core6detail5shmemE+40];
	ld.shared.u64 	%rd81, [_ZN6thrust24THRUST_300001_SM_1000_NS8cuda_cub4core6detail5shmemE+48];
	abs.f32 	%f123, %f319;
	abs.f32 	%f124, %f122;
	setp.lt.f32 	%p155, %f123, %f124;
	mov.f32 	%f320, %f122;
	mov.u64 	%rd333, %rd81;
	@%p155 bra 	$L__BB11_101;
	setp.lt.f32 	%p156, %f124, %f123;
	mov.f32 	%f320, %f319;
	mov.u64 	%rd333, %rd332;
	@%p156 bra 	$L__BB11_101;
	setp.lt.s64 	%p157, %rd332, %rd81;
	selp.f32 	%f320, %f319, %f122, %p157;
	min.s64 	%rd333, %rd332, %rd81;
$L__BB11_101:
	setp.lt.s32 	%p158, %r29, 97;
	mov.f32 	%f321, %f320;
	mov.u64 	%rd334, %rd333;
	@%p158 bra 	$L__BB11_105;
	ld.shared.f32 	%f127, [_ZN6thrust24THRUST_300001_SM_1000_NS8cuda_cub4core6detail5shmemE+56];
	ld.shared.u64 	%rd84, [_ZN6thrust24THRUST_300001_SM_1000_NS8cuda_cub4core6detail5shmemE+64];
	abs.f32 	%f128, %f320;
	abs.f32 	%f129, %f127;
	setp.lt.f32 	%p159, %f128, %f129;
	mov.f32 	%f321, %f127;
	mov.u64 	%rd334, %rd84;
	@%p159 bra 	$L__BB11_105;
	setp.lt.f32 	%p160, %f129, %f128;
	mov.f32 	%f321, %f320;
	mov.u64 	%rd334, %rd333;
	@%p160 bra 	$L__BB11_105;
	setp.lt.s64 	%p161, %rd333, %rd84;
	selp.f32 	%f321, %f320, %f127, %p161;
	min.s64 	%rd334, %rd333, %rd84;
$L__BB11_105:
	setp.lt.s32 	%p162, %r29, 129;
	mov.f32 	%f322, %f321;
	mov.u64 	%rd335, %rd334;
	@%p162 bra 	$L__BB11_109;
	ld.shared.f32 	%f132, [_ZN6thrust24THRUST_300001_SM_1000_NS8cuda_cub4core6detail5shmemE+72];
	ld.shared.u64 	%rd87, [_ZN6thrust24THRUST_300001_SM_1000_NS8cuda_cub4core6detail5shmemE+80];
	abs.f32 	%f133, %f321;
	abs.f32 	%f134, %f132;
	setp.lt.f32 	%p163, %f133, %f134;
	mov.f32 	%f322, %f132;
	mov.u64 	%rd335, %rd87;
	@%p163 bra 	$L__BB11_109;
	setp.lt.f32 	%p164, %f134, %f133;
	mov.f32 	%f322, %f321;
	mov.u64 	%rd335, %rd334;
	@%p164 bra 	$L__BB11_109;
	setp.lt.s64 	%p165, %rd334, %rd87;
	selp.f32 	%f322, %f321, %f132, %p165;
	min.s64 	%rd335, %rd334, %rd87;
$L__BB11_109:
	setp.lt.s32 	%p166, %r29, 161;
	mov.f32 	%f323, %f322;
	mov.u64 	%rd336, %rd335;
	@%p166 bra 	$L__BB11_113;
	ld.shared.f32 	%f137, [_ZN6thrust24THRUST_300001_SM_1000_NS8cuda_cub4core6detail5shmemE+88];
	ld.shared.u64 	%rd90, [_ZN6thrust24THRUST_300001_SM_1000_NS8cuda_cub4core6detail5shmemE+96];
	abs.f32 	%f138, %f322;
	abs.f32 	%f139, %f137;
	setp.lt.f32 	%p167, %f138, %f139;
	mov.f32 	%f323, %f137;
	mov.u64 	%rd336, %rd90;
	@%p167 bra 	$L__BB11_113;
	setp.lt.f32 	%p168, %f139, %f138;
	mov.f32 	%f323, %f322;
	mov.u64 	%rd336, %rd335;
	@%p168 bra 	$L__BB11_113;
	setp.lt.s64 	%p169, %rd335, %rd90;
	selp.f32 	%f323, %f322, %f137, %p169;
	min.s64 	%rd336, %rd335, %rd90;
$L__BB11_113:
	setp.lt.s32 	%p170, %r29, 193;
	mov.f32 	%f324, %f323;
	mov.u64 	%rd337, %rd336;
	@%p170 bra 	$L__BB11_117;
	ld.shared.f32 	%f142, [_ZN6thrust24THRUST_300001_SM_1000_NS8cuda_cub4core6detail5shmemE+104];
	ld.shared.u64 	%rd93, [_ZN6thrust24THRUST_300001_SM_1000_NS8cuda_cub4core6detail5shmemE+112];
	abs.f32 	%f143, %f323;
	abs.f32 	%f144, %f142;
	setp.lt.f32 	%p171, %f143, %f144;
	mov.f32 	%f324, %f142;
	mov.u64 	%rd337, %rd93;
	@%p171 bra 	$L__BB11_117;
	setp.lt.f32 	%p172, %f144, %f143;
	mov.f32 	%f324, %f323;
	mov.u64 	%rd337, %rd336;
	@%p172 bra 	$L__BB11_117;
	setp.lt.s64 	%p173, %rd336, %rd93;
	selp.f32 	%f324, %f323, %f142, %p173;
	min.s64 	%rd337, %rd336, %rd93;
$L__BB11_117:
	setp.lt.s32 	%p174, %r29, 225;
	mov.f32 	%f357, %f324;
	mov.u64 	%rd375, %rd337;
	@%p174 bra 	$L__BB11_210;
	ld.shared.f32 	%f147, [_ZN6thrust24THRUST_300001_SM_1000_NS8cuda_cub4core6detail5shmemE+120];
	ld.shared.u64 	%rd96, [_ZN6thrust24THRUST_300001_SM_1000_NS8cuda_cub4core6detail5shmemE+128];
	abs.f32 	%f148, %f324;
	abs.f32 	%f149, %f147;
	setp.lt.f32 	%p175, %f148, %f149;
	mov.f32 	%f357, %f147;
	mov.u64 	%rd375, %rd96;
	@%p175 bra 	$L__BB11_210;
	setp.lt.f32 	%p176, %f149, %f148;
	mov.f32 	%f357, %f324;
	mov.u64 	%rd375, %rd337;
	@%p176 bra 	$L__BB11_210;
	setp.lt.s64 	%p177, %rd337, %rd96;
	selp.f32 	%f357, %f324, %f147, %p177;
	min.s64 	%rd375, %rd337, %rd96;
	bra.uni 	$L__BB11_210;
$L__BB11_121:
	mov.u32 	%r16, %tid.x;
	cvt.u64.u32 	%rd98, %r16;
	mul.wide.u32 	%rd220, %r16, 16;
	add.s64 	%rd201, %rd198, %rd220;
	// begin inline asm
	ld.global.nc.u64 %rd200, [%rd201];
	// end inline asm
	mov.b64 	{%r30, %r31}, %rd200;
	mov.b32 	%f151, %r30;
	add.s64 	%rd203, %rd201, 8;
	// begin inline asm
	ld.global.nc.u64 %rd202, [%rd203];
	// end inline asm
	add.s64 	%rd205, %rd201, 4096;
	// begin inline asm
	ld.global.nc.u64 %rd204, [%rd205];
	// end inline asm
	mov.b64 	{%r32, %r33}, %rd204;
	mov.b32 	%f325, %r32;
	add.s64 	%rd207, %rd201, 4104;
	// begin inline asm
	ld.global.nc.u64 %rd338, [%rd207];
	// end inline asm
	add.s64 	%rd209, %rd201, 8192;
	// begin inline asm
	ld.global.nc.u64 %rd208, [%rd209];
	// end inline asm
	mov.b64 	{%r34, %r35}, %rd208;
	mov.b32 	%f326, %r34;
	add.s64 	%rd211, %rd201, 8200;
	// begin inline asm
	ld.global.nc.u64 %rd339, [%rd211];
	// end inline asm
	add.s64 	%rd213, %rd201, 12288;
	// begin inline asm
	ld.global.nc.u64 %rd212, [%rd213];
	// end inline asm
	mov.b64 	{%r36, %r37}, %rd212;
	mov.b32 	%f327, %r36;
	add.s64 	%rd215, %rd201, 12296;
	// begin inline asm
	ld.global.nc.u64 %rd340, [%rd215];
	// end inline asm
	add.s64 	%rd217, %rd201, 16384;
	// begin inline asm
	ld.global.nc.u64 %rd216, [%rd217];
	// end inline asm
	mov.b64 	{%r38, %r39}, %rd216;
	mov.b32 	%f344, %r38;
	add.s64 	%rd219, %rd201, 16392;
	// begin inline asm
	ld.global.nc.u64 %rd362, [%rd219];
	// end inline asm
	abs.f32 	%f156, %f151;
	abs.f32 	%f157, %f325;
	setp.lt.f32 	%p3, %f156, %f157;
	@%p3 bra 	$L__BB11_123;
	setp.lt.f32 	%p4, %f157, %f156;
	setp.lt.s64 	%p5, %rd202, %rd338;
	or.pred  	%p6, %p4, %p5;
	selp.f32 	%f325, %f151, %f325, %p6;
	selp.b64 	%rd338, %rd202, %rd338, %p6;
$L__BB11_123:
	abs.f32 	%f160, %f325;
	abs.f32 	%f161, %f326;
	setp.lt.f32 	%p7, %f160, %f161;
	@%p7 bra 	$L__BB11_125;
	setp.lt.f32 	%p8, %f161, %f160;
	setp.lt.s64 	%p9, %rd338, %rd339;
	or.pred  	%p10, %p8, %p9;
	selp.f32 	%f326, %f325, %f326, %p10;
	selp.b64 	%rd339, %rd338, %rd339, %p10;
$L__BB11_125:
	abs.f32 	%f164, %f326;
	abs.f32 	%f165, %f327;
	setp.lt.f32 	%p11, %f164, %f165;
	@%p11 bra 	$L__BB11_127;
	setp.lt.f32 	%p12, %f165, %f164;
	setp.lt.s64 	%p13, %rd339, %rd340;
	or.pred  	%p14, %p12, %p13;
	selp.f32 	%f327, %f326, %f327, %p14;
	selp.b64 	%rd340, %rd339, %rd340, %p14;
$L__BB11_127:
	abs.f32 	%f168, %f327;
	abs.f32 	%f169, %f344;
	setp.lt.f32 	%p15, %f168, %f169;
	@%p15 bra 	$L__BB11_129;
	setp.lt.f32 	%p16, %f169, %f168;
	setp.lt.s64 	%p17, %rd340, %rd362;
	or.pred  	%p18, %p16, %p17;
	selp.f32 	%f344, %f327, %f344, %p18;
	selp.b64 	%rd362, %rd340, %rd362, %p18;
$L__BB11_129:
	setp.lt.u32 	%p19, %r29, 2560;
	mov.b64 	%rd351, 1280;
	@%p19 bra 	$L__BB11_143;
	shl.b64 	%rd223, %rd98, 4;
	add.s64 	%rd224, %rd223, %rd198;
	add.s64 	%rd343, %rd224, 36872;
	mov.b64 	%rd342, 0;
$L__BB11_131:
	add.s64 	%rd226, %rd343, -16392;
	// begin inline asm
	ld.global.nc.u64 %rd225, [%rd226];
	// end inline asm
	mov.b64 	{%r40, %r41}, %rd225;
	mov.b32 	%f330, %r40;
	add.s64 	%rd228, %rd343, -16384;
	// begin inline asm
	ld.global.nc.u64 %rd345, [%rd228];
	// end inline asm
	add.s64 	%rd230, %rd343, -12296;
	// begin inline asm
	ld.global.nc.u64 %rd229, [%rd230];
	// end inline asm
	mov.b64 	{%r42, %r43}, %rd229;
	mov.b32 	%f331, %r42;
	add.s64 	%rd232, %rd343, -12288;
	// begin inline asm
	ld.global.nc.u64 %rd346, [%rd232];
	// end inline asm
	add.s64 	%rd234, %rd343, -8200;
	// begin inline asm
	ld.global.nc.u64 %rd233, [%rd234];
	// end inline asm
	mov.b64 	{%r44, %r45}, %rd233;
	mov.b32 	%f332, %r44;
	add.s64 	%rd236, %rd343, -8192;
	// begin inline asm
	ld.global.nc.u64 %rd347, [%rd236];
	// end inline asm
	add.s64 	%rd238, %rd343, -4104;
	// begin inline asm
	ld.global.nc.u64 %rd237, [%rd238];
	// end inline asm
	mov.b64 	{%r46, %r47}, %rd237;
	mov.b32 	%f333, %r46;
	add.s64 	%rd240, %rd343, -4096;
	// begin inline asm
	ld.global.nc.u64 %rd348, [%rd240];
	// end inline asm
	add.s64 	%rd242, %rd343, -8;
	// begin inline asm
	ld.global.nc.u64 %rd241, [%rd242];
	// end inline asm
	mov.b64 	{%r48, %r49}, %rd241;
	mov.b32 	%f334, %r48;
	// begin inline asm
	ld.global.nc.u64 %rd349, [%rd343];
	// end inline asm
	abs.f32 	%f178, %f344;
	abs.f32 	%f179, %f330;
	setp.lt.f32 	%p20, %f178, %f179;
	@%p20 bra 	$L__BB11_133;
	setp.lt.f32 	%p21, %f179, %f178;
	setp.lt.s64 	%p22, %rd362, %rd345;
	or.pred  	%p23, %p21, %p22;
	selp.f32 	%f330, %f344, %f330, %p23;
	selp.b64 	%rd345, %rd362, %rd345, %p23;
$L__BB11_133:
	abs.f32 	%f182, %f330;
	abs.f32 	%f183, %f331;
	setp.lt.f32 	%p24, %f182, %f183;
	@%p24 bra 	$L__BB11_135;
	setp.lt.f32 	%p25, %f183, %f182;
	setp.lt.s64 	%p26, %rd345, %rd346;
	or.pred  	%p27, %p25, %p26;
	selp.f32 	%f331, %f330, %f331, %p27;
	selp.b64 	%rd346, %rd345, %rd346, %p27;
$L__BB11_135:
	abs.f32 	%f186, %f331;
	abs.f32 	%f187, %f332;
	setp.lt.f32 	%p28, %f186, %f187;
	@%p28 bra 	$L__BB11_137;
	setp.lt.f32 	%p29, %f187, %f186;
	setp.lt.s64 	%p30, %rd346, %rd347;
	or.pred  	%p31, %p29, %p30;
	selp.f32 	%f332, %f331, %f332, %p31;
	selp.b64 	%rd347, %rd346, %rd347, %p31;
$L__BB11_137:
	abs.f32 	%f190, %f332;
	abs.f32 	%f191, %f333;
	setp.lt.f32 	%p32, %f190, %f191;
	@%p32 bra 	$L__BB11_139;
	setp.lt.f32 	%p33, %f191, %f190;
	setp.lt.s64 	%p34, %rd347, %rd348;
	or.pred  	%p35, %p33, %p34;
	selp.f32 	%f333, %f332, %f333, %p35;
	selp.b64 	%rd348, %rd347, %rd348, %p35;
$L__BB11_139:
	abs.f32 	%f194, %f333;
	abs.f32 	%f195, %f334;
	setp.lt.f32 	%p36, %f194, %f195;
	@%p36 bra 	$L__BB11_141;
	setp.lt.f32 	%p37, %f195, %f194;
	setp.lt.s64 	%p38, %rd348, %rd349;
	or.pred  	%p39, %p37, %p38;
	selp.f32 	%f334, %f333, %f334, %p39;
	selp.b64 	%rd349, %rd348, %rd349, %p39;
$L__BB11_141:
	add.s64 	%rd343, %rd343, 20480;
	add.s64 	%rd342, %rd342, 1280;
	add.s64 	%rd245, %rd1, -2560;
	setp.le.s64 	%p40, %rd342, %rd245;
	mov.f32 	%f344, %f334;
	mov.u64 	%rd362, %rd349;
	@%p40 bra 	$L__BB11_131;
	add.s64 	%rd351, %rd342, 1280;
	mov.u64 	%rd362, %rd349;
	mov.f32 	%f344, %f334;
$L__BB11_143:
	setp.ge.s64 	%p41, %rd351, %rd1;
	@%p41 bra 	$L__BB11_166;
	cvt.u32.u64 	%r17, %rd351;
	sub.s32 	%r18, %r29, %r17;
	setp.ge.s32 	%p42, %r16, %r18;
	@%p42 bra 	$L__BB11_166;
	not.b32 	%r50, %r16;
	add.s32 	%r51, %r29, %r50;
	sub.s32 	%r19, %r51, %r17;
	and.b32  	%r52, %r19, 768;
	setp.eq.s32 	%p43, %r52, 768;
	mov.u32 	%r414, %r16;
	@%p43 bra 	$L__BB11_151;
	add.s64 	%rd247, %rd351, %rd98;
	shl.b64 	%rd248, %rd247, 4;
	add.s64 	%rd352, %rd198, %rd248;
	shr.u32 	%r53, %r19, 8;
	add.s32 	%r54, %r53, 1;
	and.b32  	%r55, %r54, 3;
	neg.s32 	%r412, %r55;
	mov.u32 	%r414, %r16;
$L__BB11_147:
	.pragma "nounroll";
	mov.u64 	%rd138, %rd362;
	mov.f32 	%f199, %f344;
	// begin inline asm
	ld.global.nc.u64 %rd249, [%rd352];
	// end inline asm
	mov.b64 	{%r56, %r57}, %rd249;
	mov.b32 	%f200, %r56;
	add.s64 	%rd252, %rd352, 8;
	// begin inline asm
	ld.global.nc.u64 %rd251, [%rd252];
	// end inline asm
	abs.f32 	%f201, %f199;
	abs.f32 	%f202, %f200;
	setp.lt.f32 	%p44, %f201, %f202;
	mov.f32 	%f344, %f200;
	mov.u64 	%rd362, %rd251;
	@%p44 bra 	$L__BB11_150;
	setp.lt.f32 	%p45, %f202, %f201;
	mov.f32 	%f344, %f199;
	mov.u64 	%rd362, %rd138;
	@%p45 bra 	$L__BB11_150;
	setp.lt.s64 	%p46, %rd138, %rd251;
	selp.f32 	%f344, %f199, %f200, %p46;
	min.s64 	%rd362, %rd138, %rd251;
$L__BB11_150:
	add.s32 	%r414, %r414, 256;
	add.s64 	%rd352, %rd352, 4096;
	add.s32 	%r412, %r412, 1;
	setp.ne.s32 	%p47, %r412, 0;
	@%p47 bra 	$L__BB11_147;
$L__BB11_151:
	setp.lt.u32 	%p48, %r19, 768;
	@%p48 bra 	$L__BB11_166;
	cvt.u64.u32 	%rd253, %r414;
	add.s64 	%rd254, %rd351, %rd253;
	shl.b64 	%rd255, %rd254, 4;
	add.s64 	%rd256, %rd255, %rd198;
	add.s64 	%rd357, %rd256, 12296;
$L__BB11_153:
	add.s64 	%rd258, %rd357, -12296;
	// begin inline asm
	ld.global.nc.u64 %rd257, [%rd258];
	// end inline asm
	mov.b64 	{%r58, %r59}, %rd257;
	mov.b32 	%f208, %r58;
	add.s64 	%rd260, %rd357, -12288;
	// begin inline asm
	ld.global.nc.u64 %rd259, [%rd260];
	// end inline asm
	abs.f32 	%f209, %f344;
	abs.f32 	%f210, %f208;
	setp.lt.f32 	%p49, %f209, %f210;
	mov.f32 	%f341, %f208;
	mov.u64 	%rd359, %rd259;
	@%p49 bra 	$L__BB11_156;
	setp.lt.f32 	%p50, %f210, %f209;
	mov.f32 	%f341, %f344;
	mov.u64 	%rd359, %rd362;
	@%p50 bra 	$L__BB11_156;
	setp.lt.s64 	%p51, %rd362, %rd259;
	selp.f32 	%f341, %f344, %f208, %p51;
	min.s64 	%rd359, %rd362, %rd259;
$L__BB11_156:
	add.s64 	%rd262, %rd357, -8200;
	// begin inline asm
	ld.global.nc.u64 %rd261, [%rd262];
	// end inline asm
	mov.b64 	{%r60, %r61}, %rd261;
	mov.b32 	%f213, %r60;
	add.s64 	%rd264, %rd357, -8192;
	// begin inline asm
	ld.global.nc.u64 %rd263, [%rd264];
	// end inline asm
	abs.f32 	%f214, %f341;
	abs.f32 	%f215, %f213;
	setp.lt.f32 	%p52, %f214, %f215;
	mov.f32 	%f342, %f213;
	mov.u64 	%rd360, %rd263;
	@%p52 bra 	$L__BB11_159;
	setp.lt.f32 	%p53, %f215, %f214;
	mov.f32 	%f342, %f341;
	mov.u64 	%rd360, %rd359;
	@%p53 bra 	$L__BB11_159;
	setp.lt.s64 	%p54, %rd359, %rd263;
	selp.f32 	%f342, %f341, %f213, %p54;
	min.s64 	%rd360, %rd359, %rd263;
$L__BB11_159:
	add.s64 	%rd266, %rd357, -4104;
	// begin inline asm
	ld.global.nc.u64 %rd265, [%rd266];
	// end inline asm
	mov.b64 	{%r62, %r63}, %rd265;
	mov.b32 	%f218, %r62;
	add.s64 	%rd268, %rd357, -4096;
	// begin inline asm
	ld.global.nc.u64 %rd267, [%rd268];
	// end inline asm
	abs.f32 	%f219, %f342;
	abs.f32 	%f220, %f218;
	setp.lt.f32 	%p55, %f219, %f220;
	mov.f32 	%f343, %f218;
	mov.u64 	%rd361, %rd267;
	@%p55 bra 	$L__BB11_162;
	setp.lt.f32 	%p56, %f220, %f219;
	mov.f32 	%f343, %f342;
	mov.u64 	%rd361, %rd360;
	@%p56 bra 	$L__BB11_162;
	setp.lt.s64 	%p57, %rd360, %rd267;
	selp.f32 	%f343, %f342, %f218, %p57;
	min.s64 	%rd361, %rd360, %rd267;
$L__BB11_162:
	add.s64 	%rd270, %rd357, -8;
	// begin inline asm
	ld.global.nc.u64 %rd269, [%rd270];
	// end inline asm
	mov.b64 	{%r64, %r65}, %rd269;
	mov.b32 	%f223, %r64;
	// begin inline asm
	ld.global.nc.u64 %rd271, [%rd357];
	// end inline asm
	abs.f32 	%f224, %f343;
	abs.f32 	%f225, %f223;
	setp.lt.f32 	%p58, %f224, %f225;
	mov.f32 	%f344, %f223;
	mov.u64 	%rd362, %rd271;
	@%p58 bra 	$L__BB11_165;
	setp.lt.f32 	%p59, %f225, %f224;
	mov.f32 	%f344, %f343;
	mov.u64 	%rd362, %rd361;
	@%p59 bra 	$L__BB11_165;
	setp.lt.s64 	%p60, %rd361, %rd271;
	selp.f32 	%f344, %f343, %f223, %p60;
	min.s64 	%rd362, %rd361, %rd271;
$L__BB11_165:
	add.s32 	%r414, %r414, 1024;
	add.s64 	%rd357, %rd357, 16384;
	setp.lt.s32 	%p61, %r414, %r18;
	@%p61 bra 	$L__BB11_153;
$L__BB11_166:
	// begin inline asm
	mov.u32 %r66, %laneid;
	// end inline asm
	mov.b32 	%r68, %f344;
	mov.b32 	%r84, 1;
	mov.b32 	%r85, 31;
	mov.b32 	%r86, -1;
	// begin inline asm
	shfl.sync.down.b32 %r67, %r68, %r84, %r85, %r86;
	// end inline asm
	mov.b32 	%f229, %r67;
	// begin inline asm
	shfl.sync.down.b32 %r72, %r73, %r84, %r85, %r86;
	// end inline asm
	mov.b64 	{%r78, %r83}, %rd362;
	// begin inline asm
	shfl.sync.down.b32 %r77, %r78, %r84, %r85, %r86;
	// end inline asm
	// begin inline asm
	shfl.sync.down.b32 %r82, %r83, %r84, %r85, %r86;
	// end inline asm
	mov.b64 	%rd162, {%r77, %r82};
	setp.gt.s32 	%p62, %r66, 30;
	mov.f32 	%f346, %f344;
	mov.u64 	%rd364, %rd362;
	@%p62 bra 	$L__BB11_170;
	abs.f32 	%f230, %f344;
	abs.f32 	%f231, %f229;
	setp.lt.f32 	%p63, %f230, %f231;
	mov.f32 	%f346, %f229;
	mov.u64 	%rd364, %rd162;
	@%p63 bra 	$L__BB11_170;
	setp.lt.f32 	%p64, %f231, %f230;
	mov.f32 	%f346, %f344;
	mov.u64 	%rd364, %rd362;
	@%p64 bra 	$L__BB11_170;
	setp.lt.s64 	%p65, %rd362, %rd162;
	selp.f32 	%f346, %f344, %f229, %p65;
	min.s64 	%rd364, %rd362, %rd162;
$L__BB11_170:
	mov.b32 	%r88, %f346;
	mov.b32 	%r104, 2;
	mov.b32 	%r105, 31;
	mov.b32 	%r106, -1;
	// begin inline asm
	shfl.sync.down.b32 %r87, %r88, %r104, %r105, %r106;
	// end inline asm
	mov.b32 	%f234, %r87;
	// begin inline asm
	shfl.sync.down.b32 %r92, %r93, %r104, %r105, %r106;
	// end inline asm
	mov.b64 	{%r98, %r103}, %rd364;
	// begin inline asm
	shfl.sync.down.b32 %r97, %r98, %r104, %r105, %r106;
	// end inline asm
	// begin inline asm
	shfl.sync.down.b32 %r102, %r103, %r104, %r105, %r106;
	// end inline asm
	mov.b64 	%rd165, {%r97, %r102};
	setp.gt.s32 	%p66, %r66, 29;
	mov.f32 	%f347, %f346;
	mov.u64 	%rd365, %rd364;
	@%p66 bra 	$L__BB11_174;
	abs.f32 	%f235, %f346;
	abs.f32 	%f236, %f234;
	setp.lt.f32 	%p67, %f235, %f236;
	mov.f32 	%f347, %f234;
	mov.u64 	%rd365, %rd165;
	@%p67 bra 	$L__BB11_174;
	setp.lt.f32 	%p68, %f236, %f235;
	mov.f32 	%f347, %f346;
	mov.u64 	%rd365, %rd364;
	@%p68 bra 	$L__BB11_174;
	setp.lt.s64 	%p69, %rd364, %rd165;
	selp.f32 	%f347, %f346, %f234, %p69;
	min.s64 	%rd365, %rd364, %rd165;
$L__BB11_174:
	mov.b32 	%r108, %f347;
	mov.b32 	%r124, 4;
	mov.b32 	%r125, 31;
	mov.b32 	%r126, -1;
	// begin inline asm
	shfl.sync.down.b32 %r107, %r108, %r124, %r125, %r126;
	// end inline asm
	mov.b32 	%f239, %r107;
	// begin inline asm
	shfl.sync.down.b32 %r112, %r113, %r124, %r125, %r126;
	// end inline asm
	mov.b64 	{%r118, %r123}, %rd365;
	// begin inline asm
	shfl.sync.down.b32 %r117, %r118, %r124, %r125, %r126;
	// end inline asm
	// begin inline asm
	shfl.sync.down.b32 %r122, %r123, %r124, %r125, %r126;
	// end inline asm
	mov.b64 	%rd168, {%r117, %r122};
	setp.gt.s32 	%p70, %r66, 27;
	mov.f32 	%f348, %f347;
	mov.u64 	%rd366, %rd365;
	@%p70 bra 	$L__BB11_178;
	abs.f32 	%f240, %f347;
	abs.f32 	%f241, %f239;
	setp.lt.f32 	%p71, %f240, %f241;
	mov.f32 	%f348, %f239;
	mov.u64 	%rd366, %rd168;
	@%p71 bra 	$L__BB11_178;
	setp.lt.f32 	%p72, %f241, %f240;
	mov.f32 	%f348, %f347;
	mov.u64 	%rd366, %rd365;
	@%p72 bra 	$L__BB11_178;
	setp.lt.s64 	%p73, %rd365, %rd168;
	selp.f32 	%f348, %f347, %f239, %p73;
	min.s64 	%rd366, %rd365, %rd168;
$L__BB11_178:
	mov.b32 	%r128, %f348;
	mov.b32 	%r144, 8;
	mov.b32 	%r145, 31;
	mov.b32 	%r146, -1;
	// begin inline asm
	shfl.sync.down.b32 %r127, %r128, %r144, %r145, %r146;
	// end inline asm
	mov.b32 	%f244, %r127;
	// begin inline asm
	shfl.sync.down.b32 %r132, %r133, %r144, %r145, %r146;
	// end inline asm
	mov.b64 	{%r138, %r143}, %rd366;
	// begin inline asm
	shfl.sync.down.b32 %r137, %r138, %r144, %r145, %r146;
	// end inline asm
	// begin inline asm
	shfl.sync.down.b32 %r142, %r143, %r144, %r145, %r146;
	// end inline asm
	mov.b64 	%rd171, {%r137, %r142};
	setp.gt.s32 	%p74, %r66, 23;
	mov.f32 	%f349, %f348;
	mov.u64 	%rd367, %rd366;
	@%p74 bra 	$L__BB11_182;
	abs.f32 	%f245, %f348;
	abs.f32 	%f246, %f244;
	setp.lt.f32 	%p75, %f245, %f246;
	mov.f32 	%f349, %f244;
	mov.u64 	%rd367, %rd171;
	@%p75 bra 	$L__BB11_182;
	setp.lt.f32 	%p76, %f246, %f245;
	mov.f32 	%f349, %f348;
	mov.u64 	%rd367, %rd366;
	@%p76 bra 	$L__BB11_182;
	setp.lt.s64 	%p77, %rd366, %rd171;
	selp.f32 	%f349, %f348, %f244, %p77;
	min.s64 	%rd367, %rd366, %rd171;
$L__BB11_182:
	mov.b32 	%r148, %f349;
	mov.b32 	%r164, 16;
	mov.b32 	%r165, 31;
	mov.b32 	%r166, -1;
	// begin inline asm
	shfl.sync.down.b32 %r147, %r148, %r164, %r165, %r166;
	// end inline asm
	mov.b32 	%f249, %r147;
	// begin inline asm
	shfl.sync.down.b32 %r152, %r153, %r164, %r165, %r166;
	// end inline asm
	mov.b64 	{%r158, %r163}, %rd367;
	// begin inline asm
	shfl.sync.down.b32 %r157, %r158, %r164, %r165, %r166;
	// end inline asm
	// begin inline asm
	shfl.sync.down.b32 %r162, %r163, %r164, %r165, %r166;
	// end inline asm
	mov.b64 	%rd174, {%r157, %r162};
	setp.gt.s32 	%p78, %r66, 15;
	mov.f32 	%f357, %f349;
	mov.u64 	%rd375, %rd367;
	@%p78 bra 	$L__BB11_186;
	abs.f32 	%f250, %f349;
	abs.f32 	%f251, %f249;
	setp.lt.f32 	%p79, %f250, %f251;
	mov.f32 	%f357, %f249;
	mov.u64 	%rd375, %rd174;
	@%p79 bra 	$L__BB11_186;
	setp.lt.f32 	%p80, %f251, %f250;
	mov.f32 	%f357, %f349;
	mov.u64 	%rd375, %rd367;
	@%p80 bra 	$L__BB11_186;
	setp.lt.s64 	%p81, %rd367, %rd174;
	selp.f32 	%f357, %f349, %f249, %p81;
	min.s64 	%rd375, %rd367, %rd174;
$L__BB11_186:
	setp.ne.s32 	%p82, %r66, 0;
	@%p82 bra 	$L__BB11_188;
	shr.u32 	%r167, %r16, 1;
	and.b32  	%r168, %r167, 496;
	mov.u32 	%r169, _ZN6thrust24THRUST_300001_SM_1000_NS8cuda_cub4core6detail5shmemE;
	add.s32 	%r170, %r169, %r168;
	st.shared.f32 	[%r170+8], %f357;
	st.shared.u64 	[%r170+16], %rd375;
$L__BB11_188:
	bar.sync 	0;
	setp.ne.s32 	%p83, %r16, 0;
	@%p83 bra 	$L__BB11_210;
	ld.shared.f32 	%f254, [_ZN6thrust24THRUST_300001_SM_1000_NS8cuda_cub4core6detail5shmemE+24];
	ld.shared.u64 	%rd177, [_ZN6thrust24THRUST_300001_SM_1000_NS8cuda_cub4core6detail5shmemE+32];
	abs.f32 	%f255, %f357;
	abs.f32 	%f256, %f254;
	setp.lt.f32 	%p84, %f255, %f256;
	mov.f32 	%f351, %f254;
	mov.u64 	%rd369, %rd177;
	@%p84 bra 	$L__BB11_192;
	setp.lt.f32 	%p85, %f256, %f255;
	mov.f32 	%f351, %f357;
	mov.u64 	%rd369, %rd375;
	@%p85 bra 	$L__BB11_192;
	setp.lt.s64 	%p86, %rd375, %rd177;
	selp.f32 	%f351, %f357, %f254, %p86;
	min.s64 	%rd369, %rd375, %rd177;
$L__BB11_192:
	ld.shared.f32 	%f259, [_ZN6thrust24THRUST_300001_SM_1000_NS8cuda_cub4core6detail5shmemE+40];
	ld.shared.u64 	%rd180, [_ZN6thrust24THRUST_300001_SM_1000_NS8cuda_cub4core6detail5shmemE+48];
	abs.f32 	%f260, %f351;
	abs.f32 	%f261, %f259;
	setp.lt.f32 	%p87, %f260, %f261;
	mov.f32 	%f352, %f259;
	mov.u64 	%rd370, %rd180;
	@%p87 bra 	$L__BB11_195;
	setp.lt.f32 	%p88, %f261, %f260;
	mov.f32 	%f352, %f351;
	mov.u64 	%rd370, %rd369;
	@%p88 bra 	$L__BB11_195;
	setp.lt.s64 	%p89, %rd369, %rd180;
	selp.f32 	%f352, %f351, %f259, %p89;
	min.s64 	%rd370, %rd369, %rd180;
$L__BB11_195:
	ld.shared.f32 	%f264, [_ZN6thrust24THRUST_300001_SM_1000_NS8cuda_cub4core6detail5shmemE+56];
	ld.shared.u64 	%rd183, [_ZN6thrust24THRUST_300001_SM_1000_NS8cuda_cub4core6detail5shmemE+64];
	abs.f32 	%f265, %f352;
	abs.f32 	%f266, %f264;
	setp.lt.f32 	%p90, %f265, %f266;
	mov.f32 	%f353, %f264;
	mov.u64 	%rd371, %rd183;
	@%p90 bra 	$L__BB11_198;
	setp.lt.f32 	%p91, %f266, %f265;
	mov.f32 	%f353, %f352;
	mov.u64 	%rd371, %rd370;
	@%p91 bra 	$L__BB11_198;
	setp.lt.s64 	%p92, %rd370, %rd183;
	selp.f32 	%f353, %f352, %f264, %p92;
	min.s64 	%rd371, %rd370, %rd183;
$L__BB11_198:
	ld.shared.f32 	%f269, [_ZN6thrust24THRUST_300001_SM_1000_NS8cuda_cub4core6detail5shmemE+72];
	ld.shared.u64 	%rd186, [_ZN6thrust24THRUST_300001_SM_1000_NS8cuda_cub4core6detail5shmemE+80];
	abs.f32 	%f270, %f353;
	abs.f32 	%f271, %f269;
	setp.lt.f32 	%p93, %f270, %f271;
	mov.f32 	%f354, %f269;
	mov.u64 	%rd372, %rd186;
	@%p93 bra 	$L__BB11_201;
	setp.lt.f32 	%p94, %f271, %f270;
	mov.f32 	%f354, %f353;
	mov.u64 	%rd372, %rd371;
	@%p94 bra 	$L__BB11_201;
	setp.lt.s64 	%p95, %rd371, %rd186;
	selp.f32 	%f354, %f353, %f269, %p95;
	min.s64 	%rd372, %rd371, %rd186;
$L__BB11_201:
	ld.shared.f32 	%f274, [_ZN6thrust24THRUST_300001_SM_1000_NS8cuda_cub4core6detail5shmemE+88];
	ld.shared.u64 	%rd189, [_ZN6thrust24THRUST_300001_SM_1000_NS8cuda_cub4core6detail5shmemE+96];
	abs.f32 	%f275, %f354;
	abs.f32 	%f276, %f274;
	setp.lt.f32 	%p96, %f275, %f276;
	mov.f32 	%f355, %f274;
	mov.u64 	%rd373, %rd189;
	@%p96 bra 	$L__BB11_204;
	setp.lt.f32 	%p97, %f276, %f275;
	mov.f32 	%f355, %f354;
	mov.u64 	%rd373, %rd372;
	@%p97 bra 	$L__BB11_204;
	setp.lt.s64 	%p98, %rd372, %rd189;
	selp.f32 	%f355, %f354, %f274, %p98;
	min.s64 	%rd373, %rd372, %rd189;
$L__BB11_204:
	ld.shared.f32 	%f279, [_ZN6thrust24THRUST_300001_SM_1000_NS8cuda_cub4core6detail5shmemE+104];
	ld.shared.u64 	%rd192, [_ZN6thrust24THRUST_300001_SM_1000_NS8cuda_cub4core6detail5shmemE+112];
	abs.f32 	%f280, %f355;
	abs.f32 	%f281, %f279;
	setp.lt.f32 	%p99, %f280, %f281;
	mov.f32 	%f356, %f279;
	mov.u64 	%rd374, %rd192;
	@%p99 bra 	$L__BB11_207;
	setp.lt.f32 	%p100, %f281, %f280;
	mov.f32 	%f356, %f355;
	mov.u64 	%rd374, %rd373;
	@%p100 bra 	$L__BB11_207;
	setp.lt.s64 	%p101, %rd373, %rd192;
	selp.f32 	%f356, %f355, %f279, %p101;
	min.s64 	%rd374, %rd373, %rd192;
$L__BB11_207:
	ld.shared.f32 	%f284, [_ZN6thrust24THRUST_300001_SM_1000_NS8cuda_cub4core6detail5shmemE+120];
	ld.shared.u64 	%rd195, [_ZN6thrust24THRUST_300001_SM_1000_NS8cuda_cub4core6detail5shmemE+128];
	abs.f32 	%f285, %f356;
	abs.f32 	%f286, %f284;
	setp.lt.f32 	%p102, %f285, %f286;
	mov.f32 	%f357, %f284;
	mov.u64 	%rd375, %rd195;
	@%p102 bra 	$L__BB11_210;
	setp.lt.f32 	%p103, %f286, %f285;
	mov.f32 	%f357, %f356;
	mov.u64 	%rd375, %rd374;
	@%p103 bra 	$L__BB11_210;
	setp.lt.s64 	%p104, %rd374, %rd195;
	selp.f32 	%f357, %f356, %f284, %p104;
	min.s64 	%rd375, %rd374, %rd195;
$L__BB11_210:
	mov.u32 	%r406, %tid.x;
	setp.ne.s32 	%p221, %r406, 0;
	@%p221 bra 	$L__BB11_212;
	ld.param.u64 	%rd303, [_ZN6thrust24THRUST_300001_SM_1000_NS8cuda_cub4core6detail13_kernel_agentINS1_8__reduce11ReduceAgentIPN4cuda3std3__45tupleIJflEEESC_SB_lNS1_9__extrema9arg_max_fIfl18floatAbsComparatorEEEEJSC_SC_iSG_EEEvDpT0__param_1];
	cvta.to.global.u64 	%rd302, %rd303;
	st.global.f32 	[%rd302], %f357;
	st.global.u64 	[%rd302+8], %rd375;
$L__BB11_212:
	ret;

}
	// .globl	_ZN3cub18CUB_300001_SM_10006detail11EmptyKernelIvEEvv
.visible .entry _ZN3cub18CUB_300001_SM_10006detail11EmptyKernelIvEEvv()
{


	ret;

}


// ===== COMPILED SASS (sm_100) =====

	.target	sm_100

	.elftype	@"ET_EXEC"


//--------------------- .note.nv.tkinfo           --------------------------
	.section	.note.nv.tkinfo,"",@"SHT_NOTE"
	.sectionflags	@"SHF_NOTE_NV_TKINFO"
	.tkinfo
        /*0018*/ 	.word	0x00000002
        /*0030*/ 	.string	""
        /*0030*/ 	.string	"ptxas"
        /*0030*/ 	.string	"Cuda compilation tools, release 13.0, V13.0.88"
        /*0030*/ 	.string	"Build cuda_13.0.r13.0/compiler.36424714_0"
        /*0030*/ 	.string	"-arch sm_100 -m 64 "



//--------------------- .note.nv.cuinfo           --------------------------
	.section	.note.nv.cuinfo,"",@"SHT_NOTE"
	.sectionflags	@"SHF_NOTE_NV_CUINFO"
        /*0018*/ 	.short	0x0002
        /*001a*/ 	.short	0x0064
        /*001c*/ 	.short	0x0082
	.zero		2


//--------------------- .nv.info                  --------------------------
	.section	.nv.info,"",@"SHT_CUDA_INFO"
	.align	4


	//----- nvinfo : EIATTR_REGCOUNT
	.align		4
        /*0000*/ 	.byte	0x04, 0x2f
        /*0002*/ 	.short	(.L_46 - .L_45)
	.align		4
.L_45:
        /*0004*/ 	.word	index@(_Z14swapRowsKernelPfiiii)
        /*0008*/ 	.word	0x00000012


	//----- nvinfo : EIATTR_FRAME_SIZE
	.align		4
.L_46:
        /*000c*/ 	.byte	0x04, 0x11
        /*000e*/ 	.short	(.L_48 - .L_47)
	.align		4
.L_47:
        /*0010*/ 	.word	index@(_Z14swapRowsKernelPfiiii)
        /*0014*/ 	.word	0x00000000


	//----- nvinfo : EIATTR_REGCOUNT
	.align		4
.L_48:
        /*0018*/ 	.byte	0x04, 0x2f
        /*001a*/ 	.short	(.L_50 - .L_49)
	.align		4
.L_49:
        /*001c*/ 	.word	index@(_Z22nullifyRowsBelowKernelPfii)
        /*0020*/ 	.word	0x00000020


	//----- nvinfo : EIATTR_FRAME_SIZE
	.align		4
.L_50:
        /*0024*/ 	.byte	0x04, 0x11
        /*0026*/ 	.short	(.L_52 - .L_51)
	.align		4
.L_51:
        /*0028*/ 	.word	index@($__internal_2_$__cuda_sm3x_div_rn_noftz_f32_slowpath)
        /*002c*/ 	.word	0x00000000


	//----- nvinfo : EIATTR_FRAME_SIZE
	.align		4
.L_52:
        /*0030*/ 	.byte	0x04, 0x11
        /*0032*/ 	.short	(.L_54 - .L_53)
	.align		4
.L_53:
        /*0034*/ 	.word	index@(_Z22nullifyRowsBelowKernelPfii)
        /*0038*/ 	.word	0x00000000


	//----- nvinfo : EIATTR_REGCOUNT
	.align		4
.L_54:
        /*003c*/ 	.byte	0x04, 0x2f
        /*003e*/ 	.short	(.L_56 - .L_55)
	.align		4
.L_55:
        /*0040*/ 	.word	index@(_Z22nullifyRowsAboveKernelPfii)
        /*0044*/ 	.word	0x00000020


	//----- nvinfo : EIATTR_FRAME_SIZE
	.align		4
.L_56:
        /*0048*/ 	.byte	0x04, 0x11
        /*004a*/ 	.short	(.L_58 - .L_57)
	.align		4
.L_57:
        /*004c*/ 	.word	index@($__internal_1_$__cuda_sm3x_div_rn_noftz_f32_slowpath)
        /*0050*/ 	.word	0x00000000


	//----- nvinfo : EIATTR_FRAME_SIZE
	.align		4
.L_58:
        /*0054*/ 	.byte	0x04, 0x11
        /*0056*/ 	.short	(.L_60 - .L_59)
	.align		4
.L_59:
        /*0058*/ 	.word	index@(_Z22nullifyRowsAboveKernelPfii)
        /*005c*/ 	.word	0x00000000


	//----- nvinfo : EIATTR_REGCOUNT
	.align		4
.L_60:
        /*0060*/ 	.byte	0x04, 0x2f
        /*0062*/ 	.short	(.L_62 - .L_61)
	.align		4
.L_61:
        /*0064*/ 	.word	index@(_Z23normalizeDiagonalKernelPfi)
        /*0068*/ 	.word	0x00000020


	//----- nvinfo : EIATTR_FRAME_SIZE
	.align		4
.L_62:
        /*006c*/ 	.byte	0x04, 0x11
        /*006e*/ 	.short	(.L_64 - .L_63)
	.align		4
.L_63:
        /*0070*/ 	.word	index@($__internal_0_$__cuda_sm3x_div_rn_noftz_f32_slowpath)
        /*0074*/ 	.word	0x00000000


	//----- nvinfo : EIATTR_FRAME_SIZE
	.align		4
.L_64:
        /*0078*/ 	.byte	0x04, 0x11
        /*007a*/ 	.short	(.L_66 - .L_65)
	.align		4
.L_65:
        /*007c*/ 	.word	index@(_Z23normalizeDiagonalKernelPfi)
        /*0080*/ 	.word	0x00000000


	//----- nvinfo : EIATTR_REGCOUNT
	.align		4
.L_66:
        /*0084*/ 	.byte	0x04, 0x2f
        /*0086*/ 	.short	(.L_68 - .L_67)
	.align		4
.L_67:
        /*0088*/ 	.word	index@(_ZN6thrust24THRUST_300001_SM_1000_NS8cuda_cub4core6detail13_kernel_agentINS1_8__reduce11ReduceAgentINS0_12zip_iteratorIN4cuda3std3__45tupleIJNS0_10device_ptrIfEENS0_17counting_iteratorIlNS0_11use_defaultESF_SF_EEEEEEEPNSB_IJflEEESJ_iNS1_9__extrema9arg_max_fIfl18floatAbsComparatorEEEEJSI_SK_iSO_EEEvDpT0_)
        /*008c*/ 	.word	0x0000001c


	//----- nvinfo : EIATTR_FRAME_SIZE
	.align		4
.L_68:
        /*0090*/ 	.byte	0x04, 0x11
        /*0092*/ 	.short	(.L_70 - .L_69)
	.align		4
.L_69:
        /*0094*/ 	.word	index@(_ZN6thrust24THRUST_300001_SM_1000_NS8cuda_cub4core6detail13_kernel_agentINS1_8__reduce11ReduceAgentINS0_12zip_iteratorIN4cuda3std3__45tupleIJNS0_10device_ptrIfEENS0_17counting_iteratorIlNS0_11use_defaultESF_SF_EEEEEEEPNSB_IJflEEESJ_iNS1_9__extrema9arg_max_fIfl18floatAbsComparatorEEEEJSI_SK_iSO_EEEvDpT0_)
        /*0098*/ 	.word	0x00000000


	//----- nvinfo : EIATTR_REGCOUNT
	.align		4
.L_70:
        /*009c*/ 	.byte	0x04, 0x2f
        /*009e*/ 	.short	(.L_72 - .L_71)
	.align		4
.L_71:
        /*00a0*/ 	.word	index@(_ZN6thrust24THRUST_300001_SM_1000_NS8cuda_cub4core6detail13_kernel_agentINS1_8__reduce11ReduceAgentINS0_12zip_iteratorIN4cuda3std3__45tupleIJNS0_10device_ptrIfEENS0_17counting_iteratorIlNS0_11use_defaultESF_SF_EEEEEEEPNSB_IJflEEESJ_iNS1_9__extrema9arg_max_fIfl18floatAbsComparatorEEEEJSI_SK_iN3cub18CUB_300001_SM_100013GridEvenShareIiEENSR_9GridQueueIjEESO_EEEvDpT0_)
        /*00a4*/ 	.word	0x0000001d


	//----- nvinfo : EIATTR_FRAME_SIZE
	.align		4
.L_72:
        /*00a8*/ 	.byte	0x04, 0x11
        /*00aa*/ 	.short	(.L_74 - .L_73)
	.align		4
.L_73:
        /*00ac*/ 	.word	index@(_ZN6thrust24THRUST_300001_SM_1000_NS8cuda_cub4core6detail13_kernel_agentINS1_8__reduce11ReduceAgentINS0_12zip_iteratorIN4cuda3std3__45tupleIJNS0_10device_ptrIfEENS0_17counting_iteratorIlNS0_11use_defaultESF_SF_EEEEEEEPNSB_IJflEEESJ_iNS1_9__extrema9arg_max_fIfl18floatAbsComparatorEEEEJSI_SK_iN3cub18CUB_300001_SM_100013GridEvenShareIiEENSR_9GridQueueIjEESO_EEEvDpT0_)
        /*00b0*/ 	.word	0x00000000


	//----- nvinfo : EIATTR_REGCOUNT
	.align		4
.L_74:
        /*00b4*/ 	.byte	0x04, 0x2f
        /*00b6*/ 	.short	(.L_76 - .L_75)
	.align		4
.L_75:
        /*00b8*/ 	.word	index@(_ZN6thrust24THRUST_300001_SM_1000_NS8cuda_cub4core6detail13_kernel_agentINS1_8__reduce10DrainAgentIiEEJN3cub18CUB_300001_SM_10009GridQueueIjEEiEEEvDpT0_)
        /*00bc*/ 	.word	0x00000008


	//----- nvinfo : EIATTR_FRAME_SIZE
	.align		4
.L_76:
        /*00c0*/ 	.byte	0x04, 0x11
        /*00c2*/ 	.short	(.L_78 - .L_77)
	.align		4
.L_77:
        /*00c4*/ 	.word	index@(_ZN6thrust24THRUST_300001_SM_1000_NS8cuda_cub4core6detail13_kernel_agentINS1_8__reduce10DrainAgentIiEEJN3cub18CUB_300001_SM_10009GridQueueIjEEiEEEvDpT0_)
        /*00c8*/ 	.word	0x00000000


	//----- nvinfo : EIATTR_REGCOUNT
	.align		4
.L_78:
        /*00cc*/ 	.byte	0x04, 0x2f
        /*00ce*/ 	.short	(.L_80 - .L_79)
	.align		4
.L_79:
        /*00d0*/ 	.word	index@(_ZN6thrust24THRUST_300001_SM_1000_NS8cuda_cub4core6detail13_kernel_agentINS1_8__reduce11ReduceAgentIPN4cuda3std3__45tupleIJflEEESC_SB_iNS1_9__extrema9arg_max_fIfl18floatAbsComparatorEEEEJSC_SC_iSG_EEEvDpT0_)
        /*00d4*/ 	.word	0x00000020


	//----- nvinfo : EIATTR_FRAME_SIZE
	.align		4
.L_80:
        /*00d8*/ 	.byte	0x04, 0x11
        /*00da*/ 	.short	(.L_82 - .L_81)
	.align		4
.L_81:
        /*00dc*/ 	.word	index@(_ZN6thrust24THRUST_300001_SM_1000_NS8cuda_cub4core6detail13_kernel_agentINS1_8__reduce11ReduceAgentIPN4cuda3std3__45tupleIJflEEESC_SB_iNS1_9__extrema9arg_max_fIfl18floatAbsComparatorEEEEJSC_SC_iSG_EEEvDpT0_)
        /*00e0*/ 	.word	0x00000000


	//----- nvinfo : EIATTR_REGCOUNT
	.align		4
.L_82:
        /*00e4*/ 	.byte	0x04, 0x2f
        /*00e6*/ 	.short	(.L_84 - .L_83)
	.align		4
.L_83:
        /*00e8*/ 	.word	index@(_ZN6thrust24THRUST_300001_SM_1000_NS8cuda_cub4core6detail13_kernel_agentINS1_8__reduce11ReduceAgentINS0_12zip_iteratorIN4cuda3std3__45tupleIJNS0_10device_ptrIfEENS0_17counting_iteratorIlNS0_11use_defaultESF_SF_EEEEEEEPNSB_IJflEEESJ_lNS1_9__extrema9arg_max_fIfl18floatAbsComparatorEEEEJSI_SK_lSO_EEEvDpT0_)
        /*00ec*/ 	.word	0x0000001c


	//----- nvinfo : EIATTR_FRAME_SIZE
	.align		4
.L_84:
        /*00f0*/ 	.byte	0x04, 0x11
        /*00f2*/ 	.short	(.L_86 - .L_85)
	.align		4
.L_85:
        /*00f4*/ 	.word	index@(_ZN6thrust24THRUST_300001_SM_1000_NS8cuda_cub4core6detail13_kernel_agentINS1_8__reduce11ReduceAgentINS0_12zip_iteratorIN4cuda3std3__45tupleIJNS0_10device_ptrIfEENS0_17counting_iteratorIlNS0_11use_defaultESF_SF_EEEEEEEPNSB_IJflEEESJ_lNS1_9__extrema9arg_max_fIfl18floatAbsComparatorEEEEJSI_SK_lSO_EEEvDpT0_)
        /*00f8*/ 	.word	0x00000000


	//----- nvinfo : EIATTR_REGCOUNT
	.align		4
.L_86:
        /*00fc*/ 	.byte	0x04, 0x2f
        /*00fe*/ 	.short	(.L_88 - .L_87)
	.align		4
.L_87:
        /*0100*/ 	.word	index@(_ZN6thrust24THRUST_300001_SM_1000_NS8cuda_cub4core6detail13_kernel_agentINS1_8__reduce11ReduceAgentINS0_12zip_iteratorIN4cuda3std3__45tupleIJNS0_10device_ptrIfEENS0_17counting_iteratorIlNS0_11use_defaultESF_SF_EEEEEEEPNSB_IJflEEESJ_lNS1_9__extrema9arg_max_fIfl18floatAbsComparatorEEEEJSI_SK_lN3cub18CUB_300001_SM_100013GridEvenShareIlEENSR_9GridQueueIyEESO_EEEvDpT0_)
        /*0104*/ 	.word	0x0000001e


	//----- nvinfo : EIATTR_FRAME_SIZE
	.align		4
.L_88:
        /*0108*/ 	.byte	0x04, 0x11
        /*010a*/ 	.short	(.L_90 - .L_89)
	.align		4
.L_89:
        /*010c*/ 	.word	index@(_ZN6thrust24THRUST_300001_SM_1000_NS8cuda_cub4core6detail13_kernel_agentINS1_8__reduce11ReduceAgentINS0_12zip_iteratorIN4cuda3std3__45tupleIJNS0_10device_ptrIfEENS0_17counting_iteratorIlNS0_11use_defaultESF_SF_EEEEEEEPNSB_IJflEEESJ_lNS1_9__extrema9arg_max_fIfl18floatAbsComparatorEEEEJSI_SK_lN3cub18CUB_300001_SM_100013GridEvenShareIlEENSR_9GridQueueIyEESO_EEEvDpT0_)
        /*0110*/ 	.word	0x00000000


	//----- nvinfo : EIATTR_REGCOUNT
	.align		4
.L_90:
        /*0114*/ 	.byte	0x04, 0x2f
        /*0116*/ 	.short	(.L_92 - .L_91)
	.align		4
.L_91:
        /*0118*/ 	.word	index@(_ZN6thrust24THRUST_300001_SM_1000_NS8cuda_cub4core6detail13_kernel_agentINS1_8__reduce10DrainAgentIlEEJN3cub18CUB_300001_SM_10009GridQueueIyEElEEEvDpT0_)
        /*011c*/ 	.word	0x00000008


	//----- nvinfo : EIATTR_FRAME_SIZE
	.align		4
.L_92:
        /*0120*/ 	.byte	0x04, 0x11
        /*0122*/ 	.short	(.L_94 - .L_93)
	.align		4
.L_93:
        /*0124*/ 	.word	index@(_ZN6thrust24THRUST_300001_SM_1000_NS8cuda_cub4core6detail13_kernel_agentINS1_8__reduce10DrainAgentIlEEJN3cub18CUB_300001_SM_10009GridQueueIyEElEEEvDpT0_)
        /*0128*/ 	.word	0x00000000


	//----- nvinfo : EIATTR_REGCOUNT
	.align		4
.L_94:
        /*012c*/ 	.byte	0x04, 0x2f
        /*012e*/ 	.short	(.L_96 - .L_95)
	.align		4
.L_95:
        /*0130*/ 	.word	index@(_ZN6thrust24THRUST_300001_SM_1000_NS8cuda_cub4core6detail13_kernel_agentINS1_8__reduce11ReduceAgentIPN4cuda3std3__45tupleIJflEEESC_SB_lNS1_9__extrema9arg_max_fIfl18floatAbsComparatorEEEEJSC_SC_iSG_EEEvDpT0_)
        /*0134*/ 	.word	0x0000001e


	//----- nvinfo : EIATTR_FRAME_SIZE
	.align		4
.L_96:
        /*0138*/ 	.byte	0x04, 0x11
        /*013a*/ 	.short	(.L_98 - .L_97)
	.align		4
.L_97:
        /*013c*/ 	.word	index@(_ZN6thrust24THRUST_300001_SM_1000_NS8cuda_cub4core6detail13_kernel_agentINS1_8__reduce11ReduceAgentIPN4cuda3std3__45tupleIJflEEESC_SB_lNS1_9__extrema9arg_max_fIfl18floatAbsComparatorEEEEJSC_SC_iSG_EEEvDpT0_)
        /*0140*/ 	.word	0x00000000


	//----- nvinfo : EIATTR_REGCOUNT
	.align		4
.L_98:
        /*0144*/ 	.byte	0x04, 0x2f
        /*0146*/ 	.short	(.L_100 - .L_99)
	.align		4
.L_99:
        /*0148*/ 	.word	index@(_ZN3cub18CUB_300001_SM_10006detail11EmptyKernelIvEEvv)
        /*014c*/ 	.word	0x00000004


	//----- nvinfo : EIATTR_FRAME_SIZE
	.align		4
.L_100:
        /*0150*/ 	.byte	0x04, 0x11
        /*0152*/ 	.short	(.L_102 - .L_101)
	.align		4
.L_101:
        /*0154*/ 	.word	index@(_ZN3cub18CUB_300001_SM_10006detail11EmptyKernelIvEEvv)
        /*0158*/ 	.word	0x00000000


	//----- nvinfo : EIATTR_MIN_STACK_SIZE
	.align		4
.L_102:
        /*015c*/ 	.byte	0x04, 0x12
        /*015e*/ 	.short	(.L_104 - .L_103)
	.align		4
.L_103:
        /*0160*/ 	.word	index@(_ZN3cub18CUB_300001_SM_10006detail11EmptyKernelIvEEvv)
        /*0164*/ 	.word	0x00000000


	//----- nvinfo : EIATTR_MIN_STACK_SIZE
	.align		4
.L_104:
        /*0168*/ 	.byte	0x04, 0x12
        /*016a*/ 	.short	(.L_106 - .L_105)
	.align		4
.L_105:
        /*016c*/ 	.word	index@(_ZN6thrust24THRUST_300001_SM_1000_NS8cuda_cub4core6detail13_kernel_agentINS1_8__reduce11ReduceAgentIPN4cuda3std3__45tupleIJflEEESC_SB_lNS1_9__extrema9arg_max_fIfl18floatAbsComparatorEEEEJSC_SC_iSG_EEEvDpT0_)
        /*0170*/ 	.word	0x00000000


	//----- nvinfo : EIATTR_MIN_STACK_SIZE
	.align		4
.L_106:
        /*0174*/ 	.byte	0x04, 0x12
        /*0176*/ 	.short	(.L_108 - .L_107)
	.align		4
.L_107:
        /*0178*/ 	.word	index@(_ZN6thrust24THRUST_300001_SM_1000_NS8cuda_cub4core6detail13_kernel_agentINS1_8__reduce10DrainAgentIlEEJN3cub18CUB_300001_SM_10009GridQueueIyEElEEEvDpT0_)
        /*017c*/ 	.word	0x00000000


	//----- nvinfo : EIATTR_MIN_STACK_SIZE
	.align		4
.L_108:
        /*0180*/ 	.byte	0x04, 0x12
        /*0182*/ 	.short	(.L_110 - .L_109)
	.align		4
.L_109:
        /*0184*/ 	.word	index@(_ZN6thrust24THRUST_300001_SM_1000_NS8cuda_cub4core6detail13_kernel_agentINS1_8__reduce11ReduceAgentINS0_12zip_iteratorIN4cuda3std3__45tupleIJNS0_10device_ptrIfEENS0_17counting_iteratorIlNS0_11use_defaultESF_SF_EEEEEEEPNSB_IJflEEESJ_lNS1_9__extrema9arg_max_fIfl18floatAbsComparatorEEEEJSI_SK_lN3cub18CUB_300001_SM_100013GridEvenShareIlEENSR_9GridQueueIyEESO_EEEvDpT0_)
        /*0188*/ 	.word	0x00000000


	//----- nvinfo : EIATTR_MIN_STACK_SIZE
	.align		4
.L_110:
        /*018c*/ 	.byte	0x04, 0x12
        /*018e*/ 	.short	(.L_112 - .L_111)
	.align		4
.L_111:
        /*0190*/ 	.word	index@(_ZN6thrust24THRUST_300001_SM_1000_NS8cuda_cub4core6detail13_kernel_agentINS1_8__reduce11ReduceAgentINS0_12zip_iteratorIN4cuda3std3__45tupleIJNS0_10device_ptrIfEENS0_17counting_iteratorIlNS0_11use_defaultESF_SF_EEEEEEEPNSB_IJflEEESJ_lNS1_9__extrema9arg_max_fIfl18floatAbsComparatorEEEEJSI_SK_lSO_EEEvDpT0_)
        /*0194*/ 	.word	0x00000000


	//----- nvinfo : EIATTR_MIN_STACK_SIZE
	.align		4
.L_112:
        /*0198*/ 	.byte	0x04, 0x12
        /*019a*/ 	.short	(.L_114 - .L_113)
	.align		4
.L_113:
        /*019c*/ 	.word	index@(_ZN6thrust24THRUST_300001_SM_1000_NS8cuda_cub4core6detail13_kernel_agentINS1_8__reduce11ReduceAgentIPN4cuda3std3__45tupleIJflEEESC_SB_iNS1_9__extrema9arg_max_fIfl18floatAbsComparatorEEEEJSC_SC_iSG_EEEvDpT0_)
        /*01a0*/ 	.word	0x00000000


	//----- nvinfo : EIATTR_MIN_STACK_SIZE
	.align		4
.L_114:
        /*01a4*/ 	.byte	0x04, 0x12
        /*01a6*/ 	.short	(.L_116 - .L_115)
	.align		4
.L_115:
        /*01a8*/ 	.word	index@(_ZN6thrust24THRUST_300001_SM_1000_NS8cuda_cub4core6detail13_kernel_agentINS1_8__reduce10DrainAgentIiEEJN3cub18CUB_300001_SM_10009GridQueueIjEEiEEEvDpT0_)
        /*01ac*/ 	.word	0x00000000


	//----- nvinfo : EIATTR_MIN_STACK_SIZE
	.align		4
.L_116:
        /*01b0*/ 	.byte	0x04, 0x12
        /*01b2*/ 	.short	(.L_118 - .L_117)
	.align		4
.L_117:
        /*01b4*/ 	.word	index@(_ZN6thrust24THRUST_300001_SM_1000_NS8cuda_cub4core6detail13_kernel_agentINS1_8__reduce11ReduceAgentINS0_12zip_iteratorIN4cuda3std3__45tupleIJNS0_10device_ptrIfEENS0_17counting_iteratorIlNS0_11use_defaultESF_SF_EEEEEEEPNSB_IJflEEESJ_iNS1_9__extrema9arg_max_fIfl18floatAbsComparatorEEEEJSI_SK_iN3cub18CUB_300001_SM_100013GridEvenShareIiEENSR_9GridQueueIjEESO_EEEvDpT0_)
        /*01b8*/ 	.word	0x00000000


	//----- nvinfo : EIATTR_MIN_STACK_SIZE
	.align		4
.L_118:
        /*01bc*/ 	.byte	0x04, 0x12
        /*01be*/ 	.short	(.L_120 - .L_119)
	.align		4
.L_119:
        /*01c0*/ 	.word	index@(_ZN6thrust24THRUST_300001_SM_1000_NS8cuda_cub4core6detail13_kernel_agentINS1_8__reduce11ReduceAgentINS0_12zip_iteratorIN4cuda3std3__45tupleIJNS0_10device_ptrIfEENS0_17counting_iteratorIlNS0_11use_defaultESF_SF_EEEEEEEPNSB_IJflEEESJ_iNS1_9__extrema9arg_max_fIfl18floatAbsComparatorEEEEJSI_SK_iSO_EEEvDpT0_)
        /*01c4*/ 	.word	0x00000000


	//----- nvinfo : EIATTR_MIN_STACK_SIZE
	.align		4
.L_120:
        /*01c8*/ 	.byte	0x04, 0x12
        /*01ca*/ 	.short	(.L_122 - .L_121)
	.align		4
.L_121:
        /*01cc*/ 	.word	index@(_Z23normalizeDiagonalKernelPfi)
        /*01d0*/ 	.word	0x00000000


	//----- nvinfo : EIATTR_MIN_STACK_SIZE
	.align		4
.L_122:
        /*01d4*/ 	.byte	0x04, 0x12
        /*01d6*/ 	.short	(.L_124 - .L_123)
	.align		4
.L_123:
        /*01d8*/ 	.word	index@(_Z22nullifyRowsAboveKernelPfii)
        /*01dc*/ 	.word	0x00000000


	//----- nvinfo : EIATTR_MIN_STACK_SIZE
	.align		4
.L_124:
        /*01e0*/ 	.byte	0x04, 0x12
        /*01e2*/ 	.short	(.L_126 - .L_125)
	.align		4
.L_125:
        /*01e4*/ 	.word	index@(_Z22nullifyRowsBelowKernelPfii)
        /*01e8*/ 	.word	0x00000000


	//----- nvinfo : EIATTR_MIN_STACK_SIZE
	.align		4
.L_126:
        /*01ec*/ 	.byte	0x04, 0x12
        /*01ee*/ 	.short	(.L_128 - .L_127)
	.align		4
.L_127:
        /*01f0*/ 	.word	index@(_Z14swapRowsKernelPfiiii)
        /*01f4*/ 	.word	0x00000000
.L_128:


//--------------------- .nv.compat                --------------------------
	.section	.nv.compat,"",@"SHT_CUDA_COMPAT_INFO"
	.align	4
        /*0000*/ 	.byte	0x02, 0x09, 0x00, 0x00, 0x02, 0x02, 0x01, 0x00, 0x02, 0x05, 0x05, 0x00, 0x03, 0x07, 0x01, 0x01
        /*0010*/ 	.byte	0x02, 0x03, 0x00, 0x00, 0x02, 0x06, 0x01, 0x00, 0x04, 0x0b, 0x08, 0x00, 0x01, 0x00, 0x00, 0x00
        /*0020*/ 	.byte	0x00, 0x00, 0x00, 0x00


//--------------------- .nv.info._ZN3cub18CUB_300001_SM_10006detail11EmptyKernelIvEEvv --------------------------
	.section	.nv.info._ZN3cub18CUB_300001_SM_10006detail11EmptyKernelIvEEvv,"",@"SHT_CUDA_INFO"
	.sectionflags	@""
	.align	4


	//----- nvinfo : EIATTR_CUDA_API_VERSION
	.align		4
        /*0000*/ 	.byte	0x04, 0x37
        /*0002*/ 	.short	(.L_130 - .L_129)
.L_129:
        /*0004*/ 	.word	0x00000082


	//----- nvinfo : EIATTR_SPARSE_MMA_MASK
	.align		4
.L_130:
        /*0008*/ 	.byte	0x03, 0x50
        /*000a*/ 	.short	0x0000


	//----- nvinfo : EIATTR_MAXREG_COUNT
	.align		4
        /*000c*/ 	.byte	0x03, 0x1b
        /*000e*/ 	.short	0x00ff


	//----- nvinfo : EIATTR_MERCURY_ISA_VERSION
	.align		4
        /*0010*/ 	.byte	0x03, 0x5f
        /*0012*/ 	.short	0x0101


	//----- nvinfo : EIATTR_VRC_CTA_INIT_COUNT
	.align		4
        /*0014*/ 	.byte	0x02, 0x4a
	.zero		1
	.zero		1


	//----- nvinfo : EIATTR_EXIT_INSTR_OFFSETS
	.align		4
        /*0018*/ 	.byte	0x04, 0x1c
        /*001a*/ 	.short	(.L_132 - .L_131)


	//   ....[0]....
.L_131:
        /*001c*/ 	.word	0x00000010


	//----- nvinfo : EIATTR_SW_WAR
	.align		4
.L_132:
        /*0020*/ 	.byte	0x04, 0x36
        /*0022*/ 	.short	(.L_134 - .L_133)
.L_133:
        /*0024*/ 	.word	0x00000008
.L_134:


//--------------------- .nv.info._ZN6thrust24THRUST_300001_SM_1000_NS8cuda_cub4core6detail13_kernel_agentINS1_8__reduce11ReduceAgentIPN4cuda3std3__45tupleIJflEEESC_SB_lNS1_9__extrema9arg_max_fIfl18floatAbsComparatorEEEEJSC_SC_iSG_EEEvDpT0_ --------------------------
	.section	.nv.info._ZN6thrust24THRUST_300001_SM_1000_NS8cuda_cub4core6detail13_kernel_agentINS1_8__reduce11ReduceAgentIPN4cuda3std3__45tupleIJflEEESC_SB_lNS1_9__extrema9arg_max_fIfl18floatAbsComparatorEEEEJSC_SC_iSG_EEEvDpT0_,"",@"SHT_CUDA_INFO"
	.sectionflags	@""
	.align	4


	//----- nvinfo : EIATTR_CUDA_API_VERSION
	.align		4
        /*0000*/ 	.byte	0x04, 0x37
        /*0002*/ 	.short	(.L_136 - .L_135)
.L_135:
        /*0004*/ 	.word	0x00000082


	//----- nvinfo : EIATTR_KPARAM_INFO
	.align		4
.L_136:
        /*0008*/ 	.byte	0x04, 0x17
        /*000a*/ 	.short	(.L_138 - .L_137)
.L_137:
        /*000c*/ 	.word	0x00000000
        /*0010*/ 	.short	0x0003
        /*0012*/ 	.short	0x0014
        /*0014*/ 	.byte	0x00, 0xf0, 0x05, 0x00


	//----- nvinfo : EIATTR_KPARAM_INFO
	.align		4
.L_138:
        /*0018*/ 	.byte	0x04, 0x17
        /*001a*/ 	.short	(.L_140 - .L_139)
.L_139:
        /*001c*/ 	.word	0x00000000
        /*0020*/ 	.short	0x0002
        /*0022*/ 	.short	0x0010
        /*0024*/ 	.byte	0x00, 0xf0, 0x11, 0x00


	//----- nvinfo : EIATTR_KPARAM_INFO
	.align		4
.L_140:
        /*0028*/ 	.byte	0x04, 0x17
        /*002a*/ 	.short	(.L_142 - .L_141)
.L_141:
        /*002c*/ 	.word	0x00000000
        /*0030*/ 	.short	0x0001
        /*0032*/ 	.short	0x0008
        /*0034*/ 	.byte	0x00, 0xf5, 0x21, 0x00


	//----- nvinfo : EIATTR_KPARAM_INFO
	.align		4
.L_142:
        /*0038*/ 	.byte	0x04, 0x17
        /*003a*/ 	.short	(.L_144 - .L_143)
.L_143:
        /*003c*/ 	.word	0x00000000
        /*0040*/ 	.short	0x0000
        /*0042*/ 	.short	0x0000
        /*0044*/ 	.byte	0x00, 0xf5, 0x21, 0x00


	//----- nvinfo : EIATTR_SPARSE_MMA_MASK
	.align		4
.L_144:
        /*0048*/ 	.byte	0x03, 0x50
        /*004a*/ 	.short	0x0000


	//----- nvinfo : EIATTR_MAXREG_COUNT
	.align		4
        /*004c*/ 	.byte	0x03, 0x1b
        /*004e*/ 	.short	0x00ff


	//----- nvinfo : EIATTR_NUM_BARRIERS
	.align		4
        /*0050*/ 	.byte	0x02, 0x4c
        /*0052*/ 	.byte	0x01
	.zero		1


	//----- nvinfo : EIATTR_MERCURY_ISA_VERSION
	.align		4
        /*0054*/ 	.byte	0x03, 0x5f
        /*0056*/ 	.short	0x0101


	//----- nvinfo : EIATTR_COOP_GROUP_MASK_REGIDS
	.align		4
        /*0058*/ 	.byte	0x04, 0x29
        /*005a*/ 	.short	(.L_146 - .L_145)


	//   ....[0]....
.L_145:
        /*005c*/ 	.word	0xffffffff


	//   ....[1]....
        /*0060*/ 	.word	0xffffffff


	//   ....[2]....
        /*0064*/ 	.word	0xffffffff


	//   ....[3]....
        /*0068*/ 	.word	0xffffffff


	//   ....[4]....
        /*006c*/ 	.word	0xffffffff


	//   ....[5]....
        /*0070*/ 	.word	0xffffffff


	//   ....[6]....
        /*0074*/ 	.word	0xffffffff


	//   ....[7]....
        /*0078*/ 	.word	0xffffffff


	//   ....[8]....
        /*007c*/ 	.word	0xffffffff


	//   ....[9]....
        /*0080*/ 	.word	0xffffffff


	//   ....[10]....
        /*0084*/ 	.word	0xffffffff


	//   ....[11]....
        /*0088*/ 	.word	0xffffffff


	//   ....[12]....
        /*008c*/ 	.word	0xffffffff


	//   ....[13]....
        /*0090*/ 	.word	0xffffffff


	//   ....[14]....
        /*0094*/ 	.word	0xffffffff


	//   ....[15]....
        /*0098*/ 	.word	0xffffffff


	//   ....[16]....
        /*009c*/ 	.word	0xffffffff


	//   ....[17]....
        /*00a0*/ 	.word	0xffffffff


	//   ....[18]....
        /*00a4*/ 	.word	0xffffffff


	//   ....[19]....
        /*00a8*/ 	.word	0xffffffff


	//   ....[20]....
        /*00ac*/ 	.word	0xffffffff


	//   ....[21]....
        /*00b0*/ 	.word	0xffffffff


	//   ....[22]....
        /*00b4*/ 	.word	0xffffffff


	//   ....[23]....
        /*00b8*/ 	.word	0xffffffff


	//   ....[24]....
        /*00bc*/ 	.word	0xffffffff


	//   ....[25]....
        /*00c0*/ 	.word	0xffffffff


	//   ....[26]....
        /*00c4*/ 	.word	0xffffffff


	//   ....[27]....
        /*00c8*/ 	.word	0xffffffff


	//   ....[28]....
        /*00cc*/ 	.word	0xffffffff


	//   ....[29]....
        /*00d0*/ 	.word	0xffffffff


	//   ....[30]....
        /*00d4*/ 	.word	0xffffffff


	//   ....[31]....
        /*00d8*/ 	.word	0xffffffff


	//   ....[32]....
        /*00dc*/ 	.word	0xffffffff


	//   ....[33]....
        /*00e0*/ 	.word	0xffffffff


	//   ....[34]....
        /*00e4*/ 	.word	0xffffffff


	//   ....[35]....
        /*00e8*/ 	.word	0xffffffff


	//   ....[36]....
        /*00ec*/ 	.word	0xffffffff


	//   ....[37]....
        /*00f0*/ 	.word	0xffffffff


	//   ....[38]....
        /*00f4*/ 	.word	0xffffffff


	//   ....[39]....
        /*00f8*/ 	.word	0xffffffff


	//   ....[40]....
        /*00fc*/ 	.word	0xffffffff


	//   ....[41]....
        /*0100*/ 	.word	0xffffffff


	//   ....[42]....
        /*0104*/ 	.word	0xffffffff


	//   ....[43]....
        /*0108*/ 	.word	0xffffffff


	//   ....[44]....
        /*010c*/ 	.word	0xffffffff


	//----- nvinfo : EIATTR_COOP_GROUP_INSTR_OFFSETS
	.align		4
.L_146:
        /*0110*/ 	.byte	0x04, 0x28
        /*0112*/ 	.short	(.L_148 - .L_147)


	//   ....[0]....
.L_147:
        /*0114*/ 	.word	0x00000a60


	//   ....[1]....
        /*0118*/ 	.word	0x00000a90


	//   ....[2]....
        /*011c*/ 	.word	0x00000aa0


	//   ....[3]....
        /*0120*/ 	.word	0x00000c00


	//   ....[4]....
        /*0124*/ 	.word	0x00000c40


	//   ....[5]....
        /*0128*/ 	.word	0x00000c80


	//   ....[6]....
        /*012c*/ 	.word	0x00000dc0


	//   ....[7]....
        /*0130*/ 	.word	0x00000df0


	//   ....[8]....
        /*0134*/ 	.word	0x00000e20


	//   ....[9]....
        /*0138*/ 	.word	0x00000f50


	//   ....[10]....
        /*013c*/ 	.word	0x00000f80


	//   ....[11]....
        /*0140*/ 	.word	0x00000fb0


	//   ....[12]....
        /*0144*/ 	.word	0x000010e0


	//   ....[13]....
        /*0148*/ 	.word	0x00001110


	//   ....[14]....
        /*014c*/ 	.word	0x00001140


	//   ....[15]....
        /*0150*/ 	.word	0x00001d00


	//   ....[16]....
        /*0154*/ 	.word	0x00001d10


	//   ....[17]....
        /*0158*/ 	.word	0x00001d20


	//   ....[18]....
        /*015c*/ 	.word	0x00001ef0


	//   ....[19]....
        /*0160*/ 	.word	0x00001f30


	//   ....[20]....
        /*0164*/ 	.word	0x00001f60


	//   ....[21]....
        /*0168*/ 	.word	0x00002090


	//   ....[22]....
        /*016c*/ 	.word	0x000020c0


	//   ....[23]....
        /*0170*/ 	.word	0x000020f0


	//   ....[24]....
        /*0174*/ 	.word	0x00002220


	//   ....[25]....
        /*0178*/ 	.word	0x00002250


	//   ....[26]....
        /*017c*/ 	.word	0x00002280


	//   ....[27]....
        /*0180*/ 	.word	0x000023b0


	//   ....[28]....
        /*0184*/ 	.word	0x000023e0


	//   ....[29]....
        /*0188*/ 	.word	0x00002410


	//   ....[30]....
        /*018c*/ 	.word	0x00004350


	//   ....[31]....
        /*0190*/ 	.word	0x00004370


	//   ....[32]....
        /*0194*/ 	.word	0x00004380


	//   ....[33]....
        /*0198*/ 	.word	0x00004520


	//   ....[34]....
        /*019c*/ 	.word	0x00004550


	//   ....[35]....
        /*01a0*/ 	.word	0x00004580


	//   ....[36]....
        /*01a4*/ 	.word	0x000046b0


	//   ....[37]....
        /*01a8*/ 	.word	0x000046e0


	//   ....[38]....
        /*01ac*/ 	.word	0x00004710


	//   ....[39]....
        /*01b0*/ 	.word	0x00004840


	//   ....[40]....
        /*01b4*/ 	.word	0x00004870


	//   ....[41]....
        /*01b8*/ 	.word	0x000048a0


	//   ....[42]....
        /*01bc*/ 	.word	0x000049d0


	//   ....[43]....
        /*01c0*/ 	.word	0x00004a00


	//   ....[44]....
        /*01c4*/ 	.word	0x00004a30


	//----- nvinfo : EIATTR_VRC_CTA_INIT_COUNT
	.align		4
.L_148:
        /*01c8*/ 	.byte	0x02, 0x4a
	.zero		1
	.zero		1


	//----- nvinfo : EIATTR_EXIT_INSTR_OFFSETS
	.align		4
        /*01cc*/ 	.byte	0x04, 0x1c
        /*01ce*/ 	.short	(.L_150 - .L_149)


	//   ....[0]....
.L_149:
        /*01d0*/ 	.word	0x00000030


	//   ....[1]....
        /*01d4*/ 	.word	0x00005540


	//   ....[2]....
        /*01d8*/ 	.word	0x000055b0


	//----- nvinfo : EIATTR_MAX_THREADS
	.align		4
.L_150:
        /*01dc*/ 	.byte	0x04, 0x05
        /*01de*/ 	.short	(.L_152 - .L_151)
.L_151:
        /*01e0*/ 	.word	0x00000100
        /*01e4*/ 	.word	0x00000001
        /*01e8*/ 	.word	0x00000001


	//----- nvinfo : EIATTR_CRS_STACK_SIZE
	.align		4
.L_152:
        /*01ec*/ 	.byte	0x04, 0x1e
        /*01ee*/ 	.short	(.L_154 - .L_153)
.L_153:
        /*01f0*/ 	.word	0x00000000


	//----- nvinfo : EIATTR_CBANK_PARAM_SIZE
	.align		4
.L_154:
        /*01f4*/ 	.byte	0x03, 0x19
        /*01f6*/ 	.short	0x0015


	//----- nvinfo : EIATTR_PARAM_CBANK
	.align		4
        /*01f8*/ 	.byte	0x04, 0x0a
        /*01fa*/ 	.short	(.L_156 - .L_155)
	.align		4
.L_155:
        /*01fc*/ 	.word	index@(.nv.constant0._ZN6thrust24THRUST_300001_SM_1000_NS8cuda_cub4core6detail13_kernel_agentINS1_8__reduce11ReduceAgentIPN4cuda3std3__45tupleIJflEEESC_SB_lNS1_9__extrema9arg_max_fIfl18floatAbsComparatorEEEEJSC_SC_iSG_EEEvDpT0_)
        /*0200*/ 	.short	0x0380
        /*0202*/ 	.short	0x0015


	//----- nvinfo : EIATTR_SW_WAR
	.align		4
.L_156:
        /*0204*/ 	.byte	0x04, 0x36
        /*0206*/ 	.short	(.L_158 - .L_157)
.L_157:
        /*0208*/ 	.word	0x00000008
.L_158:


//--------------------- .nv.info._ZN6thrust24THRUST_300001_SM_1000_NS8cuda_cub4core6detail13_kernel_agentINS1_8__reduce10DrainAgentIlEEJN3cub18CUB_300001_SM_10009GridQueueIyEElEEEvDpT0_ --------------------------
	.section	.nv.info._ZN6thrust24THRUST_300001_SM_1000_NS8cuda_cub4core6detail13_kernel_agentINS1_8__reduce10DrainAgentIlEEJN3cub18CUB_300001_SM_10009GridQueueIyEElEEEvDpT0_,"",@"SHT_CUDA_INFO"
	.sectionflags	@""
	.align	4


	//----- nvinfo : EIATTR_CUDA_API_VERSION
	.align		4
        /*0000*/ 	.byte	0x04, 0x37
        /*0002*/ 	.short	(.L_160 - .L_159)
.L_159:
        /*0004*/ 	.word	0x00000082


	//----- nvinfo : EIATTR_KPARAM_INFO
	.align		4
.L_160:
        /*0008*/ 	.byte	0x04, 0x17
        /*000a*/ 	.short	(.L_162 - .L_161)
.L_161:
        /*000c*/ 	.word	0x00000000
        /*0010*/ 	.short	0x0001
        /*0012*/ 	.short	0x0008
        /*0014*/ 	.byte	0x00, 0xf0, 0x21, 0x00


	//----- nvinfo : EIATTR_KPARAM_INFO
	.align		4
.L_162:
        /*0018*/ 	.byte	0x04, 0x17
        /*001a*/ 	.short	(.L_164 - .L_163)
.L_163:
        /*001c*/ 	.word	0x00000000
        /*0020*/ 	.short	0x0000
        /*0022*/ 	.short	0x0000
        /*0024*/ 	.byte	0x00, 0xf0, 0x21, 0x00


	//----- nvinfo : EIATTR_SPARSE_MMA_MASK
	.align		4
.L_164:
        /*0028*/ 	.byte	0x03, 0x50
        /*002a*/ 	.short	0x0000


	//----- nvinfo : EIATTR_MAXREG_COUNT
	.align		4
        /*002c*/ 	.byte	0x03, 0x1b
        /*002e*/ 	.short	0x00ff


	//----- nvinfo : EIATTR_MERCURY_ISA_VERSION
	.align		4
        /*0030*/ 	.byte	0x03, 0x5f
        /*0032*/ 	.short	0x0101


	//----- nvinfo : EIATTR_VRC_CTA_INIT_COUNT
	.align		4
        /*0034*/ 	.byte	0x02, 0x4a
	.zero		1
	.zero		1


	//----- nvinfo : EIATTR_EXIT_INSTR_OFFSETS
	.align		4
        /*0038*/ 	.byte	0x04, 0x1c
        /*003a*/ 	.short	(.L_166 - .L_165)


	//   ....[0]....
.L_165:
        /*003c*/ 	.word	0x00000060


	//----- nvinfo : EIATTR_MAX_THREADS
	.align		4
.L_166:
        /*0040*/ 	.byte	0x04, 0x05
        /*0042*/ 	.short	(.L_168 - .L_167)
.L_167:
        /*0044*/ 	.word	0x00000001
        /*0048*/ 	.word	0x00000001
        /*004c*/ 	.word	0x00000001


	//----- nvinfo : EIATTR_CBANK_PARAM_SIZE
	.align		4
.L_168:
        /*0050*/ 	.byte	0x03, 0x19
        /*0052*/ 	.short	0x0010


	//----- nvinfo : EIATTR_PARAM_CBANK
	.align		4
        /*0054*/ 	.byte	0x04, 0x0a
        /*0056*/ 	.short	(.L_170 - .L_169)
	.align		4
.L_169:
        /*0058*/ 	.word	index@(.nv.constant0._ZN6thrust24THRUST_300001_SM_1000_NS8cuda_cub4core6detail13_kernel_agentINS1_8__reduce10DrainAgentIlEEJN3cub18CUB_300001_SM_10009GridQueueIyEElEEEvDpT0_)
        /*005c*/ 	.short	0x0380
        /*005e*/ 	.short	0x0010


	//----- nvinfo : EIATTR_SW_WAR
	.align		4
.L_170:
        /*0060*/ 	.byte	0x04, 0x36
        /*0062*/ 	.short	(.L_172 - .L_171)
.L_171:
        /*0064*/ 	.word	0x00000008
.L_172:


//--------------------- .nv.info._ZN6thrust24THRUST_300001_SM_1000_NS8cuda_cub4core6detail13_kernel_agentINS1_8__reduce11ReduceAgentINS0_12zip_iteratorIN4cuda3std3__45tupleIJNS0_10device_ptrIfEENS0_17counting_iteratorIlNS0_11use_defaultESF_SF_EEEEEEEPNSB_IJflEEESJ_lNS1_9__extrema9arg_max_fIfl18floatAbsComparatorEEEEJSI_SK_lN3cub18CUB_300001_SM_100013GridEvenShareIlEENSR_9GridQueueIyEESO_EEEvDpT0_ --------------------------
	.section	.nv.info._ZN6thrust24THRUST_300001_SM_1000_NS8cuda_cub4core6detail13_kernel_agentINS1_8__reduce11ReduceAgentINS0_12zip_iteratorIN4cuda3std3__45tupleIJNS0_10device_ptrIfEENS0_17counting_iteratorIlNS0_11use_defaultESF_SF_EEEEEEEPNSB_IJflEEESJ_lNS1_9__extrema9arg_max_fIfl18floatAbsComparatorEEEEJSI_SK_lN3cub18CUB_300001_SM_100013GridEvenShareIlEENSR_9GridQueueIyEESO_EEEvDpT0_,"",@"SHT_CUDA_INFO"
	.sectionflags	@""
	.align	4


	//----- nvinfo : EIATTR_CUDA_API_VERSION
	.align		4
        /*0000*/ 	.byte	0x04, 0x37
        /*0002*/ 	.short	(.L_174 - .L_173)
.L_173:
        /*0004*/ 	.word	0x00000082


	//----- nvinfo : EIATTR_KPARAM_INFO
	.align		4
.L_174:
        /*0008*/ 	.byte	0x04, 0x17
        /*000a*/ 	.short	(.L_176 - .L_175)
.L_175:
        /*000c*/ 	.word	0x00000000
        /*0010*/ 	.short	0x0005
        /*0012*/ 	.short	0x0070
        /*0014*/ 	.byte	0x00, 0xf0, 0x05, 0x00


	//----- nvinfo : EIATTR_KPARAM_INFO
	.align		4
.L_176:
        /*0018*/ 	.byte	0x04, 0x17
        /*001a*/ 	.short	(.L_178 - .L_177)
.L_177:
        /*001c*/ 	.word	0x00000000
        /*0020*/ 	.short	0x0004
        /*0022*/ 	.short	0x0068
        /*0024*/ 	.byte	0x00, 0xf0, 0x21, 0x00


	//----- nvinfo : EIATTR_KPARAM_INFO
	.align		4
.L_178:
        /*0028*/ 	.byte	0x04, 0x17
        /*002a*/ 	.short	(.L_180 - .L_179)
.L_179:
        /*002c*/ 	.word	0x00000000
        /*0030*/ 	.short	0x0003
        /*0032*/ 	.short	0x0020
        /*0034*/ 	.byte	0x00, 0xf0, 0x21, 0x01


	//----- nvinfo : EIATTR_KPARAM_INFO
	.align		4
.L_180:
        /*0038*/ 	.byte	0x04, 0x17
        /*003a*/ 	.short	(.L_182 - .L_181)
.L_181:
        /*003c*/ 	.word	0x00000000
        /*0040*/ 	.short	0x0002
        /*0042*/ 	.short	0x0018
        /*0044*/ 	.byte	0x00, 0xf0, 0x21, 0x00


	//----- nvinfo : EIATTR_KPARAM_INFO
	.align		4
.L_182:
        /*0048*/ 	.byte	0x04, 0x17
        /*004a*/ 	.short	(.L_184 - .L_183)
.L_183:
        /*004c*/ 	.word	0x00000000
        /*0050*/ 	.short	0x0001
        /*0052*/ 	.short	0x0010
        /*0054*/ 	.byte	0x00, 0xf5, 0x21, 0x00


	//----- nvinfo : EIATTR_KPARAM_INFO
	.align		4
.L_184:
        /*0058*/ 	.byte	0x04, 0x17
        /*005a*/ 	.short	(.L_186 - .L_185)
.L_185:
        /*005c*/ 	.word	0x00000000
        /*0060*/ 	.short	0x0000
        /*0062*/ 	.short	0x0000
        /*0064*/ 	.byte	0x00, 0xf0, 0x41, 0x00


	//----- nvinfo : EIATTR_SPARSE_MMA_MASK
	.align		4
.L_186:
        /*0068*/ 	.byte	0x03, 0x50
        /*006a*/ 	.short	0x0000


	//----- nvinfo : EIATTR_MAXREG_COUNT
	.align		4
        /*006c*/ 	.byte	0x03, 0x1b
        /*006e*/ 	.short	0x00ff


	//----- nvinfo : EIATTR_NUM_BARRIERS
	.align		4
        /*0070*/ 	.byte	0x02, 0x4c
        /*0072*/ 	.byte	0x01
	.zero		1


	//----- nvinfo : EIATTR_MERCURY_ISA_VERSION
	.align		4
        /*0074*/ 	.byte	0x03, 0x5f
        /*0076*/ 	.short	0x0101


	//----- nvinfo : EIATTR_COOP_GROUP_MASK_REGIDS
	.align		4
        /*0078*/ 	.byte	0x04, 0x29
        /*007a*/ 	.short	(.L_188 - .L_187)


	//   ....[0]....
.L_187:
        /*007c*/ 	.word	0xffffffff


	//   ....[1]....
        /*0080*/ 	.word	0xffffffff


	//   ....[2]....
        /*0084*/ 	.word	0xffffffff


	//   ....[3]....
        /*0088*/ 	.word	0xffffffff


	//   ....[4]....
        /*008c*/ 	.word	0xffffffff


	//   ....[5]....
        /*0090*/ 	.word	0xffffffff


	//   ....[6]....
        /*0094*/ 	.word	0xffffffff


	//   ....[7]....
        /*0098*/ 	.word	0xffffffff


	//   ....[8]....
        /*009c*/ 	.word	0xffffffff


	//   ....[9]....
        /*00a0*/ 	.word	0xffffffff


	//   ....[10]....
        /*00a4*/ 	.word	0xffffffff


	//   ....[11]....
        /*00a8*/ 	.word	0xffffffff


	//   ....[12]....
        /*00ac*/ 	.word	0xffffffff


	//   ....[13]....
        /*00b0*/ 	.word	0xffffffff


	//   ....[14]....
        /*00b4*/ 	.word	0xffffffff


	//   ....[15]....
        /*00b8*/ 	.word	0xffffffff


	//   ....[16]....
        /*00bc*/ 	.word	0xffffffff


	//   ....[17]....
        /*00c0*/ 	.word	0xffffffff


	//   ....[18]....
        /*00c4*/ 	.word	0xffffffff


	//   ....[19]....
        /*00c8*/ 	.word	0xffffffff


	//   ....[20]....
        /*00cc*/ 	.word	0xffffffff


	//   ....[21]....
        /*00d0*/ 	.word	0xffffffff


	//   ....[22]....
        /*00d4*/ 	.word	0xffffffff


	//   ....[23]....
        /*00d8*/ 	.word	0xffffffff


	//   ....[24]....
        /*00dc*/ 	.word	0xffffffff


	//   ....[25]....
        /*00e0*/ 	.word	0xffffffff


	//   ....[26]....
        /*00e4*/ 	.word	0xffffffff


	//   ....[27]....
        /*00e8*/ 	.word	0xffffffff


	//   ....[28]....
        /*00ec*/ 	.word	0xffffffff


	//   ....[29]....
        /*00f0*/ 	.word	0xffffffff


	//   ....[30]....
        /*00f4*/ 	.word	0xffffffff


	//   ....[31]....
        /*00f8*/ 	.word	0xffffffff


	//   ....[32]....
        /*00fc*/ 	.word	0xffffffff


	//   ....[33]....
        /*0100*/ 	.word	0xffffffff


	//   ....[34]....
        /*0104*/ 	.word	0xffffffff


	//   ....[35]....
        /*0108*/ 	.word	0xffffffff


	//   ....[36]....
        /*010c*/ 	.word	0xffffffff


	//   ....[37]....
        /*0110*/ 	.word	0xffffffff


	//   ....[38]....
        /*0114*/ 	.word	0xffffffff


	//   ....[39]....
        /*0118*/ 	.word	0xffffffff


	//   ....[40]....
        /*011c*/ 	.word	0xffffffff


	//   ....[41]....
        /*0120*/ 	.word	0xffffffff


	//   ....[42]....
        /*0124*/ 	.word	0xffffffff


	//   ....[43]....
        /*0128*/ 	.word	0xffffffff


	//   ....[44]....
        /*012c*/ 	.word	0xffffffff


	//----- nvinfo : EIATTR_COOP_GROUP_INSTR_OFFSETS
	.align		4
.L_188:
        /*0130*/ 	.byte	0x04, 0x28
        /*0132*/ 	.short	(.L_190 - .L_189)


	//   ....[0]....
.L_189:
        /*0134*/ 	.word	0x00000c20


	//   ....[1]....
        /*0138*/ 	.word	0x00000c50


	//   ....[2]....
        /*013c*/ 	.word	0x00000c60


	//   ....[3]....
        /*0140*/ 	.word	0x00000dc0


	//   ....[4]....
        /*0144*/ 	.word	0x00000e00


	//   ....[5]....
        /*0148*/ 	.word	0x00000e40


	//   ....[6]....
        /*014c*/ 	.word	0x00000f80


	//   ....[7]....
        /*0150*/ 	.word	0x00000fb0


	//   ....[8]....
        /*0154*/ 	.word	0x00000fe0


	//   ....[9]....
        /*0158*/ 	.word	0x00001110


	//   ....[10]....
        /*015c*/ 	.word	0x00001140


	//   ....[11]....
        /*0160*/ 	.word	0x00001170


	//   ....[12]....
        /*0164*/ 	.word	0x000012a0


	//   ....[13]....
        /*0168*/ 	.word	0x000012d0


	//   ....[14]....
        /*016c*/ 	.word	0x00001300


	//   ....[15]....
        /*0170*/ 	.word	0x00001eb0


	//   ....[16]....
        /*0174*/ 	.word	0x00001ec0


	//   ....[17]....
        /*0178*/ 	.word	0x00001f50


	//   ....[18]....
        /*017c*/ 	.word	0x000020b0


	//   ....[19]....
        /*0180*/ 	.word	0x000020f0


	//   ....[20]....
        /*0184*/ 	.word	0x00002120


	//   ....[21]....
        /*0188*/ 	.word	0x00002250


	//   ....[22]....
        /*018c*/ 	.word	0x00002280


	//   ....[23]....
        /*0190*/ 	.word	0x000022b0


	//   ....[24]....
        /*0194*/ 	.word	0x000023e0


	//   ....[25]....
        /*0198*/ 	.word	0x00002410


	//   ....[26]....
        /*019c*/ 	.word	0x00002440


	//   ....[27]....
        /*01a0*/ 	.word	0x00002570


	//   ....[28]....
        /*01a4*/ 	.word	0x000025a0


	//   ....[29]....
        /*01a8*/ 	.word	0x000025d0


	//   ....[30]....
        /*01ac*/ 	.word	0x000048b0


	//   ....[31]....
        /*01b0*/ 	.word	0x000048d0


	//   ....[32]....
        /*01b4*/ 	.word	0x000048e0


	//   ....[33]....
        /*01b8*/ 	.word	0x00004a80


	//   ....[34]....
        /*01bc*/ 	.word	0x00004ab0


	//   ....[35]....
        /*01c0*/ 	.word	0x00004ae0


	//   ....[36]....
        /*01c4*/ 	.word	0x00004c10


	//   ....[37]....
        /*01c8*/ 	.word	0x00004c40


	//   ....[38]....
        /*01cc*/ 	.word	0x00004c70


	//   ....[39]....
        /*01d0*/ 	.word	0x00004da0


	//   ....[40]....
        /*01d4*/ 	.word	0x00004dd0


	//   ....[41]....
        /*01d8*/ 	.word	0x00004e00


	//   ....[42]....
        /*01dc*/ 	.word	0x00004f30


	//   ....[43]....
        /*01e0*/ 	.word	0x00004f60


	//   ....[44]....
        /*01e4*/ 	.word	0x00004f90


	//----- nvinfo : EIATTR_VRC_CTA_INIT_COUNT
	.align		4
.L_190:
        /*01e8*/ 	.byte	0x02, 0x4a
	.zero		1
	.zero		1


	//----- nvinfo : EIATTR_EXIT_INSTR_OFFSETS
	.align		4
        /*01ec*/ 	.byte	0x04, 0x1c
        /*01ee*/ 	.short	(.L_192 - .L_191)


	//   ....[0]....
.L_191:
        /*01f0*/ 	.word	0x00005aa0


	//   ....[1]....
        /*01f4*/ 	.word	0x00005b10


	//----- nvinfo : EIATTR_MAX_THREADS
	.align		4
.L_192:
        /*01f8*/ 	.byte	0x04, 0x05
        /*01fa*/ 	.short	(.L_194 - .L_193)
.L_193:
        /*01fc*/ 	.word	0x00000100
        /*0200*/ 	.word	0x00000001
        /*0204*/ 	.word	0x00000001


	//----- nvinfo : EIATTR_CRS_STACK_SIZE
	.align		4
.L_194:
        /*0208*/ 	.byte	0x04, 0x1e
        /*020a*/ 	.short	(.L_196 - .L_195)
.L_195:
        /*020c*/ 	.word	0x00000000


	//----- nvinfo : EIATTR_CBANK_PARAM_SIZE
	.align		4
.L_196:
        /*0210*/ 	.byte	0x03, 0x19
        /*0212*/ 	.short	0x0071


	//----- nvinfo : EIATTR_PARAM_CBANK
	.align		4
        /*0214*/ 	.byte	0x04, 0x0a
        /*0216*/ 	.short	(.L_198 - .L_197)
	.align		4
.L_197:
        /*0218*/ 	.word	index@(.nv.constant0._ZN6thrust24THRUST_300001_SM_1000_NS8cuda_cub4core6detail13_kernel_agentINS1_8__reduce11ReduceAgentINS0_12zip_iteratorIN4cuda3std3__45tupleIJNS0_10device_ptrIfEENS0_17counting_iteratorIlNS0_11use_defaultESF_SF_EEEEEEEPNSB_IJflEEESJ_lNS1_9__extrema9arg_max_fIfl18floatAbsComparatorEEEEJSI_SK_lN3cub18CUB_300001_SM_100013GridEvenShareIlEENSR_9GridQueueIyEESO_EEEvDpT0_)
        /*021c*/ 	.short	0x0380
        /*021e*/ 	.short	0x0071


	//----- nvinfo : EIATTR_SW_WAR
	.align		4
.L_198:
        /*0220*/ 	.byte	0x04, 0x36
        /*0222*/ 	.short	(.L_200 - .L_199)
.L_199:
        /*0224*/ 	.word	0x00000008
.L_200:


//--------------------- .nv.info._ZN6thrust24THRUST_300001_SM_1000_NS8cuda_cub4core6detail13_kernel_agentINS1_8__reduce11ReduceAgentINS0_12zip_iteratorIN4cuda3std3__45tupleIJNS0_10device_ptrIfEENS0_17counting_iteratorIlNS0_11use_defaultESF_SF_EEEEEEEPNSB_IJflEEESJ_lNS1_9__extrema9arg_max_fIfl18floatAbsComparatorEEEEJSI_SK_lSO_EEEvDpT0_ --------------------------
	.section	.nv.info._ZN6thrust24THRUST_300001_SM_1000_NS8cuda_cub4core6detail13_kernel_agentINS1_8__reduce11ReduceAgentINS0_12zip_iteratorIN4cuda3std3__45tupleIJNS0_10device_ptrIfEENS0_17counting_iteratorIlNS0_11use_defaultESF_SF_EEEEEEEPNSB_IJflEEESJ_lNS1_9__extrema9arg_max_fIfl18floatAbsComparatorEEEEJSI_SK_lSO_EEEvDpT0_,"",@"SHT_CUDA_INFO"
	.sectionflags	@""
	.align	4


	//----- nvinfo : EIATTR_CUDA_API_VERSION
	.align		4
        /*0000*/ 	.byte	0x04, 0x37
        /*0002*/ 	.short	(.L_202 - .L_201)
.L_201:
        /*0004*/ 	.word	0x00000082


	//----- nvinfo : EIATTR_KPARAM_INFO
	.align		4
.L_202:
        /*0008*/ 	.byte	0x04, 0x17
        /*000a*/ 	.short	(.L_204 - .L_203)
.L_203:
        /*000c*/ 	.word	0x00000000
        /*0010*/ 	.short	0x0003
        /*0012*/ 	.short	0x0020
        /*0014*/ 	.byte	0x00, 0xf0, 0x05, 0x00


	//----- nvinfo : EIATTR_KPARAM_INFO
	.align		4
.L_204:
        /*0018*/ 	.byte	0x04, 0x17
        /*001a*/ 	.short	(.L_206 - .L_205)
.L_205:
        /*001c*/ 	.word	0x00000000
        /*0020*/ 	.short	0x0002
        /*0022*/ 	.short	0x0018
        /*0024*/ 	.byte	0x00, 0xf0, 0x21, 0x00


	//----- nvinfo : EIATTR_KPARAM_INFO
	.align		4
.L_206:
        /*0028*/ 	.byte	0x04, 0x17
        /*002a*/ 	.short	(.L_208 - .L_207)
.L_207:
        /*002c*/ 	.word	0x00000000
        /*0030*/ 	.short	0x0001
        /*0032*/ 	.short	0x0010
        /*0034*/ 	.byte	0x00, 0xf5, 0x21, 0x00


	//----- nvinfo : EIATTR_KPARAM_INFO
	.align		4
.L_208:
        /*0038*/ 	.byte	0x04, 0x17
        /*003a*/ 	.short	(.L_210 - .L_209)
.L_209:
        /*003c*/ 	.word	0x00000000
        /*0040*/ 	.short	0x0000
        /*0042*/ 	.short	0x0000
        /*0044*/ 	.byte	0x00, 0xf0, 0x41, 0x00


	//----- nvinfo : EIATTR_SPARSE_MMA_MASK
	.align		4
.L_210:
        /*0048*/ 	.byte	0x03, 0x50
        /*004a*/ 	.short	0x0000


	//----- nvinfo : EIATTR_MAXREG_COUNT
	.align		4
        /*004c*/ 	.byte	0x03, 0x1b
        /*004e*/ 	.short	0x00ff


	//----- nvinfo : EIATTR_NUM_BARRIERS
	.align		4
        /*0050*/ 	.byte	0x02, 0x4c
        /*0052*/ 	.byte	0x01
	.zero		1


	//----- nvinfo : EIATTR_MERCURY_ISA_VERSION
	.align		4
        /*0054*/ 	.byte	0x03, 0x5f
        /*0056*/ 	.short	0x0101


	//----- nvinfo : EIATTR_COOP_GROUP_MASK_REGIDS
	.align		4
        /*0058*/ 	.byte	0x04, 0x29
        /*005a*/ 	.short	(.L_212 - .L_211)


	//   ....[0]....
.L_211:
        /*005c*/ 	.word	0xffffffff


	//   ....[1]....
        /*0060*/ 	.word	0xffffffff


	//   ....[2]....
        /*0064*/ 	.word	0xffffffff


	//   ....[3]....
        /*0068*/ 	.word	0xffffffff


	//   ....[4]....
        /*006c*/ 	.word	0xffffffff


	//   ....[5]....
        /*0070*/ 	.word	0xffffffff


	//   ....[6]....
        /*0074*/ 	.word	0xffffffff


	//   ....[7]....
        /*0078*/ 	.word	0xffffffff


	//   ....[8]....
        /*007c*/ 	.word	0xffffffff


	//   ....[9]....
        /*0080*/ 	.word	0xffffffff


	//   ....[10]....
        /*0084*/ 	.word	0xffffffff


	//   ....[11]....
        /*0088*/ 	.word	0xffffffff


	//   ....[12]....
        /*008c*/ 	.word	0xffffffff


	//   ....[13]....
        /*0090*/ 	.word	0xffffffff


	//   ....[14]....
        /*0094*/ 	.word	0xffffffff


	//   ....[15]....
        /*0098*/ 	.word	0xffffffff


	//   ....[16]....
        /*009c*/ 	.word	0xffffffff


	//   ....[17]....
        /*00a0*/ 	.word	0xffffffff


	//   ....[18]....
        /*00a4*/ 	.word	0xffffffff


	//   ....[19]....
        /*00a8*/ 	.word	0xffffffff


	//   ....[20]....
        /*00ac*/ 	.word	0xffffffff


	//   ....[21]....
        /*00b0*/ 	.word	0xffffffff


	//   ....[22]....
        /*00b4*/ 	.word	0xffffffff


	//   ....[23]....
        /*00b8*/ 	.word	0xffffffff


	//   ....[24]....
        /*00bc*/ 	.word	0xffffffff


	//   ....[25]....
        /*00c0*/ 	.word	0xffffffff


	//   ....[26]....
        /*00c4*/ 	.word	0xffffffff


	//   ....[27]....
        /*00c8*/ 	.word	0xffffffff


	//   ....[28]....
        /*00cc*/ 	.word	0xffffffff


	//   ....[29]....
        /*00d0*/ 	.word	0xffffffff


	//   ....[30]....
        /*00d4*/ 	.word	0xffffffff


	//   ....[31]....
        /*00d8*/ 	.word	0xffffffff


	//   ....[32]....
        /*00dc*/ 	.word	0xffffffff


	//   ....[33]....
        /*00e0*/ 	.word	0xffffffff


	//   ....[34]....
        /*00e4*/ 	.word	0xffffffff


	//   ....[35]....
        /*00e8*/ 	.word	0xffffffff


	//   ....[36]....
        /*00ec*/ 	.word	0xffffffff


	//   ....[37]....
        /*00f0*/ 	.word	0xffffffff


	//   ....[38]....
        /*00f4*/ 	.word	0xffffffff


	//   ....[39]....
        /*00f8*/ 	.word	0xffffffff


	//   ....[40]....
        /*00fc*/ 	.word	0xffffffff


	//   ....[41]....
        /*0100*/ 	.word	0xffffffff


	//   ....[42]....
        /*0104*/ 	.word	0xffffffff


	//   ....[43]....
        /*0108*/ 	.word	0xffffffff


	//   ....[44]....
        /*010c*/ 	.word	0xffffffff


	//----- nvinfo : EIATTR_COOP_GROUP_INSTR_OFFSETS
	.align		4
.L_212:
        /*0110*/ 	.byte	0x04, 0x28
        /*0112*/ 	.short	(.L_214 - .L_213)


	//   ....[0]....
.L_213:
        /*0114*/ 	.word	0x00000b20


	//   ....[1]....
        /*0118*/ 	.word	0x00000b50


	//   ....[2]....
        /*011c*/ 	.word	0x00000b60


	//   ....[3]....
        /*0120*/ 	.word	0x00000cd0


	//   ....[4]....
        /*0124*/ 	.word	0x00000d10


	//   ....[5]....
        /*0128*/ 	.word	0x00000d40


	//   ....[6]....
        /*012c*/ 	.word	0x00000e80


	//   ....[7]....
        /*0130*/ 	.word	0x00000eb0


	//   ....[8]....
        /*0134*/ 	.word	0x00000ee0


	//   ....[9]....
        /*0138*/ 	.word	0x00001010


	//   ....[10]....
        /*013c*/ 	.word	0x00001040


	//   ....[11]....
        /*0140*/ 	.word	0x00001070


	//   ....[12]....
        /*0144*/ 	.word	0x000011a0


	//   ....[13]....
        /*0148*/ 	.word	0x000011d0


	//   ....[14]....
        /*014c*/ 	.word	0x00001200


	//   ....[15]....
        /*0150*/ 	.word	0x00001dc0


	//   ....[16]....
        /*0154*/ 	.word	0x00001dd0


	//   ....[17]....
        /*0158*/ 	.word	0x00001e40


	//   ....[18]....
        /*015c*/ 	.word	0x00001fb0


	//   ....[19]....
        /*0160*/ 	.word	0x00001ff0


	//   ....[20]....
        /*0164*/ 	.word	0x00002020


	//   ....[21]....
        /*0168*/ 	.word	0x00002150


	//   ....[22]....
        /*016c*/ 	.word	0x00002180


	//   ....[23]....
        /*0170*/ 	.word	0x000021b0


	//   ....[24]....
        /*0174*/ 	.word	0x000022e0


	//   ....[25]....
        /*0178*/ 	.word	0x00002310


	//   ....[26]....
        /*017c*/ 	.word	0x00002340


	//   ....[27]....
        /*0180*/ 	.word	0x00002470


	//   ....[28]....
        /*0184*/ 	.word	0x000024a0


	//   ....[29]....
        /*0188*/ 	.word	0x000024d0


	//   ....[30]....
        /*018c*/ 	.word	0x00004430


	//   ....[31]....
        /*0190*/ 	.word	0x00004450


	//   ....[32]....
        /*0194*/ 	.word	0x00004460


	//   ....[33]....
        /*0198*/ 	.word	0x00004600


	//   ....[34]....
        /*019c*/ 	.word	0x00004630


	//   ....[35]....
        /*01a0*/ 	.word	0x00004660


	//   ....[36]....
        /*01a4*/ 	.word	0x00004790


	//   ....[37]....
        /*01a8*/ 	.word	0x000047c0


	//   ....[38]....
        /*01ac*/ 	.word	0x000047f0


	//   ....[39]....
        /*01b0*/ 	.word	0x00004920


	//   ....[40]....
        /*01b4*/ 	.word	0x00004950


	//   ....[41]....
        /*01b8*/ 	.word	0x00004980


	//   ....[42]....
        /*01bc*/ 	.word	0x00004ab0


	//   ....[43]....
        /*01c0*/ 	.word	0x00004ae0


	//   ....[44]....
        /*01c4*/ 	.word	0x00004b10


	//----- nvinfo : EIATTR_VRC_CTA_INIT_COUNT
	.align		4
.L_214:
        /*01c8*/ 	.byte	0x02, 0x4a
	.zero		1
	.zero		1


	//----- nvinfo : EIATTR_EXIT_INSTR_OFFSETS
	.align		4
        /*01cc*/ 	.byte	0x04, 0x1c
        /*01ce*/ 	.short	(.L_216 - .L_215)


	//   ....[0]....
.L_215:
        /*01d0*/ 	.word	0x00000040


	//   ....[1]....
        /*01d4*/ 	.word	0x00005620


	//   ....[2]....
        /*01d8*/ 	.word	0x00005690


	//----- nvinfo : EIATTR_MAX_THREADS
	.align		4
.L_216:
        /*01dc*/ 	.byte	0x04, 0x05
        /*01de*/ 	.short	(.L_218 - .L_217)
.L_217:
        /*01e0*/ 	.word	0x00000100
        /*01e4*/ 	.word	0x00000001
        /*01e8*/ 	.word	0x00000001


	//----- nvinfo : EIATTR_CRS_STACK_SIZE
	.align		4
.L_218:
        /*01ec*/ 	.byte	0x04, 0x1e
        /*01ee*/ 	.short	(.L_220 - .L_219)
.L_219:
        /*01f0*/ 	.word	0x00000000


	//----- nvinfo : EIATTR_CBANK_PARAM_SIZE
	.align		4
.L_220:
        /*01f4*/ 	.byte	0x03, 0x19
        /*01f6*/ 	.short	0x0021


	//----- nvinfo : EIATTR_PARAM_CBANK
	.align		4
        /*01f8*/ 	.byte	0x04, 0x0a
        /*01fa*/ 	.short	(.L_222 - .L_221)
	.align		4
.L_221:
        /*01fc*/ 	.word	index@(.nv.constant0._ZN6thrust24THRUST_300001_SM_1000_NS8cuda_cub4core6detail13_kernel_agentINS1_8__reduce11ReduceAgentINS0_12zip_iteratorIN4cuda3std3__45tupleIJNS0_10device_ptrIfEENS0_17counting_iteratorIlNS0_11use_defaultESF_SF_EEEEEEEPNSB_IJflEEESJ_lNS1_9__extrema9arg_max_fIfl18floatAbsComparatorEEEEJSI_SK_lSO_EEEvDpT0_)
        /*0200*/ 	.short	0x0380
        /*0202*/ 	.short	0x0021


	//----- nvinfo : EIATTR_SW_WAR
	.align		4
.L_222:
        /*0204*/ 	.byte	0x04, 0x36
        /*0206*/ 	.short	(.L_224 - .L_223)
.L_223:
        /*0208*/ 	.word	0x00000008
.L_224:


//--------------------- .nv.info._ZN6thrust24THRUST_300001_SM_1000_NS8cuda_cub4core6detail13_kernel_agentINS1_8__reduce11ReduceAgentIPN4cuda3std3__45tupleIJflEEESC_SB_iNS1_9__extrema9arg_max_fIfl18floatAbsComparatorEEEEJSC_SC_iSG_EEEvDpT0_ --------------------------
	.section	.nv.info._ZN6thrust24THRUST_300001_SM_1000_NS8cuda_cub4core6detail13_kernel_agentINS1_8__reduce11ReduceAgentIPN4cuda3std3__45tupleIJflEEESC_SB_iNS1_9__extrema9arg_max_fIfl18floatAbsComparatorEEEEJSC_SC_iSG_EEEvDpT0_,"",@"SHT_CUDA_INFO"
	.sectionflags	@""
	.align	4


	//----- nvinfo : EIATTR_CUDA_API_VERSION
	.align		4
        /*0000*/ 	.byte	0x04, 0x37
        /*0002*/ 	.short	(.L_226 - .L_225)
.L_225:
        /*0004*/ 	.word	0x00000082


	//----- nvinfo : EIATTR_KPARAM_INFO
	.align		4
.L_226:
        /*0008*/ 	.byte	0x04, 0x17
        /*000a*/ 	.short	(.L_228 - .L_227)
.L_227:
        /*000c*/ 	.word	0x00000000
        /*0010*/ 	.short	0x0003
        /*0012*/ 	.short	0x0014
        /*0014*/ 	.byte	0x00, 0xf0, 0x05, 0x00


	//----- nvinfo : EIATTR_KPARAM_INFO
	.align		4
.L_228:
        /*0018*/ 	.byte	0x04, 0x17
        /*001a*/ 	.short	(.L_230 - .L_229)
.L_229:
        /*001c*/ 	.word	0x00000000
        /*0020*/ 	.short	0x0002
        /*0022*/ 	.short	0x0010
        /*0024*/ 	.byte	0x00, 0xf0, 0x11, 0x00


	//----- nvinfo : EIATTR_KPARAM_INFO
	.align		4
.L_230:
        /*0028*/ 	.byte	0x04, 0x17
        /*002a*/ 	.short	(.L_232 - .L_231)
.L_231:
        /*002c*/ 	.word	0x00000000
        /*0030*/ 	.short	0x0001
        /*0032*/ 	.short	0x0008
        /*0034*/ 	.byte	0x00, 0xf5, 0x21, 0x00


	//----- nvinfo : EIATTR_KPARAM_INFO
	.align		4
.L_232:
        /*0038*/ 	.byte	0x04, 0x17
        /*003a*/ 	.short	(.L_234 - .L_233)
.L_233:
        /*003c*/ 	.word	0x00000000
        /*0040*/ 	.short	0x0000
        /*0042*/ 	.short	0x0000
        /*0044*/ 	.byte	0x00, 0xf5, 0x21, 0x00


	//----- nvinfo : EIATTR_SPARSE_MMA_MASK
	.align		4
.L_234:
        /*0048*/ 	.byte	0x03, 0x50
        /*004a*/ 	.short	0x0000


	//----- nvinfo : EIATTR_MAXREG_COUNT
	.align		4
        /*004c*/ 	.byte	0x03, 0x1b
        /*004e*/ 	.short	0x00ff


	//----- nvinfo : EIATTR_NUM_BARRIERS
	.align		4
        /*0050*/ 	.byte	0x02, 0x4c
        /*0052*/ 	.byte	0x01
	.zero		1


	//----- nvinfo : EIATTR_MERCURY_ISA_VERSION
	.align		4
        /*0054*/ 	.byte	0x03, 0x5f
        /*0056*/ 	.short	0x0101


	//----- nvinfo : EIATTR_COOP_GROUP_MASK_REGIDS
	.align		4
        /*0058*/ 	.byte	0x04, 0x29
        /*005a*/ 	.short	(.L_236 - .L_235)


	//   ....[0]....
.L_235:
        /*005c*/ 	.word	0xffffffff


	//   ....[1]....
        /*0060*/ 	.word	0xffffffff


	//   ....[2]....
        /*0064*/ 	.word	0xffffffff


	//   ....[3]....
        /*0068*/ 	.word	0xffffffff


	//   ....[4]....
        /*006c*/ 	.word	0xffffffff


	//   ....[5]....
        /*0070*/ 	.word	0xffffffff


	//   ....[6]....
        /*0074*/ 	.word	0xffffffff


	//   ....[7]....
        /*0078*/ 	.word	0xffffffff


	//   ....[8]....
        /*007c*/ 	.word	0xffffffff


	//   ....[9]....
        /*0080*/ 	.word	0xffffffff


	//   ....[10]....
        /*0084*/ 	.word	0xffffffff


	//   ....[11]....
        /*0088*/ 	.word	0xffffffff


	//   ....[12]....
        /*008c*/ 	.word	0xffffffff


	//   ....[13]....
        /*0090*/ 	.word	0xffffffff


	//   ....[14]....
        /*0094*/ 	.word	0xffffffff


	//   ....[15]....
        /*0098*/ 	.word	0xffffffff


	//   ....[16]....
        /*009c*/ 	.word	0xffffffff


	//   ....[17]....
        /*00a0*/ 	.word	0xffffffff


	//   ....[18]....
        /*00a4*/ 	.word	0xffffffff


	//   ....[19]....
        /*00a8*/ 	.word	0xffffffff


	//   ....[20]....
        /*00ac*/ 	.word	0xffffffff


	//   ....[21]....
        /*00b0*/ 	.word	0xffffffff


	//   ....[22]....
        /*00b4*/ 	.word	0xffffffff


	//   ....[23]....
        /*00b8*/ 	.word	0xffffffff


	//   ....[24]....
        /*00bc*/ 	.word	0xffffffff


	//   ....[25]....
        /*00c0*/ 	.word	0xffffffff


	//   ....[26]....
        /*00c4*/ 	.word	0xffffffff


	//   ....[27]....
        /*00c8*/ 	.word	0xffffffff


	//   ....[28]....
        /*00cc*/ 	.word	0xffffffff


	//   ....[29]....
        /*00d0*/ 	.word	0xffffffff


	//   ....[30]....
        /*00d4*/ 	.word	0xffffffff


	//   ....[31]....
        /*00d8*/ 	.word	0xffffffff


	//   ....[32]....
        /*00dc*/ 	.word	0xffffffff


	//   ....[33]....
        /*00e0*/ 	.word	0xffffffff


	//   ....[34]....
        /*00e4*/ 	.word	0xffffffff


	//   ....[35]....
        /*00e8*/ 	.word	0xffffffff


	//   ....[36]....
        /*00ec*/ 	.word	0xffffffff


	//   ....[37]....
        /*00f0*/ 	.word	0xffffffff


	//   ....[38]....
        /*00f4*/ 	.word	0xffffffff


	//   ....[39]....
        /*00f8*/ 	.word	0xffffffff


	//   ....[40]....
        /*00fc*/ 	.word	0xffffffff


	//   ....[41]....
        /*0100*/ 	.word	0xffffffff


	//   ....[42]....
        /*0104*/ 	.word	0xffffffff


	//   ....[43]....
        /*0108*/ 	.word	0xffffffff


	//   ....[44]....
        /*010c*/ 	.word	0xffffffff


	//----- nvinfo : EIATTR_COOP_GROUP_INSTR_OFFSETS
	.align		4
.L_236:
        /*0110*/ 	.byte	0x04, 0x28
        /*0112*/ 	.short	(.L_238 - .L_237)


	//   ....[0]....
.L_237:
        /*0114*/ 	.word	0x00000a60


	//   ....[1]....
        /*0118*/ 	.word	0x00000a90


	//   ....[2]....
        /*011c*/ 	.word	0x00000aa0


	//   ....[3]....
        /*0120*/ 	.word	0x00000c00


	//   ....[4]....
        /*0124*/ 	.word	0x00000c40


	//   ....[5]....
        /*0128*/ 	.word	0x00000c80


	//   ....[6]....
        /*012c*/ 	.word	0x00000dc0


	//   ....[7]....
        /*0130*/ 	.word	0x00000df0


	//   ....[8]....
        /*0134*/ 	.word	0x00000e20


	//   ....[9]....
        /*0138*/ 	.word	0x00000f50


	//   ....[10]....
        /*013c*/ 	.word	0x00000f80


	//   ....[11]....
        /*0140*/ 	.word	0x00000fb0


	//   ....[12]....
        /*0144*/ 	.word	0x000010e0


	//   ....[13]....
        /*0148*/ 	.word	0x00001110


	//   ....[14]....
        /*014c*/ 	.word	0x00001140


	//   ....[15]....
        /*0150*/ 	.word	0x00001d00


	//   ....[16]....
        /*0154*/ 	.word	0x00001d10


	//   ....[17]....
        /*0158*/ 	.word	0x00001d20


	//   ....[18]....
        /*015c*/ 	.word	0x00001ef0


	//   ....[19]....
        /*0160*/ 	.word	0x00001f30


	//   ....[20]....
        /*0164*/ 	.word	0x00001f60


	//   ....[21]....
        /*0168*/ 	.word	0x00002090


	//   ....[22]....
        /*016c*/ 	.word	0x000020c0


	//   ....[23]....
        /*0170*/ 	.word	0x000020f0


	//   ....[24]....
        /*0174*/ 	.word	0x00002220


	//   ....[25]....
        /*0178*/ 	.word	0x00002250


	//   ....[26]....
        /*017c*/ 	.word	0x00002280


	//   ....[27]....
        /*0180*/ 	.word	0x000023b0


	//   ....[28]....
        /*0184*/ 	.word	0x000023e0


	//   ....[29]....
        /*0188*/ 	.word	0x00002410


	//   ....[30]....
        /*018c*/ 	.word	0x000042a0


	//   ....[31]....
        /*0190*/ 	.word	0x000042c0


	//   ....[32]....
        /*0194*/ 	.word	0x000042d0


	//   ....[33]....
        /*0198*/ 	.word	0x00004470


	//   ....[34]....
        /*019c*/ 	.word	0x000044a0


	//   ....[35]....
        /*01a0*/ 	.word	0x000044d0


	//   ....[36]....
        /*01a4*/ 	.word	0x00004600


	//   ....[37]....
        /*01a8*/ 	.word	0x00004630


	//   ....[38]....
        /*01ac*/ 	.word	0x00004660


	//   ....[39]....
        /*01b0*/ 	.word	0x00004790


	//   ....[40]....
        /*01b4*/ 	.word	0x000047c0


	//   ....[41]....
        /*01b8*/ 	.word	0x000047f0


	//   ....[42]....
        /*01bc*/ 	.word	0x00004920


	//   ....[43]....
        /*01c0*/ 	.word	0x00004950


	//   ....[44]....
        /*01c4*/ 	.word	0x00004980


	//----- nvinfo : EIATTR_VRC_CTA_INIT_COUNT
	.align		4
.L_238:
        /*01c8*/ 	.byte	0x02, 0x4a
	.zero		1
	.zero		1


	//----- nvinfo : EIATTR_EXIT_INSTR_OFFSETS
	.align		4
        /*01cc*/ 	.byte	0x04, 0x1c
        /*01ce*/ 	.short	(.L_240 - .L_239)


	//   ....[0]....
.L_239:
        /*01d0*/ 	.word	0x00000030


	//   ....[1]....
        /*01d4*/ 	.word	0x00005490


	//   ....[2]....
        /*01d8*/ 	.word	0x00005500


	//----- nvinfo : EIATTR_MAX_THREADS
	.align		4
.L_240:
        /*01dc*/ 	.byte	0x04, 0x05
        /*01de*/ 	.short	(.L_242 - .L_241)
.L_241:
        /*01e0*/ 	.word	0x00000100
        /*01e4*/ 	.word	0x00000001
        /*01e8*/ 	.word	0x00000001


	//----- nvinfo : EIATTR_CRS_STACK_SIZE
	.align		4
.L_242:
        /*01ec*/ 	.byte	0x04, 0x1e
        /*01ee*/ 	.short	(.L_244 - .L_243)
.L_243:
        /*01f0*/ 	.word	0x00000000


	//----- nvinfo : EIATTR_CBANK_PARAM_SIZE
	.align		4
.L_244:
        /*01f4*/ 	.byte	0x03, 0x19
        /*01f6*/ 	.short	0x0015


	//----- nvinfo : EIATTR_PARAM_CBANK
	.align		4
        /*01f8*/ 	.byte	0x04, 0x0a
        /*01fa*/ 	.short	(.L_246 - .L_245)
	.align		4
.L_245:
        /*01fc*/ 	.word	index@(.nv.constant0._ZN6thrust24THRUST_300001_SM_1000_NS8cuda_cub4core6detail13_kernel_agentINS1_8__reduce11ReduceAgentIPN4cuda3std3__45tupleIJflEEESC_SB_iNS1_9__extrema9arg_max_fIfl18floatAbsComparatorEEEEJSC_SC_iSG_EEEvDpT0_)
        /*0200*/ 	.short	0x0380
        /*0202*/ 	.short	0x0015


	//----- nvinfo : EIATTR_SW_WAR
	.align		4
.L_246:
        /*0204*/ 	.byte	0x04, 0x36
        /*0206*/ 	.short	(.L_248 - .L_247)
.L_247:
        /*0208*/ 	.word	0x00000008
.L_248:


//--------------------- .nv.info._ZN6thrust24THRUST_300001_SM_1000_NS8cuda_cub4core6detail13_kernel_agentINS1_8__reduce10DrainAgentIiEEJN3cub18CUB_300001_SM_10009GridQueueIjEEiEEEvDpT0_ --------------------------
	.section	.nv.info._ZN6thrust24THRUST_300001_SM_1000_NS8cuda_cub4core6detail13_kernel_agentINS1_8__reduce10DrainAgentIiEEJN3cub18CUB_300001_SM_10009GridQueueIjEEiEEEvDpT0_,"",@"SHT_CUDA_INFO"
	.sectionflags	@""
	.align	4


	//----- nvinfo : EIATTR_CUDA_API_VERSION
	.align		4
        /*0000*/ 	.byte	0x04, 0x37
        /*0002*/ 	.short	(.L_250 - .L_249)
.L_249:
        /*0004*/ 	.word	0x00000082


	//----- nvinfo : EIATTR_KPARAM_INFO
	.align		4
.L_250:
        /*0008*/ 	.byte	0x04, 0x17
        /*000a*/ 	.short	(.L_252 - .L_251)
.L_251:
        /*000c*/ 	.word	0x00000000
        /*0010*/ 	.short	0x0001
        /*0012*/ 	.short	0x0008
        /*0014*/ 	.byte	0x00, 0xf0, 0x11, 0x00


	//----- nvinfo : EIATTR_KPARAM_INFO
	.align		4
.L_252:
        /*0018*/ 	.byte	0x04, 0x17
        /*001a*/ 	.short	(.L_254 - .L_253)
.L_253:
        /*001c*/ 	.word	0x00000000
        /*0020*/ 	.short	0x0000
        /*0022*/ 	.short	0x0000
        /*0024*/ 	.byte	0x00, 0xf0, 0x21, 0x00


	//----- nvinfo : EIATTR_SPARSE_MMA_MASK
	.align		4
.L_254:
        /*0028*/ 	.byte	0x03, 0x50
        /*002a*/ 	.short	0x0000


	//----- nvinfo : EIATTR_MAXREG_COUNT
	.align		4
        /*002c*/ 	.byte	0x03, 0x1b
        /*002e*/ 	.short	0x00ff


	//----- nvinfo : EIATTR_MERCURY_ISA_VERSION
	.align		4
        /*0030*/ 	.byte	0x03, 0x5f
        /*0032*/ 	.short	0x0101


	//----- nvinfo : EIATTR_VRC_CTA_INIT_COUNT
	.align		4
        /*0034*/ 	.byte	0x02, 0x4a
	.zero		1
	.zero		1


	//----- nvinfo : EIATTR_EXIT_INSTR_OFFSETS
	.align		4
        /*0038*/ 	.byte	0x04, 0x1c
        /*003a*/ 	.short	(.L_256 - .L_255)


	//   ....[0]....
.L_255:
        /*003c*/ 	.word	0x00000060


	//----- nvinfo : EIATTR_MAX_THREADS
	.align		4
.L_256:
        /*0040*/ 	.byte	0x04, 0x05
        /*0042*/ 	.short	(.L_258 - .L_257)
.L_257:
        /*0044*/ 	.word	0x00000001
        /*0048*/ 	.word	0x00000001
        /*004c*/ 	.word	0x00000001


	//----- nvinfo : EIATTR_CBANK_PARAM_SIZE
	.align		4
.L_258:
        /*0050*/ 	.byte	0x03, 0x19
        /*0052*/ 	.short	0x000c


	//----- nvinfo : EIATTR_PARAM_CBANK
	.align		4
        /*0054*/ 	.byte	0x04, 0x0a
        /*0056*/ 	.short	(.L_260 - .L_259)
	.align		4
.L_259:
        /*0058*/ 	.word	index@(.nv.constant0._ZN6thrust24THRUST_300001_SM_1000_NS8cuda_cub4core6detail13_kernel_agentINS1_8__reduce10DrainAgentIiEEJN3cub18CUB_300001_SM_10009GridQueueIjEEiEEEvDpT0_)
        /*005c*/ 	.short	0x0380
        /*005e*/ 	.short	0x000c


	//----- nvinfo : EIATTR_SW_WAR
	.align		4
.L_260:
        /*0060*/ 	.byte	0x04, 0x36
        /*0062*/ 	.short	(.L_262 - .L_261)
.L_261:
        /*0064*/ 	.word	0x00000008
.L_262:


//--------------------- .nv.info._ZN6thrust24THRUST_300001_SM_1000_NS8cuda_cub4core6detail13_kernel_agentINS1_8__reduce11ReduceAgentINS0_12zip_iteratorIN4cuda3std3__45tupleIJNS0_10device_ptrIfEENS0_17counting_iteratorIlNS0_11use_defaultESF_SF_EEEEEEEPNSB_IJflEEESJ_iNS1_9__extrema9arg_max_fIfl18floatAbsComparatorEEEEJSI_SK_iN3cub18CUB_300001_SM_100013GridEvenShareIiEENSR_9GridQueueIjEESO_EEEvDpT0_ --------------------------
	.section	.nv.info._ZN6thrust24THRUST_300001_SM_1000_NS8cuda_cub4core6detail13_kernel_agentINS1_8__reduce11ReduceAgentINS0_12zip_iteratorIN4cuda3std3__45tupleIJNS0_10device_ptrIfEENS0_17counting_iteratorIlNS0_11use_defaultESF_SF_EEEEEEEPNSB_IJflEEESJ_iNS1_9__extrema9arg_max_fIfl18floatAbsComparatorEEEEJSI_SK_iN3cub18CUB_300001_SM_100013GridEvenShareIiEENSR_9GridQueueIjEESO_EEEvDpT0_,"",@"SHT_CUDA_INFO"
	.sectionflags	@""
	.align	4


	//----- nvinfo : EIATTR_CUDA_API_VERSION
	.align		4
        /*0000*/ 	.byte	0x04, 0x37
        /*0002*/ 	.short	(.L_264 - .L_263)
.L_263:
        /*0004*/ 	.word	0x00000082


	//----- nvinfo : EIATTR_KPARAM_INFO
	.align		4
.L_264:
        /*0008*/ 	.byte	0x04, 0x17
        /*000a*/ 	.short	(.L_266 - .L_265)
.L_265:
        /*000c*/ 	.word	0x00000000
        /*0010*/ 	.short	0x0005
        /*0012*/ 	.short	0x0050
        /*0014*/ 	.byte	0x00, 0xf0, 0x05, 0x00


	//----- nvinfo : EIATTR_KPARAM_INFO
	.align		4
.L_266:
        /*0018*/ 	.byte	0x04, 0x17
        /*001a*/ 	.short	(.L_268 - .L_267)
.L_267:
        /*001c*/ 	.word	0x00000000
        /*0020*/ 	.short	0x0004
        /*0022*/ 	.short	0x0048
        /*0024*/ 	.byte	0x00, 0xf0, 0x21, 0x00


	//----- nvinfo : EIATTR_KPARAM_INFO
	.align		4
.L_268:
        /*0028*/ 	.byte	0x04, 0x17
        /*002a*/ 	.short	(.L_270 - .L_269)
.L_269:
        /*002c*/ 	.word	0x00000000
        /*0030*/ 	.short	0x0003
        /*0032*/ 	.short	0x001c
        /*0034*/ 	.byte	0x00, 0xf0, 0xa1, 0x00


	//----- nvinfo : EIATTR_KPARAM_INFO
	.align		4
.L_270:
        /*0038*/ 	.byte	0x04, 0x17
        /*003a*/ 	.short	(.L_272 - .L_271)
.L_271:
        /*003c*/ 	.word	0x00000000
        /*0040*/ 	.short	0x0002
        /*0042*/ 	.short	0x0018
        /*0044*/ 	.byte	0x00, 0xf0, 0x11, 0x00


	//----- nvinfo : EIATTR_KPARAM_INFO
	.align		4
.L_272:
        /*0048*/ 	.byte	0x04, 0x17
        /*004a*/ 	.short	(.L_274 - .L_273)
.L_273:
        /*004c*/ 	.word	0x00000000
        /*0050*/ 	.short	0x0001
        /*0052*/ 	.short	0x0010
        /*0054*/ 	.byte	0x00, 0xf5, 0x21, 0x00


	//----- nvinfo : EIATTR_KPARAM_INFO
	.align		4
.L_274:
        /*0058*/ 	.byte	0x04, 0x17
        /*005a*/ 	.short	(.L_276 - .L_275)
.L_275:
        /*005c*/ 	.word	0x00000000
        /*0060*/ 	.short	0x0000
        /*0062*/ 	.short	0x0000
        /*0064*/ 	.byte	0x00, 0xf0, 0x41, 0x00


	//----- nvinfo : EIATTR_SPARSE_MMA_MASK
	.align		4
.L_276:
        /*0068*/ 	.byte	0x03, 0x50
        /*006a*/ 	.short	0x0000


	//----- nvinfo : EIATTR_MAXREG_COUNT
	.align		4
        /*006c*/ 	.byte	0x03, 0x1b
        /*006e*/ 	.short	0x00ff


	//----- nvinfo : EIATTR_NUM_BARRIERS
	.align		4
        /*0070*/ 	.byte	0x02, 0x4c
        /*0072*/ 	.byte	0x01
	.zero		1


	//----- nvinfo : EIATTR_MERCURY_ISA_VERSION
	.align		4
        /*0074*/ 	.byte	0x03, 0x5f
        /*0076*/ 	.short	0x0101


	//----- nvinfo : EIATTR_COOP_GROUP_MASK_REGIDS
	.align		4
        /*0078*/ 	.byte	0x04, 0x29
        /*007a*/ 	.short	(.L_278 - .L_277)


	//   ....[0]....
.L_277:
        /*007c*/ 	.word	0xffffffff


	//   ....[1]....
        /*0080*/ 	.word	0xffffffff


	//   ....[2]....
        /*0084*/ 	.word	0xffffffff


	//   ....[3]....
        /*0088*/ 	.word	0xffffffff


	//   ....[4]....
        /*008c*/ 	.word	0xffffffff


	//   ....[5]....
        /*0090*/ 	.word	0xffffffff


	//   ....[6]....
        /*0094*/ 	.word	0xffffffff


	//   ....[7]....
        /*0098*/ 	.word	0xffffffff


	//   ....[8]....
        /*009c*/ 	.word	0xffffffff


	//   ....[9]....
        /*00a0*/ 	.word	0xffffffff


	//   ....[10]....
        /*00a4*/ 	.word	0xffffffff


	//   ....[11]....
        /*00a8*/ 	.word	0xffffffff


	//   ....[12]....
        /*00ac*/ 	.word	0xffffffff


	//   ....[13]....
        /*00b0*/ 	.word	0xffffffff


	//   ....[14]....
        /*00b4*/ 	.word	0xffffffff


	//   ....[15]....
        /*00b8*/ 	.word	0xffffffff


	//   ....[16]....
        /*00bc*/ 	.word	0xffffffff


	//   ....[17]....
        /*00c0*/ 	.word	0xffffffff


	//   ....[18]....
        /*00c4*/ 	.word	0xffffffff


	//   ....[19]....
        /*00c8*/ 	.word	0xffffffff


	//   ....[20]....
        /*00cc*/ 	.word	0xffffffff


	//   ....[21]....
        /*00d0*/ 	.word	0xffffffff


	//   ....[22]....
        /*00d4*/ 	.word	0xffffffff


	//   ....[23]....
        /*00d8*/ 	.word	0xffffffff


	//   ....[24]....
        /*00dc*/ 	.word	0xffffffff


	//   ....[25]....
        /*00e0*/ 	.word	0xffffffff


	//   ....[26]....
        /*00e4*/ 	.word	0xffffffff


	//   ....[27]....
        /*00e8*/ 	.word	0xffffffff


	//   ....[28]....
        /*00ec*/ 	.word	0xffffffff


	//   ....[29]....
        /*00f0*/ 	.word	0xffffffff


	//   ....[30]....
        /*00f4*/ 	.word	0xffffffff


	//   ....[31]....
        /*00f8*/ 	.word	0xffffffff


	//   ....[32]....
        /*00fc*/ 	.word	0xffffffff


	//   ....[33]....
        /*0100*/ 	.word	0xffffffff


	//   ....[34]....
        /*0104*/ 	.word	0xffffffff


	//   ....[35]....
        /*0108*/ 	.word	0xffffffff


	//   ....[36]....
        /*010c*/ 	.word	0xffffffff


	//   ....[37]....
        /*0110*/ 	.word	0xffffffff


	//   ....[38]....
        /*0114*/ 	.word	0xffffffff


	//   ....[39]....
        /*0118*/ 	.word	0xffffffff


	//   ....[40]....
        /*011c*/ 	.word	0xffffffff


	//   ....[41]....
        /*0120*/ 	.word	0xffffffff


	//   ....[42]....
        /*0124*/ 	.word	0xffffffff


	//   ....[43]....
        /*0128*/ 	.word	0xffffffff


	//   ....[44]....
        /*012c*/ 	.word	0xffffffff


	//----- nvinfo : EIATTR_COOP_GROUP_INSTR_OFFSETS
	.align		4
.L_278:
        /*0130*/ 	.byte	0x04, 0x28
        /*0132*/ 	.short	(.L_280 - .L_279)


	//   ....[0]....
.L_279:
        /*0134*/ 	.word	0x00000b70


	//   ....[1]....
        /*0138*/ 	.word	0x00000ba0


	//   ....[2]....
        /*013c*/ 	.word	0x00000bb0


	//   ....[3]....
        /*0140*/ 	.word	0x00000d20


	//   ....[4]....
        /*0144*/ 	.word	0x00000d60


	//   ....[5]....
        /*0148*/ 	.word	0x00000d90


	//   ....[6]....
        /*014c*/ 	.word	0x00000ed0


	//   ....[7]....
        /*0150*/ 	.word	0x00000f00


	//   ....[8]....
        /*0154*/ 	.word	0x00000f30


	//   ....[9]....
        /*0158*/ 	.word	0x00001060


	//   ....[10]....
        /*015c*/ 	.word	0x00001090


	//   ....[11]....
        /*0160*/ 	.word	0x000010c0


	//   ....[12]....
        /*0164*/ 	.word	0x000011f0


	//   ....[13]....
        /*0168*/ 	.word	0x00001220


	//   ....[14]....
        /*016c*/ 	.word	0x00001250


	//   ....[15]....
        /*0170*/ 	.word	0x00001e10


	//   ....[16]....
        /*0174*/ 	.word	0x00001e20


	//   ....[17]....
        /*0178*/ 	.word	0x00001e90


	//   ....[18]....
        /*017c*/ 	.word	0x00002000


	//   ....[19]....
        /*0180*/ 	.word	0x00002040


	//   ....[20]....
        /*0184*/ 	.word	0x00002070


	//   ....[21]....
        /*0188*/ 	.word	0x000021a0


	//   ....[22]....
        /*018c*/ 	.word	0x000021d0


	//   ....[23]....
        /*0190*/ 	.word	0x00002200


	//   ....[24]....
        /*0194*/ 	.word	0x00002330


	//   ....[25]....
        /*0198*/ 	.word	0x00002360


	//   ....[26]....
        /*019c*/ 	.word	0x00002390


	//   ....[27]....
        /*01a0*/ 	.word	0x000024c0


	//   ....[28]....
        /*01a4*/ 	.word	0x000024f0


	//   ....[29]....
        /*01a8*/ 	.word	0x00002520


	//   ....[30]....
        /*01ac*/ 	.word	0x000046c0


	//   ....[31]....
        /*01b0*/ 	.word	0x000046e0


	//   ....[32]....
        /*01b4*/ 	.word	0x000046f0


	//   ....[33]....
        /*01b8*/ 	.word	0x00004890


	//   ....[34]....
        /*01bc*/ 	.word	0x000048c0


	//   ....[35]....
        /*01c0*/ 	.word	0x000048f0


	//   ....[36]....
        /*01c4*/ 	.word	0x00004a20


	//   ....[37]....
        /*01c8*/ 	.word	0x00004a50


	//   ....[38]....
        /*01cc*/ 	.word	0x00004a80


	//   ....[39]....
        /*01d0*/ 	.word	0x00004bb0


	//   ....[40]....
        /*01d4*/ 	.word	0x00004be0


	//   ....[41]....
        /*01d8*/ 	.word	0x00004c10


	//   ....[42]....
        /*01dc*/ 	.word	0x00004d40


	//   ....[43]....
        /*01e0*/ 	.word	0x00004d70


	//   ....[44]....
        /*01e4*/ 	.word	0x00004da0


	//----- nvinfo : EIATTR_VRC_CTA_INIT_COUNT
	.align		4
.L_280:
        /*01e8*/ 	.byte	0x02, 0x4a
	.zero		1
	.zero		1


	//----- nvinfo : EIATTR_EXIT_INSTR_OFFSETS
	.align		4
        /*01ec*/ 	.byte	0x04, 0x1c
        /*01ee*/ 	.short	(.L_282 - .L_281)


	//   ....[0]....
.L_281:
        /*01f0*/ 	.word	0x000058b0


	//   ....[1]....
        /*01f4*/ 	.word	0x00005920


	//----- nvinfo : EIATTR_MAX_THREADS
	.align		4
.L_282:
        /*01f8*/ 	.byte	0x04, 0x05
        /*01fa*/ 	.short	(.L_284 - .L_283)
.L_283:
        /*01fc*/ 	.word	0x00000100
        /*0200*/ 	.word	0x00000001
        /*0204*/ 	.word	0x00000001


	//----- nvinfo : EIATTR_CRS_STACK_SIZE
	.align		4
.L_284:
        /*0208*/ 	.byte	0x04, 0x1e
        /*020a*/ 	.short	(.L_286 - .L_285)
.L_285:
        /*020c*/ 	.word	0x00000000


	//----- nvinfo : EIATTR_CBANK_PARAM_SIZE
	.align		4
.L_286:
        /*0210*/ 	.byte	0x03, 0x19
        /*0212*/ 	.short	0x0051


	//----- nvinfo : EIATTR_PARAM_CBANK
	.align		4
        /*0214*/ 	.byte	0x04, 0x0a
        /*0216*/ 	.short	(.L_288 - .L_287)
	.align		4
.L_287:
        /*0218*/ 	.word	index@(.nv.constant0._ZN6thrust24THRUST_300001_SM_1000_NS8cuda_cub4core6detail13_kernel_agentINS1_8__reduce11ReduceAgentINS0_12zip_iteratorIN4cuda3std3__45tupleIJNS0_10device_ptrIfEENS0_17counting_iteratorIlNS0_11use_defaultESF_SF_EEEEEEEPNSB_IJflEEESJ_iNS1_9__extrema9arg_max_fIfl18floatAbsComparatorEEEEJSI_SK_iN3cub18CUB_300001_SM_100013GridEvenShareIiEENSR_9GridQueueIjEESO_EEEvDpT0_)
        /*021c*/ 	.short	0x0380
        /*021e*/ 	.short	0x0051


	//----- nvinfo : EIATTR_SW_WAR
	.align		4
.L_288:
        /*0220*/ 	.byte	0x04, 0x36
        /*0222*/ 	.short	(.L_290 - .L_289)
.L_289:
        /*0224*/ 	.word	0x00000008
.L_290:


//--------------------- .nv.info._ZN6thrust24THRUST_300001_SM_1000_NS8cuda_cub4core6detail13_kernel_agentINS1_8__reduce11ReduceAgentINS0_12zip_iteratorIN4cuda3std3__45tupleIJNS0_10device_ptrIfEENS0_17counting_iteratorIlNS0_11use_defaultESF_SF_EEEEEEEPNSB_IJflEEESJ_iNS1_9__extrema9arg_max_fIfl18floatAbsComparatorEEEEJSI_SK_iSO_EEEvDpT0_ --------------------------
	.section	.nv.info._ZN6thrust24THRUST_300001_SM_1000_NS8cuda_cub4core6detail13_kernel_agentINS1_8__reduce11ReduceAgentINS0_12zip_iteratorIN4cuda3std3__45tupleIJNS0_10device_ptrIfEENS0_17counting_iteratorIlNS0_11use_defaultESF_SF_EEEEEEEPNSB_IJflEEESJ_iNS1_9__extrema9arg_max_fIfl18floatAbsComparatorEEEEJSI_SK_iSO_EEEvDpT0_,"",@"SHT_CUDA_INFO"
	.sectionflags	@""
	.align	4


	//----- nvinfo : EIATTR_CUDA_API_VERSION
	.align		4
        /*0000*/ 	.byte	0x04, 0x37
        /*0002*/ 	.short	(.L_292 - .L_291)
.L_291:
        /*0004*/ 	.word	0x00000082


	//----- nvinfo : EIATTR_KPARAM_INFO
	.align		4
.L_292:
        /*0008*/ 	.byte	0x04, 0x17
        /*000a*/ 	.short	(.L_294 - .L_293)
.L_293:
        /*000c*/ 	.word	0x00000000
        /*0010*/ 	.short	0x0003
        /*0012*/ 	.short	0x001c
        /*0014*/ 	.byte	0x00, 0xf0, 0x05, 0x00


	//----- nvinfo : EIATTR_KPARAM_INFO
	.align		4
.L_294:
        /*0018*/ 	.byte	0x04, 0x17
        /*001a*/ 	.short	(.L_296 - .L_295)
.L_295:
        /*001c*/ 	.word	0x00000000
        /*0020*/ 	.short	0x0002
        /*0022*/ 	.short	0x0018
        /*0024*/ 	.byte	0x00, 0xf0, 0x11, 0x00


	//----- nvinfo : EIATTR_KPARAM_INFO
	.align		4
.L_296:
        /*0028*/ 	.byte	0x04, 0x17
        /*002a*/ 	.short	(.L_298 - .L_297)
.L_297:
        /*002c*/ 	.word	0x00000000
        /*0030*/ 	.short	0x0001
        /*0032*/ 	.short	0x0010
        /*0034*/ 	.byte	0x00, 0xf5, 0x21, 0x00


	//----- nvinfo : EIATTR_KPARAM_INFO
	.align		4
.L_298:
        /*0038*/ 	.byte	0x04, 0x17
        /*003a*/ 	.short	(.L_300 - .L_299)
.L_299:
        /*003c*/ 	.word	0x00000000
        /*0040*/ 	.short	0x0000
        /*0042*/ 	.short	0x0000
        /*0044*/ 	.byte	0x00, 0xf0, 0x41, 0x00


	//----- nvinfo : EIATTR_SPARSE_MMA_MASK
	.align		4
.L_300:
        /*0048*/ 	.byte	0x03, 0x50
        /*004a*/ 	.short	0x0000


	//----- nvinfo : EIATTR_MAXREG_COUNT
	.align		4
        /*004c*/ 	.byte	0x03, 0x1b
        /*004e*/ 	.short	0x00ff


	//----- nvinfo : EIATTR_NUM_BARRIERS
	.align		4
        /*0050*/ 	.byte	0x02, 0x4c
        /*0052*/ 	.byte	0x01
	.zero		1


	//----- nvinfo : EIATTR_MERCURY_ISA_VERSION
	.align		4
        /*0054*/ 	.byte	0x03, 0x5f
        /*0056*/ 	.short	0x0101


	//----- nvinfo : EIATTR_COOP_GROUP_MASK_REGIDS
	.align		4
        /*0058*/ 	.byte	0x04, 0x29
        /*005a*/ 	.short	(.L_302 - .L_301)


	//   ....[0]....
.L_301:
        /*005c*/ 	.word	0xffffffff


	//   ....[1]....
        /*0060*/ 	.word	0xffffffff


	//   ....[2]....
        /*0064*/ 	.word	0xffffffff


	//   ....[3]....
        /*0068*/ 	.word	0xffffffff


	//   ....[4]....
        /*006c*/ 	.word	0xffffffff


	//   ....[5]....
        /*0070*/ 	.word	0xffffffff


	//   ....[6]....
        /*0074*/ 	.word	0xffffffff


	//   ....[7]....
        /*0078*/ 	.word	0xffffffff


	//   ....[8]....
        /*007c*/ 	.word	0xffffffff


	//   ....[9]....
        /*0080*/ 	.word	0xffffffff


	//   ....[10]....
        /*0084*/ 	.word	0xffffffff


	//   ....[11]....
        /*0088*/ 	.word	0xffffffff


	//   ....[12]....
        /*008c*/ 	.word	0xffffffff


	//   ....[13]....
        /*0090*/ 	.word	0xffffffff


	//   ....[14]....
        /*0094*/ 	.word	0xffffffff


	//   ....[15]....
        /*0098*/ 	.word	0xffffffff


	//   ....[16]....
        /*009c*/ 	.word	0xffffffff


	//   ....[17]....
        /*00a0*/ 	.word	0xffffffff


	//   ....[18]....
        /*00a4*/ 	.word	0xffffffff


	//   ....[19]....
        /*00a8*/ 	.word	0xffffffff


	//   ....[20]....
        /*00ac*/ 	.word	0xffffffff


	//   ....[21]....
        /*00b0*/ 	.word	0xffffffff


	//   ....[22]....
        /*00b4*/ 	.word	0xffffffff


	//   ....[23]....
        /*00b8*/ 	.word	0xffffffff


	//   ....[24]....
        /*00bc*/ 	.word	0xffffffff


	//   ....[25]....
        /*00c0*/ 	.word	0xffffffff


	//   ....[26]....
        /*00c4*/ 	.word	0xffffffff


	//   ....[27]....
        /*00c8*/ 	.word	0xffffffff


	//   ....[28]....
        /*00cc*/ 	.word	0xffffffff


	//   ....[29]....
        /*00d0*/ 	.word	0xffffffff


	//   ....[30]....
        /*00d4*/ 	.word	0xffffffff


	//   ....[31]....
        /*00d8*/ 	.word	0xffffffff


	//   ....[32]....
        /*00dc*/ 	.word	0xffffffff


	//   ....[33]....
        /*00e0*/ 	.word	0xffffffff


	//   ....[34]....
        /*00e4*/ 	.word	0xffffffff


	//   ....[35]....
        /*00e8*/ 	.word	0xffffffff


	//   ....[36]....
        /*00ec*/ 	.word	0xffffffff


	//   ....[37]....
        /*00f0*/ 	.word	0xffffffff


	//   ....[38]....
        /*00f4*/ 	.word	0xffffffff


	//   ....[39]....
        /*00f8*/ 	.word	0xffffffff


	//   ....[40]....
        /*00fc*/ 	.word	0xffffffff


	//   ....[41]....
        /*0100*/ 	.word	0xffffffff


	//   ....[42]....
        /*0104*/ 	.word	0xffffffff


	//   ....[43]....
        /*0108*/ 	.word	0xffffffff


	//   ....[44]....
        /*010c*/ 	.word	0xffffffff


	//----- nvinfo : EIATTR_COOP_GROUP_INSTR_OFFSETS
	.align		4
.L_302:
        /*0110*/ 	.byte	0x04, 0x28
        /*0112*/ 	.short	(.L_304 - .L_303)


	//   ....[0]....
.L_303:
        /*0114*/ 	.word	0x00000b00


	//   ....[1]....
        /*0118*/ 	.word	0x00000b30


	//   ....[2]....
        /*011c*/ 	.word	0x00000b40


	//   ....[3]....
        /*0120*/ 	.word	0x00000cb0


	//   ....[4]....
        /*0124*/ 	.word	0x00000cf0


	//   ....[5]....
        /*0128*/ 	.word	0x00000d20


	//   ....[6]....
        /*012c*/ 	.word	0x00000e60


	//   ....[7]....
        /*0130*/ 	.word	0x00000e90


	//   ....[8]....
        /*0134*/ 	.word	0x00000ec0


	//   ....[9]....
        /*0138*/ 	.word	0x00000ff0


	//   ....[10]....
        /*013c*/ 	.word	0x00001020


	//   ....[11]....
        /*0140*/ 	.word	0x00001050


	//   ....[12]....
        /*0144*/ 	.word	0x00001180


	//   ....[13]....
        /*0148*/ 	.word	0x000011b0


	//   ....[14]....
        /*014c*/ 	.word	0x000011e0


	//   ....[15]....
        /*0150*/ 	.word	0x00001da0


	//   ....[16]....
        /*0154*/ 	.word	0x00001db0


	//   ....[17]....
        /*0158*/ 	.word	0x00001e20


	//   ....[18]....
        /*015c*/ 	.word	0x00001f90


	//   ....[19]....
        /*0160*/ 	.word	0x00001fd0


	//   ....[20]....
        /*0164*/ 	.word	0x00002000


	//   ....[21]....
        /*0168*/ 	.word	0x00002130


	//   ....[22]....
        /*016c*/ 	.word	0x00002160


	//   ....[23]....
        /*0170*/ 	.word	0x00002190


	//   ....[24]....
        /*0174*/ 	.word	0x000022c0


	//   ....[25]....
        /*0178*/ 	.word	0x000022f0


	//   ....[26]....
        /*017c*/ 	.word	0x00002320


	//   ....[27]....
        /*0180*/ 	.word	0x00002450


	//   ....[28]....
        /*0184*/ 	.word	0x00002480


	//   ....[29]....
        /*0188*/ 	.word	0x000024b0


	//   ....[30]....
        /*018c*/ 	.word	0x000043f0


	//   ....[31]....
        /*0190*/ 	.word	0x00004410


	//   ....[32]....
        /*0194*/ 	.word	0x00004420


	//   ....[33]....
        /*0198*/ 	.word	0x000045c0


	//   ....[34]....
        /*019c*/ 	.word	0x000045f0


	//   ....[35]....
        /*01a0*/ 	.word	0x00004620


	//   ....[36]....
        /*01a4*/ 	.word	0x00004750


	//   ....[37]....
        /*01a8*/ 	.word	0x00004780


	//   ....[38]....
        /*01ac*/ 	.word	0x000047b0


	//   ....[39]....
        /*01b0*/ 	.word	0x000048e0


	//   ....[40]....
        /*01b4*/ 	.word	0x00004910


	//   ....[41]....
        /*01b8*/ 	.word	0x00004940


	//   ....[42]....
        /*01bc*/ 	.word	0x00004a70


	//   ....[43]....
        /*01c0*/ 	.word	0x00004aa0


	//   ....[44]....
        /*01c4*/ 	.word	0x00004ad0


	//----- nvinfo : EIATTR_VRC_CTA_INIT_COUNT
	.align		4
.L_304:
        /*01c8*/ 	.byte	0x02, 0x4a
	.zero		1
	.zero		1


	//----- nvinfo : EIATTR_EXIT_INSTR_OFFSETS
	.align		4
        /*01cc*/ 	.byte	0x04, 0x1c
        /*01ce*/ 	.short	(.L_306 - .L_305)


	//   ....[0]....
.L_305:
        /*01d0*/ 	.word	0x00000030


	//   ....[1]....
        /*01d4*/ 	.word	0x000055e0


	//   ....[2]....
        /*01d8*/ 	.word	0x00005650


	//----- nvinfo : EIATTR_MAX_THREADS
	.align		4
.L_306:
        /*01dc*/ 	.byte	0x04, 0x05
        /*01de*/ 	.short	(.L_308 - .L_307)
.L_307:
        /*01e0*/ 	.word	0x00000100
        /*01e4*/ 	.word	0x00000001
        /*01e8*/ 	.word	0x00000001


	//----- nvinfo : EIATTR_CRS_STACK_SIZE
	.align		4
.L_308:
        /*01ec*/ 	.byte	0x04, 0x1e
        /*01ee*/ 	.short	(.L_310 - .L_309)
.L_309:
        /*01f0*/ 	.word	0x00000000


	//----- nvinfo : EIATTR_CBANK_PARAM_SIZE
	.align		4
.L_310:
        /*01f4*/ 	.byte	0x03, 0x19
        /*01f6*/ 	.short	0x001d


	//----- nvinfo : EIATTR_PARAM_CBANK
	.align		4
        /*01f8*/ 	.byte	0x04, 0x0a
        /*01fa*/ 	.short	(.L_312 - .L_311)
	.align		4
.L_311:
        /*01fc*/ 	.word	index@(.nv.constant0._ZN6thrust24THRUST_300001_SM_1000_NS8cuda_cub4core6detail13_kernel_agentINS1_8__reduce11ReduceAgentINS0_12zip_iteratorIN4cuda3std3__45tupleIJNS0_10device_ptrIfEENS0_17counting_iteratorIlNS0_11use_defaultESF_SF_EEEEEEEPNSB_IJflEEESJ_iNS1_9__extrema9arg_max_fIfl18floatAbsComparatorEEEEJSI_SK_iSO_EEEvDpT0_)
        /*0200*/ 	.short	0x0380
        /*0202*/ 	.short	0x001d


	//----- nvinfo : EIATTR_SW_WAR
	.align		4
.L_312:
        /*0204*/ 	.byte	0x04, 0x36
        /*0206*/ 	.short	(.L_314 - .L_313)
.L_313:
        /*0208*/ 	.word	0x00000008
.L_314:


//--------------------- .nv.info._Z23normalizeDiagonalKernelPfi --------------------------
	.section	.nv.info._Z23normalizeDiagonalKernelPfi,"",@"SHT_CUDA_INFO"
	.sectionflags	@""
	.align	4


	//----- nvinfo : EIATTR_CUDA_API_VERSION
	.align		4
        /*0000*/ 	.byte	0x04, 0x37
        /*0002*/ 	.short	(.L_316 - .L_315)
.L_315:
        /*0004*/ 	.word	0x00000082


	//----- nvinfo : EIATTR_KPARAM_INFO
	.align		4
.L_316:
        /*0008*/ 	.byte	0x04, 0x17
        /*000a*/ 	.short	(.L_318 - .L_317)
.L_317:
        /*000c*/ 	.word	0x00000000
        /*0010*/ 	.short	0x0001
        /*0012*/ 	.short	0x0008
        /*0014*/ 	.byte	0x00, 0xf0, 0x11, 0x00


	//----- nvinfo : EIATTR_KPARAM_INFO
	.align		4
.L_318:
        /*0018*/ 	.byte	0x04, 0x17
        /*001a*/ 	.short	(.L_320 - .L_319)
.L_319:
        /*001c*/ 	.word	0x00000000
        /*0020*/ 	.short	0x0000
        /*0022*/ 	.short	0x0000
        /*0024*/ 	.byte	0x00, 0xf5, 0x21, 0x00


	//----- nvinfo : EIATTR_SPARSE_MMA_MASK
	.align		4
.L_320:
        /*0028*/ 	.byte	0x03, 0x50
        /*002a*/ 	.short	0x0000


	//----- nvinfo : EIATTR_MAXREG_COUNT
	.align		4
        /*002c*/ 	.byte	0x03, 0x1b
        /*002e*/ 	.short	0x00ff


	//----- nvinfo : EIATTR_MERCURY_ISA_VERSION
	.align		4
        /*0030*/ 	.byte	0x03, 0x5f
        /*0032*/ 	.short	0x0101


	//----- nvinfo : EIATTR_VRC_CTA_INIT_COUNT
	.align		4
        /*0034*/ 	.byte	0x02, 0x4a
	.zero		1
	.zero		1


	//----- nvinfo : EIATTR_EXIT_INSTR_OFFSETS
	.align		4
        /*0038*/ 	.byte	0x04, 0x1c
        /*003a*/ 	.short	(.L_322 - .L_321)


	//   ....[0]....
.L_321:
        /*003c*/ 	.word	0x000000a0


	//   ....[1]....
        /*0040*/ 	.word	0x00001650


	//----- nvinfo : EIATTR_CRS_STACK_SIZE
	.align		4
.L_322:
        /*0044*/ 	.byte	0x04, 0x1e
        /*0046*/ 	.short	(.L_324 - .L_323)
.L_323:
        /*0048*/ 	.word	0x00000000


	//----- nvinfo : EIATTR_CBANK_PARAM_SIZE
	.align		4
.L_324:
        /*004c*/ 	.byte	0x03, 0x19
        /*004e*/ 	.short	0x000c


	//----- nvinfo : EIATTR_PARAM_CBANK
	.align		4
        /*0050*/ 	.byte	0x04, 0x0a
        /*0052*/ 	.short	(.L_326 - .L_325)
	.align		4
.L_325:
        /*0054*/ 	.word	index@(.nv.constant0._Z23normalizeDiagonalKernelPfi)
        /*0058*/ 	.short	0x0380
        /*005a*/ 	.short	0x000c


	//----- nvinfo : EIATTR_SW_WAR
	.align		4
.L_326:
        /*005c*/ 	.byte	0x04, 0x36
        /*005e*/ 	.short	(.L_328 - .L_327)
.L_327:
        /*0060*/ 	.word	0x00000008
.L_328:


//--------------------- .nv.info._Z22nullifyRowsAboveKernelPfii --------------------------
	.section	.nv.info._Z22nullifyRowsAboveKernelPfii,"",@"SHT_CUDA_INFO"
	.sectionflags	@""
	.align	4


	//----- nvinfo : EIATTR_CUDA_API_VERSION
	.align		4
        /*0000*/ 	.byte	0x04, 0x37
        /*0002*/ 	.short	(.L_330 - .L_329)
.L_329:
        /*0004*/ 	.word	0x00000082


	//----- nvinfo : EIATTR_KPARAM_INFO
	.align		4
.L_330:
        /*0008*/ 	.byte	0x04, 0x17
        /*000a*/ 	.short	(.L_332 - .L_331)
.L_331:
        /*000c*/ 	.word	0x00000000
        /*0010*/ 	.short	0x0002
        /*0012*/ 	.short	0x000c
        /*0014*/ 	.byte	0x00, 0xf0, 0x11, 0x00


	//----- nvinfo : EIATTR_KPARAM_INFO
	.align		4
.L_332:
        /*0018*/ 	.byte	0x04, 0x17
        /*001a*/ 	.short	(.L_334 - .L_333)
.L_333:
        /*001c*/ 	.word	0x00000000
        /*0020*/ 	.short	0x0001
        /*0022*/ 	.short	0x0008
        /*0024*/ 	.byte	0x00, 0xf0, 0x11, 0x00


	//----- nvinfo : EIATTR_KPARAM_INFO
	.align		4
.L_334:
        /*0028*/ 	.byte	0x04, 0x17
        /*002a*/ 	.short	(.L_336 - .L_335)
.L_335:
        /*002c*/ 	.word	0x00000000
        /*0030*/ 	.short	0x0000
        /*0032*/ 	.short	0x0000
        /*0034*/ 	.byte	0x00, 0xf5, 0x21, 0x00


	//----- nvinfo : EIATTR_SPARSE_MMA_MASK
	.align		4
.L_336:
        /*0038*/ 	.byte	0x03, 0x50
        /*003a*/ 	.short	0x0000


	//----- nvinfo : EIATTR_MAXREG_COUNT
	.align		4
        /*003c*/ 	.byte	0x03, 0x1b
        /*003e*/ 	.short	0x00ff


	//----- nvinfo : EIATTR_MERCURY_ISA_VERSION
	.align		4
        /*0040*/ 	.byte	0x03, 0x5f
        /*0042*/ 	.short	0x0101


	//----- nvinfo : EIATTR_VRC_CTA_INIT_COUNT
	.align		4
        /*0044*/ 	.byte	0x02, 0x4a
	.zero		1
	.zero		1


	//----- nvinfo : EIATTR_EXIT_INSTR_OFFSETS
	.align		4
        /*0048*/ 	.byte	0x04, 0x1c
        /*004a*/ 	.short	(.L_338 - .L_337)


	//   ....[0]....
.L_337:
        /*004c*/ 	.word	0x00000070


	//   ....[1]....
        /*0050*/ 	.word	0x000000b0


	//   ....[2]....
        /*0054*/ 	.word	0x00000f40


	//----- nvinfo : EIATTR_CRS_STACK_SIZE
	.align		4
.L_338:
        /*0058*/ 	.byte	0x04, 0x1e
        /*005a*/ 	.short	(.L_340 - .L_339)
.L_339:
        /*005c*/ 	.word	0x00000000


	//----- nvinfo : EIATTR_CBANK_PARAM_SIZE
	.align		4
.L_340:
        /*0060*/ 	.byte	0x03, 0x19
        /*0062*/ 	.short	0x0010


	//----- nvinfo : EIATTR_PARAM_CBANK
	.align		4
        /*0064*/ 	.byte	0x04, 0x0a
        /*0066*/ 	.short	(.L_342 - .L_341)
	.align		4
.L_341:
        /*0068*/ 	.word	index@(.nv.constant0._Z22nullifyRowsAboveKernelPfii)
        /*006c*/ 	.short	0x0380
        /*006e*/ 	.short	0x0010


	//----- nvinfo : EIATTR_SW_WAR
	.align		4
.L_342:
        /*0070*/ 	.byte	0x04, 0x36
        /*0072*/ 	.short	(.L_344 - .L_343)
.L_343:
        /*0074*/ 	.word	0x00000008
.L_344:


//--------------------- .nv.info._Z22nullifyRowsBelowKernelPfii --------------------------
	.section	.nv.info._Z22nullifyRowsBelowKernelPfii,"",@"SHT_CUDA_INFO"
	.sectionflags	@""
	.align	4


	//----- nvinfo : EIATTR_CUDA_API_VERSION
	.align		4
        /*0000*/ 	.byte	0x04, 0x37
        /*0002*/ 	.short	(.L_346 - .L_345)
.L_345:
        /*0004*/ 	.word	0x00000082


	//----- nvinfo : EIATTR_KPARAM_INFO
	.align		4
.L_346:
        /*0008*/ 	.byte	0x04, 0x17
        /*000a*/ 	.short	(.L_348 - .L_347)
.L_347:
        /*000c*/ 	.word	0x00000000
        /*0010*/ 	.short	0x0002
        /*0012*/ 	.short	0x000c
        /*0014*/ 	.byte	0x00, 0xf0, 0x11, 0x00


	//----- nvinfo : EIATTR_KPARAM_INFO
	.align		4
.L_348:
        /*0018*/ 	.byte	0x04, 0x17
        /*001a*/ 	.short	(.L_350 - .L_349)
.L_349:
        /*001c*/ 	.word	0x00000000
        /*0020*/ 	.short	0x0001
        /*0022*/ 	.short	0x0008
        /*0024*/ 	.byte	0x00, 0xf0, 0x11, 0x00


	//----- nvinfo : EIATTR_KPARAM_INFO
	.align		4
.L_350:
        /*0028*/ 	.byte	0x04, 0x17
        /*002a*/ 	.short	(.L_352 - .L_351)
.L_351:
        /*002c*/ 	.word	0x00000000
        /*0030*/ 	.short	0x0000
        /*0032*/ 	.short	0x0000
        /*0034*/ 	.byte	0x00, 0xf5, 0x21, 0x00


	//----- nvinfo : EIATTR_SPARSE_MMA_MASK
	.align		4
.L_352:
        /*0038*/ 	.byte	0x03, 0x50
        /*003a*/ 	.short	0x0000


	//----- nvinfo : EIATTR_MAXREG_COUNT
	.align		4
        /*003c*/ 	.byte	0x03, 0x1b
        /*003e*/ 	.short	0x00ff


	//----- nvinfo : EIATTR_MERCURY_ISA_VERSION
	.align		4
        /*0040*/ 	.byte	0x03, 0x5f
        /*0042*/ 	.short	0x0101


	//----- nvinfo : EIATTR_VRC_CTA_INIT_COUNT
	.align		4
        /*0044*/ 	.byte	0x02, 0x4a
	.zero		1
	.zero		1


	//----- nvinfo : EIATTR_EXIT_INSTR_OFFSETS
	.align		4
        /*0048*/ 	.byte	0x04, 0x1c
        /*004a*/ 	.short	(.L_354 - .L_353)


	//   ....[0]....
.L_353:
        /*004c*/ 	.word	0x00000080


	//   ....[1]....
        /*0050*/ 	.word	0x000000d0


	//   ....[2]....
        /*0054*/ 	.word	0x00000dd0


	//----- nvinfo : EIATTR_CRS_STACK_SIZE
	.align		4
.L_354:
        /*0058*/ 	.byte	0x04, 0x1e
        /*005a*/ 	.short	(.L_356 - .L_355)
.L_355:
        /*005c*/ 	.word	0x00000000


	//----- nvinfo : EIATTR_CBANK_PARAM_SIZE
	.align		4
.L_356:
        /*0060*/ 	.byte	0x03, 0x19
        /*0062*/ 	.short	0x0010


	//----- nvinfo : EIATTR_PARAM_CBANK
	.align		4
        /*0064*/ 	.byte	0x04, 0x0a
        /*0066*/ 	.short	(.L_358 - .L_357)
	.align		4
.L_357:
        /*0068*/ 	.word	index@(.nv.constant0._Z22nullifyRowsBelowKernelPfii)
        /*006c*/ 	.short	0x0380
        /*006e*/ 	.short	0x0010


	//----- nvinfo : EIATTR_SW_WAR
	.align		4
.L_358:
        /*0070*/ 	.byte	0x04, 0x36
        /*0072*/ 	.short	(.L_360 - .L_359)
.L_359:
        /*0074*/ 	.word	0x00000008
.L_360:


//--------------------- .nv.info._Z14swapRowsKernelPfiiii --------------------------
	.section	.nv.info._Z14swapRowsKernelPfiiii,"",@"SHT_CUDA_INFO"
	.sectionflags	@""
	.align	4


	//----- nvinfo : EIATTR_CUDA_API_VERSION
	.align		4
        /*0000*/ 	.byte	0x04, 0x37
        /*0002*/ 	.short	(.L_362 - .L_361)
.L_361:
        /*0004*/ 	.word	0x00000082


	//----- nvinfo : EIATTR_KPARAM_INFO
	.align		4
.L_362:
        /*0008*/ 	.byte	0x04, 0x17
        /*000a*/ 	.short	(.L_364 - .L_363)
.L_363:
        /*000c*/ 	.word	0x00000000
        /*0010*/ 	.short	0x0004
        /*0012*/ 	.short	0x0014
        /*0014*/ 	.byte	0x00, 0xf0, 0x11, 0x00


	//----- nvinfo : EIATTR_KPARAM_INFO
	.align		4
.L_364:
        /*0018*/ 	.byte	0x04, 0x17
        /*001a*/ 	.short	(.L_366 - .L_365)
.L_365:
        /*001c*/ 	.word	0x00000000
        /*0020*/ 	.short	0x0003
        /*0022*/ 	.short	0x0010
        /*0024*/ 	.byte	0x00, 0xf0, 0x11, 0x00


	//----- nvinfo : EIATTR_KPARAM_INFO
	.align		4
.L_366:
        /*0028*/ 	.byte	0x04, 0x17
        /*002a*/ 	.short	(.L_368 - .L_367)
.L_367:
        /*002c*/ 	.word	0x00000000
        /*0030*/ 	.short	0x0002
        /*0032*/ 	.short	0x000c
        /*0034*/ 	.byte	0x00, 0xf0, 0x11, 0x00


	//----- nvinfo : EIATTR_KPARAM_INFO
	.align		4
.L_368:
        /*0038*/ 	.byte	0x04, 0x17
        /*003a*/ 	.short	(.L_370 - .L_369)
.L_369:
        /*003c*/ 	.word	0x00000000
        /*0040*/ 	.short	0x0001
        /*0042*/ 	.short	0x0008
        /*0044*/ 	.byte	0x00, 0xf0, 0x11, 0x00


	//----- nvinfo : EIATTR_KPARAM_INFO
	.align		4
.L_370:
        /*0048*/ 	.byte	0x04, 0x17
        /*004a*/ 	.short	(.L_372 - .L_371)
.L_371:
        /*004c*/ 	.word	0x00000000
        /*0050*/ 	.short	0x0000
        /*0052*/ 	.short	0x0000
        /*0054*/ 	.byte	0x00, 0xf5, 0x21, 0x00


	//----- nvinfo : EIATTR_SPARSE_MMA_MASK
	.align		4
.L_372:
        /*0058*/ 	.byte	0x03, 0x50
        /*005a*/ 	.short	0x0000


	//----- nvinfo : EIATTR_MAXREG_COUNT
	.align		4
        /*005c*/ 	.byte	0x03, 0x1b
        /*005e*/ 	.short	0x00ff


	//----- nvinfo : EIATTR_MERCURY_ISA_VERSION
	.align		4
        /*0060*/ 	.byte	0x03, 0x5f
        /*0062*/ 	.short	0x0101


	//----- nvinfo : EIATTR_VRC_CTA_INIT_COUNT
	.align		4
        /*0064*/ 	.byte	0x02, 0x4a
	.zero		1
	.zero		1


	//----- nvinfo : EIATTR_EXIT_INSTR_OFFSETS
	.align		4
        /*0068*/ 	.byte	0x04, 0x1c
        /*006a*/ 	.short	(.L_374 - .L_373)


	//   ....[0]....
.L_373:
        /*006c*/ 	.word	0x000000a0


	//   ....[1]....
        /*0070*/ 	.word	0x000001c0


	//----- nvinfo : EIATTR_CRS_STACK_SIZE
	.align		4
.L_374:
        /*0074*/ 	.byte	0x04, 0x1e
        /*0076*/ 	.short	(.L_376 - .L_375)
.L_375:
        /*0078*/ 	.word	0x00000000


	//----- nvinfo : EIATTR_CBANK_PARAM_SIZE
	.align		4
.L_376:
        /*007c*/ 	.byte	0x03, 0x19
        /*007e*/ 	.short	0x0018


	//----- nvinfo : EIATTR_PARAM_CBANK
	.align		4
        /*0080*/ 	.byte	0x04, 0x0a
        /*0082*/ 	.short	(.L_378 - .L_377)
	.align		4
.L_377:
        /*0084*/ 	.word	index@(.nv.constant0._Z14swapRowsKernelPfiiii)
        /*0088*/ 	.short	0x0380
        /*008a*/ 	.short	0x0018


	//----- nvinfo : EIATTR_SW_WAR
	.align		4
.L_378:
        /*008c*/ 	.byte	0x04, 0x36
        /*008e*/ 	.short	(.L_380 - .L_379)
.L_379:
        /*0090*/ 	.word	0x00000008
.L_380:


//--------------------- .nv.callgraph             --------------------------
	.section	.nv.callgraph,"",@"SHT_CUDA_CALLGRAPH"
	.align	4
	.sectionentsize	8
	.align		4
        /*0000*/ 	.word	0x00000000
	.align		4
        /*0004*/ 	.word	0xffffffff
	.align		4
        /*0008*/ 	.word	0x00000000
	.align		4
        /*000c*/ 	.word	0xfffffffe
	.align		4
        /*0010*/ 	.word	0x00000000
	.align		4
        /*0014*/ 	.word	0xfffffffd
	.align		4
        /*0018*/ 	.word	0x00000000
	.align		4
        /*001c*/ 	.word	0xfffffffc


//--------------------- .nv.constant4             --------------------------
	.section	.nv.constant4,"a",@progbits
	.align	8
	.align		8
.nv.constant4:
        /*0000*/ 	.dword	_ZN34_INTERNAL_e16f5d6a_4_k_cu_dc4306364cuda3std3__45__cpo5beginE
	.align		8
        /*0008*/ 	.dword	_ZN34_INTERNAL_e16f5d6a_4_k_cu_dc4306364cuda3std3__45__cpo3endE
	.align		8
        /*0010*/ 	.dword	_ZN34_INTERNAL_e16f5d6a_4_k_cu_dc4306364cuda3std3__45__cpo6cbeginE
	.align		8
        /*0018*/ 	.dword	_ZN34_INTERNAL_e16f5d6a_4_k_cu_dc4306364cuda3std3__45__cpo4cendE
	.align		8
        /*0020*/ 	.dword	_ZN34_INTERNAL_e16f5d6a_4_k_cu_dc4306364cuda3std3__45__cpo6rbeginE
	.align		8
        /*0028*/ 	.dword	_ZN34_INTERNAL_e16f5d6a_4_k_cu_dc4306364cuda3std3__45__cpo4rendE
	.align		8
        /*0030*/ 	.dword	_ZN34_INTERNAL_e16f5d6a_4_k_cu_dc4306364cuda3std3__45__cpo7crbeginE
	.align		8
        /*0038*/ 	.dword	_ZN34_INTERNAL_e16f5d6a_4_k_cu_dc4306364cuda3std3__45__cpo5crendE
	.align		8
        /*0040*/ 	.dword	_ZN34_INTERNAL_e16f5d6a_4_k_cu_dc4306364cuda3std3__436_GLOBAL__N__e16f5d6a_4_k_cu_dc4306366ignoreE
	.align		8
        /*0048*/ 	.dword	_ZN34_INTERNAL_e16f5d6a_4_k_cu_dc4306364cuda3std3__419piecewise_constructE
	.align		8
        /*0050*/ 	.dword	_ZN34_INTERNAL_e16f5d6a_4_k_cu_dc4306364cuda3std3__48in_placeE
	.align		8
        /*0058*/ 	.dword	_ZN34_INTERNAL_e16f5d6a_4_k_cu_dc4306364cuda3std3__420unreachable_sentinelE
	.align		8
        /*0060*/ 	.dword	_ZN34_INTERNAL_e16f5d6a_4_k_cu_dc4306364cuda3std3__47nulloptE
	.align		8
        /*0068*/ 	.dword	_ZN34_INTERNAL_e16f5d6a_4_k_cu_dc4306364cuda3std3__48unexpectE
	.align		8
        /*0070*/ 	.dword	_ZN34_INTERNAL_e16f5d6a_4_k_cu_dc4306364cuda3std6ranges3__45__cpo4swapE
	.align		8
        /*0078*/ 	.dword	_ZN34_INTERNAL_e16f5d6a_4_k_cu_dc4306364cuda3std6ranges3__45__cpo9iter_moveE
	.align		8
        /*0080*/ 	.dword	_ZN34_INTERNAL_e16f5d6a_4_k_cu_dc4306364cuda3std6ranges3__45__cpo5beginE
	.align		8
        /*0088*/ 	.dword	_ZN34_INTERNAL_e16f5d6a_4_k_cu_dc4306364cuda3std6ranges3__45__cpo3endE
	.align		8
        /*0090*/ 	.dword	_ZN34_INTERNAL_e16f5d6a_4_k_cu_dc4306364cuda3std6ranges3__45__cpo6cbeginE
	.align		8
        /*0098*/ 	.dword	_ZN34_INTERNAL_e16f5d6a_4_k_cu_dc4306364cuda3std6ranges3__45__cpo4cendE
	.align		8
        /*00a0*/ 	.dword	_ZN34_INTERNAL_e16f5d6a_4_k_cu_dc4306364cuda3std6ranges3__45__cpo7advanceE
	.align		8
        /*00a8*/ 	.dword	_ZN34_INTERNAL_e16f5d6a_4_k_cu_dc4306364cuda3std6ranges3__45__cpo9iter_swapE
	.align		8
        /*00b0*/ 	.dword	_ZN34_INTERNAL_e16f5d6a_4_k_cu_dc4306364cuda3std6ranges3__45__cpo4nextE
	.align		8
        /*00b8*/ 	.dword	_ZN34_INTERNAL_e16f5d6a_4_k_cu_dc4306364cuda3std6ranges3__45__cpo4prevE
	.align		8
        /*00c0*/ 	.dword	_ZN34_INTERNAL_e16f5d6a_4_k_cu_dc4306364cuda3std6ranges3__45__cpo4dataE
	.align		8
        /*00c8*/ 	.dword	_ZN34_INTERNAL_e16f5d6a_4_k_cu_dc4306364cuda3std6ranges3__45__cpo5cdataE
	.align		8
        /*00d0*/ 	.dword	_ZN34_INTERNAL_e16f5d6a_4_k_cu_dc4306364cuda3std6ranges3__45__cpo4sizeE
	.align		8
        /*00d8*/ 	.dword	_ZN34_INTERNAL_e16f5d6a_4_k_cu_dc4306364cuda3std6ranges3__45__cpo5ssizeE
	.align		8
        /*00e0*/ 	.dword	_ZN34_INTERNAL_e16f5d6a_4_k_cu_dc4306364cuda3std6ranges3__45__cpo8distanceE
	.align		8
        /*00e8*/ 	.dword	_ZN34_INTERNAL_e16f5d6a_4_k_cu_dc4306366thrust24THRUST_300001_SM_1000_NS8cuda_cub3parE
	.align		8
        /*00f0*/ 	.dword	_ZN34_INTERNAL_e16f5d6a_4_k_cu_dc4306366thrust24THRUST_300001_SM_1000_NS8cuda_cub10par_nosyncE
	.align		8
        /*00f8*/ 	.dword	_ZN34_INTERNAL_e16f5d6a_4_k_cu_dc4306366thrust24THRUST_300001_SM_1000_NS6system6detail10sequential3seqE
	.align		8
        /*0100*/ 	.dword	_ZN34_INTERNAL_e16f5d6a_4_k_cu_dc4306366thrust24THRUST_300001_SM_1000_NS6system3cpp3parE
	.align		8
        /*0108*/ 	.dword	_ZN34_INTERNAL_e16f5d6a_4_k_cu_dc4306366thrust24THRUST_300001_SM_1000_NS12placeholders2_1E
	.align		8
        /*0110*/ 	.dword	_ZN34_INTERNAL_e16f5d6a_4_k_cu_dc4306366thrust24THRUST_300001_SM_1000_NS12placeholders2_2E
	.align		8
        /*0118*/ 	.dword	_ZN34_INTERNAL_e16f5d6a_4_k_cu_dc4306366thrust24THRUST_300001_SM_1000_NS12placeholders2_3E
	.align		8
        /*0120*/ 	.dword	_ZN34_INTERNAL_e16f5d6a_4_k_cu_dc4306366thrust24THRUST_300001_SM_1000_NS12placeholders2_4E
	.align		8
        /*0128*/ 	.dword	_ZN34_INTERNAL_e16f5d6a_4_k_cu_dc4306366thrust24THRUST_300001_SM_1000_NS12placeholders2_5E
	.align		8
        /*0130*/ 	.dword	_ZN34_INTERNAL_e16f5d6a_4_k_cu_dc4306366thrust24THRUST_300001_SM_1000_NS12placeholders2_6E
	.align		8
        /*0138*/ 	.dword	_ZN34_INTERNAL_e16f5d6a_4_k_cu_dc4306366thrust24THRUST_300001_SM_1000_NS12placeholders2_7E
	.align		8
        /*0140*/ 	.dword	_ZN34_INTERNAL_e16f5d6a_4_k_cu_dc4306366thrust24THRUST_300001_SM_1000_NS12placeholders2_8E
	.align		8
        /*0148*/ 	.dword	_ZN34_INTERNAL_e16f5d6a_4_k_cu_dc4306366thrust24THRUST_300001_SM_1000_NS12placeholders2_9E
	.align		8
        /*0150*/ 	.dword	_ZN34_INTERNAL_e16f5d6a_4_k_cu_dc4306366thrust24THRUST_300001_SM_1000_NS12placeholders3_10E
	.align		8
        /*0158*/ 	.dword	_ZN34_INTERNAL_e16f5d6a_4_k_cu_dc4306366thrust24THRUST_300001_SM_1000_NS3seqE
	.align		8
        /*0160*/ 	.dword	_ZN34_INTERNAL_e16f5d6a_4_k_cu_dc4306366thrust24THRUST_300001_SM_1000_NS6deviceE


//--------------------- .text._ZN3cub18CUB_300001_SM_10006detail11EmptyKernelIvEEvv --------------------------
	.section	.text._ZN3cub18CUB_300001_SM_10006detail11EmptyKernelIvEEvv,"ax",@progbits
	.align	128
        .global         _ZN3cub18CUB_300001_SM_10006detail11EmptyKernelIvEEvv
        .type           _ZN3cub18CUB_300001_SM_10006detail11EmptyKernelIvEEvv,@function
        .size           _ZN3cub18CUB_300001_SM_10006detail11EmptyKernelIvEEvv,(.L_x_781 - _ZN3cub18CUB_300001_SM_10006detail11EmptyKernelIvEEvv)
        .other          _ZN3cub18CUB_300001_SM_10006detail11EmptyKernelIvEEvv,@"STO_CUDA_ENTRY STV_DEFAULT"
_ZN3cub18CUB_300001_SM_10006detail11EmptyKernelIvEEvv:
.text._ZN3cub18CUB_300001_SM_10006detail11EmptyKernelIvEEvv:
[----:B------:R-:W-:Y:S01]  /*0000*/  LDC R1, c[0x0][0x37c] ;  /* 0x0000df00ff017b82 */ /* 0x000fe20000000800 */
[----:B------:R-:W-:Y:S05]  /*0010*/  EXIT ;  /* 0x000000000000794d */ /* 0x000fea0003800000 */
.L_x_0:
[----:B------:R-:W-:-:S00]  /*0020*/  BRA `(.L_x_0) ;  /* 0xfffffffc00fc7947 */ /* 0x000fc0000383ffff */
[----:B------:R-:W-:-:S00]  /*0030*/  NOP ;  /* 0x0000000000007918 */ /* 0x000fc00000000000 */
        /* <DEDUP_REMOVED lines=12> */
.L_x_781:


//--------------------- .text._ZN6thrust24THRUST_300001_SM_1000_NS8cuda_cub4core6detail13_kernel_agentINS1_8__reduce11ReduceAgentIPN4cuda3std3__45tupleIJflEEESC_SB_lNS1_9__extrema9arg_max_fIfl18floatAbsComparatorEEEEJSC_SC_iSG_EEEvDpT0_ --------------------------
	.section	.text._ZN6thrust24THRUST_300001_SM_1000_NS8cuda_cub4core6detail13_kernel_agentINS1_8__reduce11ReduceAgentIPN4cuda3std3__45tupleIJflEEESC_SB_lNS1_9__extrema9arg_max_fIfl18floatAbsComparatorEEEEJSC_SC_iSG_EEEvDpT0_,"ax",@progbits
	.align	128
        .global         _ZN6thrust24THRUST_300001_SM_1000_NS8cuda_cub4core6detail13_kernel_agentINS1_8__reduce11ReduceAgentIPN4cuda3std3__45tupleIJflEEESC_SB_lNS1_9__extrema9arg_max_fIfl18floatAbsComparatorEEEEJSC_SC_iSG_EEEvDpT0_
        .type           _ZN6thrust24THRUST_300001_SM_1000_NS8cuda_cub4core6detail13_kernel_agentINS1_8__reduce11ReduceAgentIPN4cuda3std3__45tupleIJflEEESC_SB_lNS1_9__extrema9arg_max_fIfl18floatAbsComparatorEEEEJSC_SC_iSG_EEEvDpT0_,@function
        .size           _ZN6thrust24THRUST_300001_SM_1000_NS8cuda_cub4core6detail13_kernel_agentINS1_8__reduce11ReduceAgentIPN4cuda3std3__45tupleIJflEEESC_SB_lNS1_9__extrema9arg_max_fIfl18floatAbsComparatorEEEEJSC_SC_iSG_EEEvDpT0_,(.L_x_782 - _ZN6thrust24THRUST_300001_SM_1000_NS8cuda_cub4core6detail13_kernel_agentINS1_8__reduce11ReduceAgentIPN4cuda3std3__45tupleIJflEEESC_SB_lNS1_9__extrema9arg_max_fIfl18floatAbsComparatorEEEEJSC_SC_iSG_EEEvDpT0_)
        .other          _ZN6thrust24THRUST_300001_SM_1000_NS8cuda_cub4core6detail13_kernel_agentINS1_8__reduce11ReduceAgentIPN4cuda3std3__45tupleIJflEEESC_SB_lNS1_9__extrema9arg_max_fIfl18floatAbsComparatorEEEEJSC_SC_iSG_EEEvDpT0_,@"STO_CUDA_ENTRY STV_DEFAULT"
_ZN6thrust24THRUST_300001_SM_1000_NS8cuda_cub4core6detail13_kernel_agentINS1_8__reduce11ReduceAgentIPN4cuda3std3__45tupleIJflEEESC_SB_lNS1_9__extrema9arg_max_fIfl18floatAbsComparatorEEEEJSC_SC_iSG_EEEvDpT0_:
.text._ZN6thrust24THRUST_300001_SM_1000_NS8cuda_cub4core6detail13_kernel_agentINS1_8__reduce11ReduceAgentIPN4cuda3std3__45tupleIJflEEESC_SB_lNS1_9__extrema9arg_max_fIfl18floatAbsComparatorEEEEJSC_SC_iSG_EEEvDpT0_:
[----:B------:R-:W-:Y:S01]  /*0000*/  LDC R1, c[0x0][0x37c] ;  /* 0x0000df00ff017b82 */ /* 0x000fe20000000800 */
[----:B------:R-:W0:Y:S02]  /*0010*/  LDCU UR6, c[0x0][0x390] ;  /* 0x00007200ff0677ac */ /* 0x000e240008000800 */
[----:B0-----:R-:W-:-:S13]  /*0020*/  ISETP.NE.AND P0, PT, RZ, UR6, PT ;  /* 0x00000006ff007c0c */ /* 0x001fda000bf05270 */
[----:B------:R-:W-:Y:S05]  /*0030*/  @!P0 EXIT ;  /* 0x000000000000894d */ /* 0x000fea0003800000 */
[----:B------:R-:W-:Y:S01]  /*0040*/  UISETP.GT.AND UP0, UPT, UR6, 0x4ff, UPT ;  /* 0x000004ff0600788c */ /* 0x000fe2000bf04270 */
[----:B------:R-:W-:Y:S01]  /*0050*/  BSSY.RECONVERGENT B0, `(.L_x_1) ;  /* 0x000054e000007945 */ /* 0x000fe20003800200 */
[----:B------:R-:W0:Y:S07]  /*0060*/  LDCU.64 UR8, c[0x0][0x358] ;  /* 0x00006b00ff0877ac */ /* 0x000e2e0008000a00 */
[----:B------:R-:W-:Y:S05]  /*0070*/  BRA.U UP0, `(.L_x_2) ;  /* 0x0000003100807547 */ /* 0x000fea000b800000 */
[----:B------:R-:W1:Y:S01]  /*0080*/  S2R R0, SR_TID.X ;  /* 0x0000000000007919 */ /* 0x000e620000002100 */
[----:B------:R-:W2:Y:S01]  /*0090*/  LDCU UR4, c[0x0][0x390] ;  /* 0x00007200ff0477ac */ /* 0x000ea20008000800 */
[----:B------:R-:W-:Y:S01]  /*00a0*/  BSSY.RECONVERGENT B1, `(.L_x_3) ;  /* 0x000000b000017945 */ /* 0x000fe20003800200 */
[----:B------:R-:W-:Y:S01]  /*00b0*/  IMAD.MOV.U32 R4, RZ, RZ, RZ ;  /* 0x000000ffff047224 */ /* 0x000fe200078e00ff */
[----:B------:R-:W-:Y:S02]  /*00c0*/  CS2R R2, SRZ ;  /* 0x0000000000027805 */ /* 0x000fe4000001ff00 */
[----:B-1----:R-:W-:Y:S01]  /*00d0*/  ISETP.GE.AND P0, PT, R0, UR6, PT ;  /* 0x0000000600007c0c */ /* 0x002fe2000bf06270 */
[----:B------:R-:W-:-:S12]  /*00e0*/  IMAD.MOV.U32 R5, RZ, RZ, R0 ;  /* 0x000000ffff057224 */ /* 0x000fd800078e0000 */
[----:B--2---:R-:W-:Y:S05]  /*00f0*/  @P0 BRA `(.L_x_4) ;  /* 0x0000000000140947 */ /* 0x004fea0003800000 */
[----:B------:R-:W1:Y:S02]  /*0100*/  LDC.64 R6, c[0x0][0x380] ;  /* 0x0000e000ff067b82 */ /* 0x000e640000000a00 */
[----:B-1----:R-:W-:-:S05]  /*0110*/  IMAD.WIDE.U32 R6, R0, 0x10, R6 ;  /* 0x0000001000067825 */ /* 0x002fca00078e0006 */
[----:B0-----:R1:W5:Y:S04]  /*0120*/  LDG.E.CONSTANT R4, desc[UR8][R6.64] ;  /* 0x0000000806047981 */ /* 0x001368000c1e9900 */
[----:B------:R1:W5:Y:S01]  /*0130*/  LDG.E.64.CONSTANT R2, desc[UR8][R6.64+0x8] ;  /* 0x0000080806027981 */ /* 0x000362000c1e9b00 */
[----:B------:R-:W-:-:S07]  /*0140*/  VIADD R5, R0, 0x100 ;  /* 0x0000010000057836 */ /* 0x000fce0000000000 */
.L_x_4:
[----:B0-----:R-:W-:Y:S05]  /*0150*/  BSYNC.RECONVERGENT B1 ;  /* 0x0000000000017941 */ /* 0x001fea0003800200 */
.L_x_3:
[----:B------:R-:W-:Y:S01]  /*0160*/  ISETP.GE.AND P0, PT, R5, UR6, PT ;  /* 0x0000000605007c0c */ /* 0x000fe2000bf06270 */
[----:B------:R-:W-:-:S12]  /*0170*/  BSSY.RECONVERGENT B1, `(.L_x_5) ;  /* 0x0000088000017945 */ /* 0x000fd80003800200 */
[----:B------:R-:W-:Y:S05]  /*0180*/  @P0 BRA `(.L_x_6) ;  /* 0x0000000800180947 */ /* 0x000fea0003800000 */
[----:B-1----:R-:W-:Y:S01]  /*0190*/  LOP3.LUT R6, RZ, R5, RZ, 0x33, !PT ;  /* 0x00000005ff067212 */ /* 0x002fe200078e33ff */
[----:B------:R-:W-:Y:S04]  /*01a0*/  BSSY.RECONVERGENT B2, `(.L_x_7) ;  /* 0x000002b000027945 */ /* 0x000fe80003800200 */
[----:B------:R-:W-:-:S05]  /*01b0*/  VIADD R12, R6, UR6 ;  /* 0x00000006060c7c36 */ /* 0x000fca0008000000 */
[----:B------:R-:W-:-:S04]  /*01c0*/  LOP3.LUT R6, R12, 0x300, RZ, 0xc0, !PT ;  /* 0x000003000c067812 */ /* 0x000fc800078ec0ff */
[----:B------:R-:W-:-:S13]  /*01d0*/  ISETP.NE.AND P0, PT, R6, 0x300, PT ;  /* 0x000003000600780c */ /* 0x000fda0003f05270 */
[----:B------:R-:W-:Y:S05]  /*01e0*/  @!P0 BRA `(.L_x_8) ;  /* 0x0000000000988947 */ /* 0x000fea0003800000 */
[----:B------:R-:W0:Y:S01]  /*01f0*/  LDC.64 R6, c[0x0][0x380] ;  /* 0x0000e000ff067b82 */ /* 0x000e220000000a00 */
[----:B------:R-:W-:-:S04]  /*0200*/  LEA.HI R8, R12, 0x1, RZ, 0x18 ;  /* 0x000000010c087811 */ /* 0x000fc800078fc0ff */
[----:B------:R-:W-:-:S05]  /*0210*/  LOP3.LUT R8, R8, 0x3, RZ, 0xc0, !PT ;  /* 0x0000000308087812 */ /* 0x000fca00078ec0ff */
[----:B------:R-:W-:Y:S02]  /*0220*/  IMAD.MOV R10, RZ, RZ, -R8 ;  /* 0x000000ffff0a7224 */ /* 0x000fe400078e0a08 */
[----:B0-----:R-:W-:-:S04]  /*0230*/  IMAD.WIDE.U32 R6, R5, 0x10, R6 ;  /* 0x0000001005067825 */ /* 0x001fc800078e0006 */
[----:B------:R-:W-:-:S07]  /*0240*/  IMAD.MOV.U32 R11, RZ, RZ, R6 ;  /* 0x000000ffff0b7224 */ /* 0x000fce00078e0006 */
.L_x_11:
[----:B------:R-:W-:-:S05]  /*0250*/  IMAD.MOV.U32 R6, RZ, RZ, R11 ;  /* 0x000000ffff067224 */ /* 0x000fca00078e000b */
[----:B------:R-:W2:Y:S04]  /*0260*/  LDG.E.CONSTANT R14, desc[UR8][R6.64] ;  /* 0x00000008060e7981 */ /* 0x000ea8000c1e9900 */
[----:B------:R-:W3:Y:S01]  /*0270*/  LDG.E.64.CONSTANT R8, desc[UR8][R6.64+0x8] ;  /* 0x0000080806087981 */ /* 0x000ee2000c1e9b00 */
[----:B------:R-:W-:Y:S01]  /*0280*/  VIADD R10, R10, 0x1 ;  /* 0x000000010a0a7836 */ /* 0x000fe20000000000 */
[----:B------:R-:W-:Y:S01]  /*0290*/  BSSY.RECONVERGENT B3, `(.L_x_9) ;  /* 0x0000018000037945 */ /* 0x000fe20003800200 */
[----:B-----5:R-:W-:Y:S01]  /*02a0*/  IMAD.MOV.U32 R17, RZ, RZ, R3 ;  /* 0x000000ffff117224 */ /* 0x020fe200078e0003 */
[----:B------:R-:W-:Y:S01]  /*02b0*/  IADD3 R11, P3, PT, R6, 0x1000, RZ ;  /* 0x00001000060b7810 */ /* 0x000fe20007f7e0ff */
[----:B------:R-:W-:Y:S01]  /*02c0*/  IMAD.MOV.U32 R15, RZ, RZ, R2 ;  /* 0x000000ffff0f7224 */ /* 0x000fe200078e0002 */
[----:B------:R-:W-:Y:S01]  /*02d0*/  ISETP.NE.AND P2, PT, R10, RZ, PT ;  /* 0x000000ff0a00720c */ /* 0x000fe20003f45270 */
[----:B------:R-:W-:Y:S01]  /*02e0*/  IMAD.MOV.U32 R13, RZ, RZ, R4 ;  /* 0x000000ffff0d7224 */ /* 0x000fe200078e0004 */
[----:B--2---:R-:W-:Y:S01]  /*02f0*/  FSETP.GEU.AND P0, PT, |R4|, |R14|, PT ;  /* 0x4000000e0400720b */ /* 0x004fe20003f0e200 */
[----:B------:R-:W-:-:S02]  /*0300*/  IMAD.MOV.U32 R4, RZ, RZ, R14 ;  /* 0x000000ffff047224 */ /* 0x000fc400078e000e */
[----:B---3--:R-:W-:Y:S02]  /*0310*/  IMAD.MOV.U32 R2, RZ, RZ, R8 ;  /* 0x000000ffff027224 */ /* 0x008fe400078e0008 */
[----:B------:R-:W-:-:S08]  /*0320*/  IMAD.MOV.U32 R3, RZ, RZ, R9 ;  /* 0x000000ffff037224 */ /* 0x000fd000078e0009 */
[----:B------:R-:W-:Y:S05]  /*0330*/  @!P0 BRA `(.L_x_10) ;  /* 0x0000000000348947 */ /* 0x000fea0003800000 */
[----:B------:R-:W-:Y:S01]  /*0340*/  FSETP.GEU.AND P4, PT, |R14|, |R13|, PT ;  /* 0x4000000d0e00720b */ /* 0x000fe20003f8e200 */
[----:B------:R-:W-:Y:S02]  /*0350*/  IMAD.MOV.U32 R4, RZ, RZ, R13 ;  /* 0x000000ffff047224 */ /* 0x000fe400078e000d */
[----:B------:R-:W-:Y:S02]  /*0360*/  IMAD.MOV.U32 R2, RZ, RZ, R15 ;  /* 0x000000ffff027224 */ /* 0x000fe400078e000f */
[----:B------:R-:W-:-:S08]  /*0370*/  IMAD.MOV.U32 R3, RZ, RZ, R17 ;  /* 0x000000ffff037224 */ /* 0x000fd000078e0011 */
[CC--:B------:R-:W-:Y:S02]  /*0380*/  @P4 ISETP.LT.U32.AND P1, PT, R15.reuse, R8.reuse, PT ;  /* 0x000000080f00420c */ /* 0x0c0fe40003f21070 */
[-C--:B------:R-:W-:Y:S02]  /*0390*/  @P4 ISETP.GE.U32.AND P0, PT, R15, R8.reuse, PT ;  /* 0x000000080f00420c */ /* 0x080fe40003f06070 */
[CC--:B------:R-:W-:Y:S02]  /*03a0*/  @P4 ISETP.LT.AND.EX P1, PT, R17.reuse, R9.reuse, PT, P1 ;  /* 0x000000091100420c */ /* 0x0c0fe40003f21310 */
[-C--:B------:R-:W-:Y:S02]  /*03b0*/  @P4 ISETP.GE.AND.EX P0, PT, R17, R9.reuse, PT, P0 ;  /* 0x000000091100420c */ /* 0x080fe40003f06300 */
[----:B------:R-:W-:Y:S02]  /*03c0*/  @P4 SEL R8, R15, R8, P1 ;  /* 0x000000080f084207 */ /* 0x000fe40000800000 */
[----:B------:R-:W-:-:S02]  /*03d0*/  @P4 SEL R9, R17, R9, P1 ;  /* 0x0000000911094207 */ /* 0x000fc40000800000 */
[----:B------:R-:W-:Y:S01]  /*03e0*/  @P4 FSEL R4, R13, R14, !P0 ;  /* 0x0000000e0d044208 */ /* 0x000fe20004000000 */
[----:B------:R-:W-:Y:S02]  /*03f0*/  @P4 IMAD.MOV.U32 R2, RZ, RZ, R8 ;  /* 0x000000ffff024224 */ /* 0x000fe400078e0008 */
[----:B------:R-:W-:-:S07]  /*0400*/  @P4 IMAD.MOV.U32 R3, RZ, RZ, R9 ;  /* 0x000000ffff034224 */ /* 0x000fce00078e0009 */
.L_x_10:
[----:B------:R-:W-:Y:S05]  /*0410*/  BSYNC.RECONVERGENT B3 ;  /* 0x0000000000037941 */ /* 0x000fea0003800200 */
.L_x_9:
[----:B------:R-:W-:Y:S02]  /*0420*/  IMAD.X R7, RZ, RZ, R7, P3 ;  /* 0x000000ffff077224 */ /* 0x000fe400018e0607 */
[----:B------:R-:W-:Y:S01]  /*0430*/  VIADD R5, R5, 0x100 ;  /* 0x0000010005057836 */ /* 0x000fe20000000000 */
[----:B------:R-:W-:Y:S06]  /*0440*/  @P2 BRA `(.L_x_11) ;  /* 0xfffffffc00802947 */ /* 0x000fec000383ffff */
.L_x_8:
[----:B------:R-:W-:Y:S05]  /*0450*/  BSYNC.RECONVERGENT B2 ;  /* 0x0000000000027941 */ /* 0x000fea0003800200 */
.L_x_7:
[----:B------:R-:W0:Y:S01]  /*0460*/  LDC.64 R8, c[0x0][0x380] ;  /* 0x0000e000ff087b82 */ /* 0x000e220000000a00 */
[----:B------:R-:W-:-:S13]  /*0470*/  ISETP.GE.U32.AND P0, PT, R12, 0x300, PT ;  /* 0x000003000c00780c */ /* 0x000fda0003f06070 */
[----:B------:R-:W-:Y:S05]  /*0480*/  @!P0 BRA `(.L_x_6) ;  /* 0x0000000400588947 */ /* 0x000fea0003800000 */
.L_x_20:
[----:B0-----:R-:W-:-:S05]  /*0490*/  IMAD.WIDE R18, R5, 0x10, R8 ;  /* 0x0000001005127825 */ /* 0x001fca00078e0208 */
[----:B------:R-:W2:Y:S04]  /*04a0*/  LDG.E.CONSTANT R21, desc[UR8][R18.64] ;  /* 0x0000000812157981 */ /* 0x000ea8000c1e9900 */
[----:B------:R-:W3:Y:S04]  /*04b0*/  LDG.E.64.CONSTANT R14, desc[UR8][R18.64+0x8] ;  /* 0x00000808120e7981 */ /* 0x000ee8000c1e9b00 */
[----:B-----5:R0:W5:Y:S04]  /*04c0*/  LDG.E.CONSTANT R27, desc[UR8][R18.64+0x1000] ;  /* 0x00100008121b7981 */ /* 0x020168000c1e9900 */
[----:B------:R0:W5:Y:S04]  /*04d0*/  LDG.E.CONSTANT R16, desc[UR8][R18.64+0x2000] ;  /* 0x0020000812107981 */ /* 0x000168000c1e9900 */
[----:B------:R0:W5:Y:S04]  /*04e0*/  LDG.E.CONSTANT R17, desc[UR8][R18.64+0x3000] ;  /* 0x0030000812117981 */ /* 0x000168000c1e9900 */
[----:B------:R0:W5:Y:S04]  /*04f0*/  LDG.E.64.CONSTANT R12, desc[UR8][R18.64+0x1008] ;  /* 0x00100808120c7981 */ /* 0x000168000c1e9b00 */
[----:B------:R0:W5:Y:S04]  /*0500*/  LDG.E.64.CONSTANT R6, desc[UR8][R18.64+0x2008] ;  /* 0x0020080812067981 */ /* 0x000168000c1e9b00 */
[----:B------:R0:W5:Y:S01]  /*0510*/  LDG.E.64.CONSTANT R10, desc[UR8][R18.64+0x3008] ;  /* 0x00300808120a7981 */ /* 0x000162000c1e9b00 */
[----:B------:R-:W-:Y:S01]  /*0520*/  BSSY.RECONVERGENT B2, `(.L_x_12) ;  /* 0x0000011000027945 */ /* 0x000fe20003800200 */
[----:B--2---:R-:W-:Y:S01]  /*0530*/  FSETP.GEU.AND P0, PT, |R4|, |R21|, PT ;  /* 0x400000150400720b */ /* 0x004fe20003f0e200 */
[----:B------:R-:W-:-:S02]  /*0540*/  IMAD.MOV.U32 R20, RZ, RZ, R21 ;  /* 0x000000ffff147224 */ /* 0x000fc400078e0015 */
[----:B---3--:R-:W-:Y:S02]  /*0550*/  IMAD.MOV.U32 R23, RZ, RZ, R14 ;  /* 0x000000ffff177224 */ /* 0x008fe400078e000e */
[----:B------:R-:W-:-:S08]  /*0560*/  IMAD.MOV.U32 R25, RZ, RZ, R15 ;  /* 0x000000ffff197224 */ /* 0x000fd000078e000f */
[----:B0-----:R-:W-:Y:S05]  /*0570*/  @!P0 BRA `(.L_x_13) ;  /* 0x00000000002c8947 */ /* 0x001fea0003800000 */
[----:B------:R-:W-:Y:S01]  /*0580*/  FSETP.GEU.AND P2, PT, |R21|, |R4|, PT ;  /* 0x400000041500720b */ /* 0x000fe20003f4e200 */
[----:B------:R-:W-:Y:S02]  /*0590*/  IMAD.MOV.U32 R23, RZ, RZ, R2 ;  /* 0x000000ffff177224 */ /* 0x000fe400078e0002 */
[----:B------:R-:W-:Y:S02]  /*05a0*/  IMAD.MOV.U32 R25, RZ, RZ, R3 ;  /* 0x000000ffff197224 */ /* 0x000fe400078e0003 */
[----:B------:R-:W-:-:S08]  /*05b0*/  IMAD.MOV.U32 R20, RZ, RZ, R4 ;  /* 0x000000ffff147224 */ /* 0x000fd000078e0004 */
[CC--:B------:R-:W-:Y:S02]  /*05c0*/  @P2 ISETP.GE.U32.AND P0, PT, R2.reuse, R14.reuse, PT ;  /* 0x0000000e0200220c */ /* 0x0c0fe40003f06070 */
[-C--:B------:R-:W-:Y:S02]  /*05d0*/  @P2 ISETP.LT.U32.AND P1, PT, R2, R14.reuse, PT ;  /* 0x0000000e0200220c */ /* 0x080fe40003f21070 */
[CC--:B------:R-:W-:Y:S02]  /*05e0*/  @P2 ISETP.GE.AND.EX P0, PT, R3.reuse, R15.reuse, PT, P0 ;  /* 0x0000000f0300220c */ /* 0x0c0fe40003f06300 */
[----:B------:R-:W-:Y:S02]  /*05f0*/  @P2 ISETP.LT.AND.EX P1, PT, R3, R15, PT, P1 ;  /* 0x0000000f0300220c */ /* 0x000fe40003f21310 */
[----:B------:R-:W-:Y:S02]  /*0600*/  @P2 FSEL R20, R4, R21, !P0 ;  /* 0x0000001504142208 */ /* 0x000fe40004000000 */
[----:B------:R-:W-:-:S02]  /*0610*/  @P2 SEL R23, R2, R14, P1 ;  /* 0x0000000e02172207 */ /* 0x000fc40000800000 */
[----:B------:R-:W-:-:S07]  /*0620*/  @P2 SEL R25, R3, R15, P1 ;  /* 0x0000000f03192207 */ /* 0x000fce0000800000 */
.L_x_13:
[----:B------:R-:W-:Y:S05]  /*0630*/  BSYNC.RECONVERGENT B2 ;  /* 0x0000000000027941 */ /* 0x000fea0003800200 */
.L_x_12:
[----:B-----5:R-:W-:Y:S01]  /*0640*/  FSETP.GEU.AND P0, PT, |R20|, |R27|, PT ;  /* 0x4000001b1400720b */ /* 0x020fe20003f0e200 */
[----:B------:R-:W-:Y:S01]  /*0650*/  BSSY.RECONVERGENT B2, `(.L_x_14) ;  /* 0x0000010000027945 */ /* 0x000fe20003800200 */
[----:B------:R-:W-:Y:S02]  /*0660*/  IMAD.MOV.U32 R3, RZ, RZ, R27 ;  /* 0x000000ffff037224 */ /* 0x000fe400078e001b */
[----:B------:R-:W-:Y:S02]  /*0670*/  IMAD.MOV.U32 R19, RZ, RZ, R12 ;  /* 0x000000ffff137224 */ /* 0x000fe400078e000c */
[----:B------:R-:W-:-:S07]  /*0680*/  IMAD.MOV.U32 R21, RZ, RZ, R13 ;  /* 0x000000ffff157224 */ /* 0x000fce00078e000d */
[----:B------:R-:W-:Y:S05]  /*0690*/  @!P0 BRA `(.L_x_15) ;  /* 0x00000000002c8947 */ /* 0x000fea0003800000 */
        /* <DEDUP_REMOVED lines=11> */
.L_x_15:
[----:B------:R-:W-:Y:S05]  /*0750*/  BSYNC.RECONVERGENT B2 ;  /* 0x0000000000027941 */ /* 0x000fea0003800200 */
.L_x_14:
[----:B------:R-:W-:Y:S01]  /*0760*/  FSETP.GEU.AND P0, PT, |R3|, |R16|, PT ;  /* 0x400000100300720b */ /* 0x000fe20003f0e200 */
        /* <DEDUP_REMOVED lines=10> */
[----:B------:R-:W-:Y:S02]  /*0810*/  @P2 ISETP.LT.U32.AND P1, PT, R19, R6, PT ;  /* 0x000000061300220c */ /* 0x000fe40003f21070 */
[CC--:B------:R-:W-:Y:S02]  /*0820*/  @P2 ISETP.GE.AND.EX P0, PT, R21.reuse, R7.reuse, PT, P0 ;  /* 0x000000071500220c */ /* 0x0c0fe40003f06300 */
[----:B------:R-:W-:Y:S02]  /*0830*/  @P2 ISETP.LT.AND.EX P1, PT, R21, R7, PT, P1 ;  /* 0x000000071500220c */ /* 0x000fe40003f21310 */
[----:B------:R-:W-:Y:S02]  /*0840*/  @P2 FSEL R12, R3, R16, !P0 ;  /* 0x00000010030c2208 */ /* 0x000fe40004000000 */
[----:B------:R-:W-:-:S02]  /*0850*/  @P2 SEL R13, R19, R6, P1 ;  /* 0x00000006130d2207 */ /* 0x000fc40000800000 */
[----:B------:R-:W-:-:S07]  /*0860*/  @P2 SEL R15, R21, R7, P1 ;  /* 0x00000007150f2207 */ /* 0x000fce0000800000 */
.L_x_17:
[----:B------:R-:W-:Y:S05]  /*0870*/  BSYNC.RECONVERGENT B2 ;  /* 0x0000000000027941 */ /* 0x000fea0003800200 */
.L_x_16:
        /* <DEDUP_REMOVED lines=19> */
.L_x_19:
[----:B------:R-:W-:Y:S05]  /*09b0*/  BSYNC.RECONVERGENT B2 ;  /* 0x0000000000027941 */ /* 0x000fea0003800200 */
.L_x_18:
[----:B------:R-:W-:-:S05]  /*09c0*/  VIADD R5, R5, 0x400 ;  /* 0x0000040005057836 */ /* 0x000fca0000000000 */
[----:B------:R-:W-:-:S13]  /*09d0*/  ISETP.GE.AND P0, PT, R5, UR4, PT ;  /* 0x0000000405007c0c */ /* 0x000fda000bf06270 */
[----:B------:R-:W-:Y:S05]  /*09e0*/  @!P0 BRA `(.L_x_20) ;  /* 0xfffffff800a88947 */ /* 0x000fea000383ffff */
.L_x_6:
[----:B------:R-:W-:Y:S05]  /*09f0*/  BSYNC.RECONVERGENT B1 ;  /* 0x0000000000017941 */ /* 0x000fea0003800200 */
.L_x_5:
[----:B------:R-:W2:Y:S02]  /*0a00*/  LDCU UR6, c[0x0][0x390] ;  /* 0x00007200ff0677ac */ /* 0x000ea40008000800 */
[----:B--2---:R-:W-:-:S09]  /*0a10*/  UISETP.GE.AND UP0, UPT, UR6, 0x100, UPT ;  /* 0x000001000600788c */ /* 0x004fd2000bf06270 */
[----:B------:R-:W-:Y:S05]  /*0a20*/  BRA.U !UP0, `(.L_x_21) ;  /* 0x00000011088c7547 */ /* 0x000fea000b800000 */
[----:B0-----:R-:W0:Y:S01]  /*0a30*/  S2R R8, SR_LANEID ;  /* 0x0000000000087919 */ /* 0x001e220000000000 */
[----:B------:R-:W-:Y:S01]  /*0a40*/  BSSY.RECONVERGENT B1, `(.L_x_22) ;  /* 0x000001b000017945 */ /* 0x000fe20003800200 */
[----:B-1---5:R-:W-:Y:S01]  /*0a50*/  IMAD.MOV.U32 R6, RZ, RZ, R2 ;  /* 0x000000ffff067224 */ /* 0x022fe200078e0002 */
[----:B------:R1:W2:Y:S01]  /*0a60*/  SHFL.DOWN PT, R9, R4, 0x1, 0x1f ;  /* 0x08201f0004097f89 */ /* 0x0002a200000e0000 */
[----:B------:R-:W-:Y:S02]  /*0a70*/  IMAD.MOV.U32 R7, RZ, RZ, R3 ;  /* 0x000000ffff077224 */ /* 0x000fe400078e0003 */
[----:B------:R-:W-:Y:S01]  /*0a80*/  IMAD.MOV.U32 R5, RZ, RZ, R4 ;  /* 0x000000ffff057224 */ /* 0x000fe200078e0004 */
[----:B------:R1:W3:Y:S04]  /*0a90*/  SHFL.DOWN PT, R11, R2, 0x1, 0x1f ;  /* 0x08201f00020b7f89 */ /* 0x0002e800000e0000 */
[----:B------:R1:W4:Y:S01]  /*0aa0*/  SHFL.DOWN PT, R13, R3, 0x1, 0x1f ;  /* 0x08201f00030d7f89 */ /* 0x00032200000e0000 */
[----:B0-----:R-:W-:-:S02]  /*0ab0*/  ISETP.GT.AND P0, PT, R8, 0x1e, PT ;  /* 0x0000001e0800780c */ /* 0x001fc40003f04270 */
[C---:B------:R-:W-:Y:S02]  /*0ac0*/  ISETP.GT.AND P1, PT, R8.reuse, 0x1d, PT ;  /* 0x0000001d0800780c */ /* 0x040fe40003f24270 */
[----:B------:R-:W-:-:S09]  /*0ad0*/  ISETP.GT.AND P3, PT, R8, 0x1b, PT ;  /* 0x0000001b0800780c */ /* 0x000fd20003f64270 */
[----:B-1234-:R-:W-:Y:S05]  /*0ae0*/  @P0 BRA `(.L_x_23) ;  /* 0x0000000000400947 */ /* 0x01efea0003800000 */
[----:B------:R-:W-:Y:S01]  /*0af0*/  FSETP.GEU.AND P0, PT, |R4|, |R9|, PT ;  /* 0x400000090400720b */ /* 0x000fe20003f0e200 */
[----:B------:R-:W-:Y:S02]  /*0b00*/  IMAD.MOV.U32 R6, RZ, RZ, R11 ;  /* 0x000000ffff067224 */ /* 0x000fe400078e000b */
[----:B------:R-:W-:Y:S02]  /*0b10*/  IMAD.MOV.U32 R7, RZ, RZ, R13 ;  /* 0x000000ffff077224 */ /* 0x000fe400078e000d */
[----:B------:R-:W-:-:S08]  /*0b20*/  IMAD.MOV.U32 R5, RZ, RZ, R9 ;  /* 0x000000ffff057224 */ /* 0x000fd000078e0009 */
        /* <DEDUP_REMOVED lines=12> */
.L_x_23:
[----:B------:R-:W-:Y:S05]  /*0bf0*/  BSYNC.RECONVERGENT B1 ;  /* 0x0000000000017941 */ /* 0x000fea0003800200 */
.L_x_22:
[----:B------:R0:W1:Y:S01]  /*0c00*/  SHFL.DOWN PT, R10, R5, 0x2, 0x1f ;  /* 0x08401f00050a7f89 */ /* 0x00006200000e0000 */
[----:B------:R-:W-:Y:S01]  /*0c10*/  BSSY.RECONVERGENT B1, `(.L_x_24) ;  /* 0x000001a000017945 */ /* 0x000fe20003800200 */
[C---:B------:R-:W-:Y:S01]  /*0c20*/  ISETP.GT.AND P5, PT, R8.reuse, 0x17, PT ;  /* 0x000000170800780c */ /* 0x040fe20003fa4270 */
[----:B------:R-:W-:Y:S01]  /*0c30*/  IMAD.MOV.U32 R4, RZ, RZ, R6 ;  /* 0x000000ffff047224 */ /* 0x000fe200078e0006 */
[----:B------:R0:W2:Y:S01]  /*0c40*/  SHFL.DOWN PT, R3, R6, 0x2, 0x1f ;  /* 0x08401f0006037f89 */ /* 0x0000a200000e0000 */
[C---:B------:R-:W-:Y:S01]  /*0c50*/  ISETP.GT.AND P4, PT, R8.reuse, 0xf, PT ;  /* 0x0000000f0800780c */ /* 0x040fe20003f84270 */
[----:B------:R-:W-:Y:S01]  /*0c60*/  IMAD.MOV.U32 R2, RZ, RZ, R5 ;  /* 0x000000ffff027224 */ /* 0x000fe200078e0005 */
[----:B------:R-:W-:Y:S01]  /*0c70*/  ISETP.NE.AND P2, PT, R8, RZ, PT ;  /* 0x000000ff0800720c */ /* 0x000fe20003f45270 */
[----:B------:R0:W3:Y:S01]  /*0c80*/  SHFL.DOWN PT, R12, R7, 0x2, 0x1f ;  /* 0x08401f00070c7f89 */ /* 0x0000e200000e0000 */
[----:B------:R-:W-:Y:S01]  /*0c90*/  IMAD.MOV.U32 R8, RZ, RZ, R7 ;  /* 0x000000ffff087224 */ /* 0x000fe200078e0007 */
[----:B------:R-:W-:Y:S10]  /*0ca0*/  @P1 BRA `(.L_x_25) ;  /* 0x0000000000401947 */ /* 0x000ff40003800000 */
[----:B-1----:R-:W-:Y:S01]  /*0cb0*/  FSETP.GEU.AND P0, PT, |R5|, |R10|, PT ;  /* 0x4000000a0500720b */ /* 0x002fe20003f0e200 */
[----:B--2---:R-:W-:Y:S02]  /*0cc0*/  IMAD.MOV.U32 R4, RZ, RZ, R3 ;  /* 0x000000ffff047224 */ /* 0x004fe400078e0003 */
[----:B---3--:R-:W-:Y:S02]  /*0cd0*/  IMAD.MOV.U32 R8, RZ, RZ, R12 ;  /* 0x000000ffff087224 */ /* 0x008fe400078e000c */
[----:B------:R-:W-:-:S08]  /*0ce0*/  IMAD.MOV.U32 R2, RZ, RZ, R10 ;  /* 0x000000ffff027224 */ /* 0x000fd000078e000a */
[----:B------:R-:W-:Y:S05]  /*0cf0*/  @!P0 BRA `(.L_x_25) ;  /* 0x00000000002c8947 */ /* 0x000fea0003800000 */
[----:B------:R-:W-:Y:S01]  /*0d00*/  FSETP.GEU.AND P6, PT, |R10|, |R5|, PT ;  /* 0x400000050a00720b */ /* 0x000fe20003fce200 */
[----:B------:R-:W-:Y:S02]  /*0d10*/  IMAD.MOV.U32 R4, RZ, RZ, R6 ;  /* 0x000000ffff047224 */ /* 0x000fe400078e0006 */
[----:B------:R-:W-:Y:S02]  /*0d20*/  IMAD.MOV.U32 R8, RZ, RZ, R7 ;  /* 0x000000ffff087224 */ /* 0x000fe400078e0007 */
[----:B------:R-:W-:-:S08]  /*0d30*/  IMAD.MOV.U32 R2, RZ, RZ, R5 ;  /* 0x000000ffff027224 */ /* 0x000fd000078e0005 */
[CC--:B------:R-:W-:Y:S02]  /*0d40*/  @P6 ISETP.GE.U32.AND P1, PT, R6.reuse, R3.reuse, PT ;  /* 0x000000030600620c */ /* 0x0c0fe40003f26070 */
[CC--:B------:R-:W-:Y:S02]  /*0d50*/  @P6 ISETP.LT.U32.AND P0, PT, R6.reuse, R3.reuse, PT ;  /* 0x000000030600620c */ /* 0x0c0fe40003f01070 */
[CC--:B------:R-:W-:Y:S02]  /*0d60*/  @P6 ISETP.GE.AND.EX P1, PT, R7.reuse, R12.reuse, PT, P1 ;  /* 0x0000000c0700620c */ /* 0x0c0fe40003f26310 */
[----:B------:R-:W-:Y:S02]  /*0d70*/  @P6 ISETP.LT.AND.EX P0, PT, R7, R12, PT, P0 ;  /* 0x0000000c0700620c */ /* 0x000fe40003f01300 */
[----:B------:R-:W-:Y:S02]  /*0d80*/  @P6 FSEL R2, R5, R10, !P1 ;  /* 0x0000000a05026208 */ /* 0x000fe40004800000 */
[----:B------:R-:W-:-:S02]  /*0d90*/  @P6 SEL R4, R6, R3, P0 ;  /* 0x0000000306046207 */ /* 0x000fc40000000000 */
[----:B------:R-:W-:-:S07]  /*0da0*/  @P6 SEL R8, R7, R12, P0 ;  /* 0x0000000c07086207 */ /* 0x000fce0000000000 */
.L_x_25:
[----:B------:R-:W-:Y:S05]  /*0db0*/  BSYNC.RECONVERGENT B1 ;  /* 0x0000000000017941 */ /* 0x000fea0003800200 */
.L_x_24:
[----:B0-----:R0:W4:Y:S01]  /*0dc0*/  SHFL.DOWN PT, R5, R2, 0x4, 0x1f ;  /* 0x08801f0002057f89 */ /* 0x00112200000e0000 */
[----:B------:R-:W-:Y:S01]  /*0dd0*/  BSSY.RECONVERGENT B1, `(.L_x_26) ;  /* 0x0000017000017945 */ /* 0x000fe20003800200 */
[----:B------:R-:W-:Y:S02]  /*0de0*/  IMAD.MOV.U32 R6, RZ, RZ, R4 ;  /* 0x000000ffff067224 */ /* 0x000fe400078e0004 */
[----:B------:R0:W0:Y:S01]  /*0df0*/  SHFL.DOWN PT, R9, R4, 0x4, 0x1f ;  /* 0x08801f0004097f89 */ /* 0x00002200000e0000 */
[----:B------:R-:W-:Y:S02]  /*0e00*/  IMAD.MOV.U32 R7, RZ, RZ, R8 ;  /* 0x000000ffff077224 */ /* 0x000fe400078e0008 */
[----:B--2---:R-:W-:Y:S01]  /*0e10*/  IMAD.MOV.U32 R3, RZ, RZ, R2 ;  /* 0x000000ffff037224 */ /* 0x004fe200078e0002 */
[----:B------:R2:W0:Y:S01]  /*0e20*/  SHFL.DOWN PT, R11, R8, 0x4, 0x1f ;  /* 0x08801f00080b7f89 */ /* 0x00042200000e0000 */
[----:B------:R-:W-:Y:S05]  /*0e30*/  @P3 BRA `(.L_x_27) ;  /* 0x0000000000403947 */ /* 0x000fea0003800000 */
[----:B----4-:R-:W-:Y:S01]  /*0e40*/  FSETP.GEU.AND P0, PT, |R2|, |R5|, PT ;  /* 0x400000050200720b */ /* 0x010fe20003f0e200 */
[----:B0-----:R-:W-:Y:S02]  /*0e50*/  IMAD.MOV.U32 R6, RZ, RZ, R9 ;  /* 0x000000ffff067224 */ /* 0x001fe400078e0009 */
        /* <DEDUP_REMOVED lines=14> */
.L_x_27:
[----:B------:R-:W-:Y:S05]  /*0f40*/  BSYNC.RECONVERGENT B1 ;  /* 0x0000000000017941 */ /* 0x000fea0003800200 */
.L_x_26:
[----:B--2---:R2:W2:Y:S01]  /*0f50*/  SHFL.DOWN PT, R8, R3, 0x8, 0x1f ;  /* 0x09001f0003087f89 */ /* 0x0044a200000e0000 */
[----:B------:R-:W-:Y:S01]  /*0f60*/  BSSY.RECONVERGENT B1, `(.L_x_28) ;  /* 0x0000017000017945 */ /* 0x000fe20003800200 */
[----:B0-----:R-:W-:Y:S02]  /*0f70*/  IMAD.MOV.U32 R4, RZ, RZ, R6 ;  /* 0x000000ffff047224 */ /* 0x001fe400078e0006 */
[----:B------:R0:W0:Y:S01]  /*0f80*/  SHFL.DOWN PT, R9, R6, 0x8, 0x1f ;  /* 0x09001f0006097f89 */ /* 0x00002200000e0000 */
[----:B----4-:R-:W-:Y:S02]  /*0f90*/  IMAD.MOV.U32 R5, RZ, RZ, R7 ;  /* 0x000000ffff057224 */ /* 0x010fe400078e0007 */
[----:B------:R-:W-:Y:S01]  /*0fa0*/  IMAD.MOV.U32 R2, RZ, RZ, R3 ;  /* 0x000000ffff027224 */ /* 0x000fe200078e0003 */
[----:B-1----:R1:W4:Y:S01]  /*0fb0*/  SHFL.DOWN PT, R10, R7, 0x8, 0x1f ;  /* 0x09001f00070a7f89 */ /* 0x00232200000e0000 */
[----:B------:R-:W-:Y:S05]  /*0fc0*/  @P5 BRA `(.L_x_29) ;  /* 0x0000000000405947 */ /* 0x000fea0003800000 */
[----:B--2---:R-:W-:Y:S01]  /*0fd0*/  FSETP.GEU.AND P0, PT, |R3|, |R8|, PT ;  /* 0x400000080300720b */ /* 0x004fe20003f0e200 */
[----:B0-----:R-:W-:Y:S02]  /*0fe0*/  IMAD.MOV.U32 R4, RZ, RZ, R9 ;  /* 0x000000ffff047224 */ /* 0x001fe400078e0009 */
[----:B----4-:R-:W-:Y:S02]  /*0ff0*/  IMAD.MOV.U32 R5, RZ, RZ, R10 ;  /* 0x000000ffff057224 */ /* 0x010fe400078e000a */
        /* <DEDUP_REMOVED lines=13> */
.L_x_29:
[----:B------:R-:W-:Y:S05]  /*10d0*/  BSYNC.RECONVERGENT B1 ;  /* 0x0000000000017941 */ /* 0x000fea0003800200 */
.L_x_28:
[----:B--2---:R2:W2:Y:S01]  /*10e0*/  SHFL.DOWN PT, R3, R2, 0x10, 0x1f ;  /* 0x0a001f0002037f89 */ /* 0x0044a200000e0000 */
[----:B------:R-:W-:Y:S01]  /*10f0*/  BSSY.RECONVERGENT B1, `(.L_x_30) ;  /* 0x0000017000017945 */ /* 0x000fe20003800200 */
[----:B-1----:R-:W-:Y:S02]  /*1100*/  IMAD.MOV.U32 R7, RZ, RZ, R4 ;  /* 0x000000ffff077224 */ /* 0x002fe400078e0004 */
[----:B0-----:R0:W1:Y:S01]  /*1110*/  SHFL.DOWN PT, R9, R4, 0x10, 0x1f ;  /* 0x0a001f0004097f89 */ /* 0x00106200000e0000 */
[----:B------:R-:W-:Y:S02]  /*1120*/  IMAD.MOV.U32 R6, RZ, RZ, R5 ;  /* 0x000000ffff067224 */ /* 0x000fe400078e0005 */
[----:B------:R-:W-:Y:S01]  /*1130*/  IMAD.MOV.U32 R8, RZ, RZ, R2 ;  /* 0x000000ffff087224 */ /* 0x000fe200078e0002 */
[----:B----4-:R0:W4:Y:S01]  /*1140*/  SHFL.DOWN PT, R10, R5, 0x10, 0x1f ;  /* 0x0a001f00050a7f89 */ /* 0x01012200000e0000 */
[----:B------:R-:W-:Y:S05]  /*1150*/  @P4 BRA `(.L_x_31) ;  /* 0x0000000000404947 */ /* 0x000fea0003800000 */
[----:B--2---:R-:W-:Y:S01]  /*1160*/  FSETP.GEU.AND P0, PT, |R2|, |R3|, PT ;  /* 0x400000030200720b */ /* 0x004fe20003f0e200 */
[----:B-1----:R-:W-:Y:S02]  /*1170*/  IMAD.MOV.U32 R7, RZ, RZ, R9 ;  /* 0x000000ffff077224 */ /* 0x002fe400078e0009 */
        /* <DEDUP_REMOVED lines=14> */
.L_x_31:
[----:B------:R-:W-:Y:S05]  /*1260*/  BSYNC.RECONVERGENT B1 ;  /* 0x0000000000017941 */ /* 0x000fea0003800200 */
.L_x_30:
[----:B------:R-:W-:Y:S04]  /*1270*/  BSSY.RECONVERGENT B1, `(.L_x_32) ;  /* 0x000000c000017945 */ /* 0x000fe80003800200 */
[----:B------:R-:W-:Y:S05]  /*1280*/  @P2 BRA `(.L_x_33) ;  /* 0x0000000000282947 */ /* 0x000fea0003800000 */
[----:B0-----:R-:W0:Y:S01]  /*1290*/  S2R R4, SR_CgaCtaId ;  /* 0x0000000000047919 */ /* 0x001e220000008800 */
[----:B--2---:R-:W-:Y:S02]  /*12a0*/  MOV R3, 0x400 ;  /* 0x0000040000037802 */ /* 0x004fe40000000f00 */
[----:B------:R-:W-:-:S04]  /*12b0*/  SHF.R.U32.HI R2, RZ, 0x1, R0 ;  /* 0x00000001ff027819 */ /* 0x000fc80000011600 */
[----:B------:R-:W-:Y:S02]  /*12c0*/  LOP3.LUT R2, R2, 0x1f0, RZ, 0xc0, !PT ;  /* 0x000001f002027812 */ /* 0x000fe400078ec0ff */
[----:B0-----:R-:W-:-:S05]  /*12d0*/  LEA R3, R4, R3, 0x18 ;  /* 0x0000000304037211 */ /* 0x001fca00078ec0ff */
[----:B------:R-:W-:Y:S02]  /*12e0*/  IMAD.IADD R5, R2, 0x1, R3 ;  /* 0x0000000102057824 */ /* 0x000fe400078e0203 */
[----:B------:R-:W-:Y:S02]  /*12f0*/  IMAD.MOV.U32 R2, RZ, RZ, R7 ;  /* 0x000000ffff027224 */ /* 0x000fe400078e0007 */
[----:B------:R-:W-:Y:S01]  /*1300*/  IMAD.MOV.U32 R3, RZ, RZ, R6 ;  /* 0x000000ffff037224 */ /* 0x000fe200078e0006 */
[----:B------:R0:W-:Y:S04]  /*1310*/  STS [R5+0x8], R8 ;  /* 0x0000080805007388 */ /* 0x0001e80000000800 */
[----:B------:R0:W-:Y:S02]  /*1320*/  STS.64 [R5+0x10], R2 ;  /* 0x0000100205007388 */ /* 0x0001e40000000a00 */
.L_x_33:
[----:B------:R-:W-:Y:S05]  /*1330*/  BSYNC.RECONVERGENT B1 ;  /* 0x0000000000017941 */ /* 0x000fea0003800200 */
.L_x_32:
[----:B------:R-:W-:Y:S01]  /*1340*/  BAR.SYNC.DEFER_BLOCKING 0x0 ;  /* 0x0000000000007b1d */ /* 0x000fe20000010000 */
[----:B------:R-:W-:-:S13]  /*1350*/  ISETP.NE.AND P1, PT, R0, RZ, PT ;  /* 0x000000ff0000720c */ /* 0x000fda0003f25270 */
[----:B------:R-:W-:Y:S05]  /*1360*/  @P1 BRA `(.L_x_34) ;  /* 0x0000004000701947 */ /* 0x000fea0003800000 */
[----:B0-2---:R-:W0:Y:S01]  /*1370*/  S2R R3, SR_CgaCtaId ;  /* 0x0000000000037919 */ /* 0x005e220000008800 */
[----:B------:R-:W-:Y:S01]  /*1380*/  MOV R0, 0x400 ;  /* 0x0000040000007802 */ /* 0x000fe20000000f00 */
[----:B------:R-:W-:Y:S03]  /*1390*/  BSSY.RECONVERGENT B1, `(.L_x_35) ;  /* 0x0000016000017945 */ /* 0x000fe60003800200 */
[----:B0-----:R-:W-:-:S05]  /*13a0*/  LEA R24, R3, R0, 0x18 ;  /* 0x0000000003187211 */ /* 0x001fca00078ec0ff */
[----:B------:R-:W0:Y:S04]  /*13b0*/  LDS R5, [R24+0x18] ;  /* 0x0000180018057984 */ /* 0x000e280000000800 */
[----:B------:R2:W1:Y:S04]  /*13c0*/  LDS.64 R2, [R24+0x20] ;  /* 0x0000200018027984 */ /* 0x0004680000000a00 */
[----:B------:R2:W1:Y:S04]  /*13d0*/  LDS R21, [R24+0x28] ;  /* 0x0000280018157984 */ /* 0x0004680000000800 */
[----:B------:R2:W1:Y:S01]  /*13e0*/  LDS R18, [R24+0x38] ;  /* 0x0000380018127984 */ /* 0x0004620000000800 */
[----:B0-----:R-:W-:Y:S01]  /*13f0*/  FSETP.GEU.AND P0, PT, |R8|, |R5|, PT ;  /* 0x400000050800720b */ /* 0x001fe20003f0e200 */
[----:B------:R-:W-:-:S12]  /*1400*/  IMAD.MOV.U32 R20, RZ, RZ, R5 ;  /* 0x000000ffff147224 */ /* 0x000fd800078e0005 */
[----:B-12---:R-:W-:Y:S05]  /*1410*/  @!P0 BRA `(.L_x_36) ;  /* 0x0000000000348947 */ /* 0x006fea0003800000 */
[----:B------:R-:W-:Y:S01]  /*1420*/  FSETP.GEU.AND P3, PT, |R5|, |R8|, PT ;  /* 0x400000080500720b */ /* 0x000fe20003f6e200 */
[----:B------:R-:W-:-:S12]  /*1430*/  IMAD.MOV.U32 R20, RZ, RZ, R8 ;  /* 0x000000ffff147224 */ /* 0x000fd800078e0008 */
[CC--:B------:R-:W-:Y:S02]  /*1440*/  @P3 ISETP.GE.U32.AND P0, PT, R7.reuse, R2.reuse, PT ;  /* 0x000000020700320c */ /* 0x0c0fe40003f06070 */
[CC--:B------:R-:W-:Y:S02]  /*1450*/  @P3 ISETP.LT.U32.AND P2, PT, R7.reuse, R2.reuse, PT ;  /* 0x000000020700320c */ /* 0x0c0fe40003f41070 */
[CC--:B------:R-:W-:Y:S02]  /*1460*/  @P3 ISETP.GE.AND.EX P0, PT, R6.reuse, R3.reuse, PT, P0 ;  /* 0x000000030600320c */ /* 0x0c0fe40003f06300 */
[----:B------:R-:W-:Y:S02]  /*1470*/  @P3 ISETP.LT.AND.EX P2, PT, R6, R3, PT, P2 ;  /* 0x000000030600320c */ /* 0x000fe40003f41320 */
[----:B------:R-:W-:Y:S02]  /*1480*/  @P3 FSEL R20, R8, R5, !P0 ;  /* 0x0000000508143208 */ /* 0x000fe40004000000 */
[----:B------:R-:W-:Y:S01]  /*1490*/  @P3 SEL R0, R7, R2, P2 ;  /* 0x0000000207003207 */ /* 0x000fe20001000000 */
[----:B------:R-:W-:Y:S01]  /*14a0*/  IMAD.MOV.U32 R2, RZ, RZ, R7 ;  /* 0x000000ffff027224 */ /* 0x000fe200078e0007 */
[----:B------:R-:W-:Y:S01]  /*14b0*/  @P3 SEL R5, R6, R3, P2 ;  /* 0x0000000306053207 */ /* 0x000fe20001000000 */
[----:B------:R-:W-:-:S02]  /*14c0*/  IMAD.MOV.U32 R3, RZ, RZ, R6 ;  /* 0x000000ffff037224 */ /* 0x000fc400078e0006 */
[----:B------:R-:W-:Y:S02]  /*14d0*/  @P3 IMAD.MOV.U32 R2, RZ, RZ, R0 ;  /* 0x000000ffff023224 */ /* 0x000fe400078e0000 */
[----:B------:R-:W-:-:S07]  /*14e0*/  @P3 IMAD.MOV.U32 R3, RZ, RZ, R5 ;  /* 0x000000ffff033224 */ /* 0x000fce00078e0005 */
.L_x_36:
[----:B------:R-:W-:Y:S05]  /*14f0*/  BSYNC.RECONVERGENT B1 ;  /* 0x0000000000017941 */ /* 0x000fea0003800200 */
.L_x_35:
[----:B------:R-:W0:Y:S01]  /*1500*/  LDS.64 R14, [R24+0x30] ;  /* 0x00003000180e7984 */ /* 0x000e220000000a00 */
[----:B------:R-:W-:Y:S01]  /*1510*/  FSETP.GEU.AND P0, PT, |R20|, |R21|, PT ;  /* 0x400000151400720b */ /* 0x000fe20003f0e200 */
[----:B------:R-:W-:Y:S01]  /*1520*/  BSSY.RECONVERGENT B1, `(.L_x_37) ;  /* 0x0000019000017945 */ /* 0x000fe20003800200 */
[----:B------:R-:W-:Y:S01]  /*1530*/  IMAD.MOV.U32 R23, RZ, RZ, R21 ;  /* 0x000000ffff177224 */ /* 0x000fe200078e0015 */
[----:B------:R1:W2:Y:S04]  /*1540*/  LDS R19, [R24+0x48] ;  /* 0x0000480018137984 */ /* 0x0002a80000000800 */
[----:B------:R1:W1:Y:S04]  /*1550*/  LDS R17, [R24+0x58] ;  /* 0x0000580018117984 */ /* 0x0002680000000800 */
[----:B------:R0:W1:Y:S04]  /*1560*/  LDS R16, [R24+0x68] ;  /* 0x0000680018107984 */ /* 0x0000680000000800 */
[----:B------:R0:W1:Y:S04]  /*1570*/  LDS R0, [R24+0x78] ;  /* 0x0000780018007984 */ /* 0x0000680000000800 */
[----:B---3--:R3:W1:Y:S04]  /*1580*/  LDS.64 R12, [R24+0x40] ;  /* 0x00004000180c7984 */ /* 0x0086680000000a00 */
[----:B----4-:R3:W4:Y:S04]  /*1590*/  LDS.64 R10, [R24+0x50] ;  /* 0x00005000180a7984 */ /* 0x0107280000000a00 */
[----:B------:R3:W1:Y:S04]  /*15a0*/  LDS.64 R8, [R24+0x60] ;  /* 0x0000600018087984 */ /* 0x0006680000000a00 */
[----:B------:R3:W1:Y:S04]  /*15b0*/  LDS.64 R6, [R24+0x70] ;  /* 0x0000700018067984 */ /* 0x0006680000000a00 */
[----:B------:R3:W1:Y:S01]  /*15c0*/  LDS.64 R4, [R24+0x80] ;  /* 0x0000800018047984 */ /* 0x0006620000000a00 */
[----:B0-----:R-:W-:-:S02]  /*15d0*/  IMAD.MOV.U32 R25, RZ, RZ, R14 ;  /* 0x000000ffff197224 */ /* 0x001fc400078e000e */
[----:B------:R-:W-:Y:S01]  /*15e0*/  IMAD.MOV.U32 R22, RZ, RZ, R15 ;  /* 0x000000ffff167224 */ /* 0x000fe200078e000f */
[----:B------:R-:W-:Y:S06]  /*15f0*/  @!P0 BRA `(.L_x_38) ;  /* 0x00000000002c8947 */ /* 0x000fec0003800000 */
        /* <DEDUP_REMOVED lines=11> */
.L_x_38:
[----:B------:R-:W-:Y:S05]  /*16b0*/  BSYNC.RECONVERGENT B1 ;  /* 0x0000000000017941 */ /* 0x000fea0003800200 */
.L_x_37:
[----:B------:R-:W-:Y:S01]  /*16c0*/  FSETP.GEU.AND P0, PT, |R23|, |R18|, PT ;  /* 0x400000121700720b */ /* 0x000fe20003f0e200 */
[----:B------:R-:W-:Y:S01]  /*16d0*/  BSSY.RECONVERGENT B1, `(.L_x_39) ;  /* 0x0000010000017945 */ /* 0x000fe20003800200 */
[----:B------:R-:W-:Y:S02]  /*16e0*/  IMAD.MOV.U32 R2, RZ, RZ, R18 ;  /* 0x000000ffff027224 */ /* 0x000fe400078e0012 */
[----:B-1----:R-:W-:Y:S02]  /*16f0*/  IMAD.MOV.U32 R3, RZ, RZ, R12 ;  /* 0x000000ffff037224 */ /* 0x002fe400078e000c */
        /* <DEDUP_REMOVED lines=13> */
.L_x_40:
[----:B------:R-:W-:Y:S05]  /*17d0*/  BSYNC.RECONVERGENT B1 ;  /* 0x0000000000017941 */ /* 0x000fea0003800200 */
.L_x_39:
[----:B--2---:R-:W-:Y:S01]  /*17e0*/  FSETP.GEU.AND P0, PT, |R2|, |R19|, PT ;  /* 0x400000130200720b */ /* 0x004fe20003f0e200 */
[----:B------:R-:W-:Y:S01]  /*17f0*/  BSSY.RECONVERGENT B1, `(.L_x_41) ;  /* 0x0000010000017945 */ /* 0x000fe20003800200 */
[----:B------:R-:W-:Y:S02]  /*1800*/  IMAD.MOV.U32 R12, RZ, RZ, R19 ;  /* 0x000000ffff0c7224 */ /* 0x000fe400078e0013 */
[----:B----4-:R-:W-:Y:S02]  /*1810*/  IMAD.MOV.U32 R15, RZ, RZ, R10 ;  /* 0x000000ffff0f7224 */ /* 0x010fe400078e000a */
[----:B------:R-:W-:-:S07]  /*1820*/  IMAD.MOV.U32 R14, RZ, RZ, R11 ;  /* 0x000000ffff0e7224 */ /* 0x000fce00078e000b */
        /* <DEDUP_REMOVED lines=12> */
.L_x_42:
[----:B------:R-:W-:Y:S05]  /*18f0*/  BSYNC.RECONVERGENT B1 ;  /* 0x0000000000017941 */ /* 0x000fea0003800200 */
.L_x_41:
        /* <DEDUP_REMOVED lines=17> */
.L_x_44:
[----:B------:R-:W-:Y:S05]  /*1a10*/  BSYNC.RECONVERGENT B1 ;  /* 0x0000000000017941 */ /* 0x000fea0003800200 */
.L_x_43:
        /* <DEDUP_REMOVED lines=17> */
.L_x_46:
[----:B------:R-:W-:Y:S05]  /*1b30*/  BSYNC.RECONVERGENT B1 ;  /* 0x0000000000017941 */ /* 0x000fea0003800200 */
.L_x_45:
        /* <DEDUP_REMOVED lines=9> */
[----:B------:R-:W-:Y:S05]  /*1bd0*/  @!P0 BRA `(.L_x_34) ;  /* 0x0000003800548947 */ /* 0x000fea0003800000 */
[CC--:B------:R-:W-:Y:S02]  /*1be0*/  ISETP.GE.U32.AND P0, PT, R11.reuse, R4.reuse, PT ;  /* 0x000000040b00720c */ /* 0x0c0fe40003f06070 */
[----:B------:R-:W-:Y:S02]  /*1bf0*/  ISETP.LT.U32.AND P2, PT, R11, R4, PT ;  /* 0x000000040b00720c */ /* 0x000fe40003f41070 */
[CC--:B------:R-:W-:Y:S02]  /*1c00*/  ISETP.GE.AND.EX P0, PT, R2.reuse, R5.reuse, PT, P0 ;  /* 0x000000050200720c */ /* 0x0c0fe40003f06300 */
[----:B------:R-:W-:Y:S02]  /*1c10*/  ISETP.LT.AND.EX P2, PT, R2, R5, PT, P2 ;  /* 0x000000050200720c */ /* 0x000fe40003f41320 */
[----:B------:R-:W-:Y:S02]  /*1c20*/  FSEL R8, R9, R0, !P0 ;  /* 0x0000000009087208 */ /* 0x000fe40004000000 */
[----:B------:R-:W-:-:S02]  /*1c30*/  SEL R7, R11, R4, P2 ;  /* 0x000000040b077207 */ /* 0x000fc40001000000 */
[----:B------:R-:W-:Y:S01]  /*1c40*/  SEL R6, R2, R5, P2 ;  /* 0x0000000502067207 */ /* 0x000fe20001000000 */
[----:B------:R-:W-:Y:S06]  /*1c50*/  BRA `(.L_x_34) ;  /* 0x0000003800347947 */ /* 0x000fec0003800000 */
.L_x_21:
[----:B------:R-:W2:Y:S01]  /*1c60*/  S2R R12, SR_LANEID ;  /* 0x00000000000c7919 */ /* 0x000ea20000000000 */
[----:B------:R-:W-:Y:S01]  /*1c70*/  LOP3.LUT R5, R0, 0x3e0, RZ, 0xc0, !PT ;  /* 0x000003e000057812 */ /* 0x000fe200078ec0ff */
[----:B------:R-:W-:Y:S01]  /*1c80*/  BSSY.RECONVERGENT B1, `(.L_x_47) ;  /* 0x0000026000017945 */ /* 0x000fe20003800200 */
[----:B-----5:R-:W-:Y:S02]  /*1c90*/  IMAD.MOV.U32 R14, RZ, RZ, R2 ;  /* 0x000000ffff0e7224 */ /* 0x020fe400078e0002 */
[----:B------:R-:W-:Y:S02]  /*1ca0*/  IMAD.MOV.U32 R16, RZ, RZ, R3 ;  /* 0x000000ffff107224 */ /* 0x000fe400078e0003 */
[----:B-1----:R-:W-:Y:S01]  /*1cb0*/  VIADD R6, R5, 0x20 ;  /* 0x0000002005067836 */ /* 0x002fe20000000000 */
[----:B------:R-:W-:-:S04]  /*1cc0*/  LOP3.LUT R5, RZ, R5, RZ, 0x33, !PT ;  /* 0x00000005ff057212 */ /* 0x000fc800078e33ff */
[----:B------:R-:W-:Y:S01]  /*1cd0*/  ISETP.GT.AND P0, PT, R6, UR6, PT ;  /* 0x0000000606007c0c */ /* 0x000fe2000bf04270 */
[----:B------:R-:W-:-:S05]  /*1ce0*/  VIADD R5, R5, UR6 ;  /* 0x0000000605057c36 */ /* 0x000fca0008000000 */
[----:B------:R-:W-:-:S05]  /*1cf0*/  SEL R5, R5, 0x1f, P0 ;  /* 0x0000001f05057807 */ /* 0x000fca0000000000 */
[----:B------:R1:W3:Y:S04]  /*1d00*/  SHFL.DOWN PT, R7, R4, 0x1, R5 ;  /* 0x0820000004077989 */ /* 0x0002e800000e0005 */
[----:B0-----:R1:W0:Y:S04]  /*1d10*/  SHFL.DOWN PT, R9, R2, 0x1, R5 ;  /* 0x0820000002097989 */ /* 0x00122800000e0005 */
[----:B------:R1:W4:Y:S01]  /*1d20*/  SHFL.DOWN PT, R11, R3, 0x1, R5 ;  /* 0x08200000030b7989 */ /* 0x00032200000e0005 */
[C---:B--2---:R-:W-:Y:S01]  /*1d30*/  ISETP.GE.AND P0, PT, R12.reuse, R5, PT ;  /* 0x000000050c00720c */ /* 0x044fe20003f06270 */
[C---:B------:R-:W-:Y:S01]  /*1d40*/  VIADD R6, R12.reuse, 0x2 ;  /* 0x000000020c067836 */ /* 0x040fe20000000000 */
[C---:B------:R-:W-:Y:S01]  /*1d50*/  ISETP.NE.AND P3, PT, R12.reuse, RZ, PT ;  /* 0x000000ff0c00720c */ /* 0x040fe20003f65270 */
[----:B------:R-:W-:-:S02]  /*1d60*/  VIADD R8, R12, 0x4 ;  /* 0x000000040c087836 */ /* 0x000fc40000000000 */
[----:B------:R-:W-:Y:S01]  /*1d70*/  VIADD R10, R12, 0x8 ;  /* 0x000000080c0a7836 */ /* 0x000fe20000000000 */
[-C--:B------:R-:W-:Y:S01]  /*1d80*/  ISETP.GT.AND P6, PT, R6, R5.reuse, PT ;  /* 0x000000050600720c */ /* 0x080fe20003fc4270 */
[----:B------:R-:W-:Y:S01]  /*1d90*/  IMAD.MOV.U32 R6, RZ, RZ, R4 ;  /* 0x000000ffff067224 */ /* 0x000fe200078e0004 */
[-C--:B------:R-:W-:Y:S01]  /*1da0*/  ISETP.GT.AND P4, PT, R8, R5.reuse, PT ;  /* 0x000000050800720c */ /* 0x080fe20003f84270 */
[----:B------:R-:W-:Y:S01]  /*1db0*/  VIADD R8, R12, 0x10 ;  /* 0x000000100c087836 */ /* 0x000fe20000000000 */
[----:B------:R-:W-:-:S03]  /*1dc0*/  ISETP.GT.AND P2, PT, R10, R5, PT ;  /* 0x000000050a00720c */ /* 0x000fc60003f44270 */
[----:B-1----:R-:W-:Y:S10]  /*1dd0*/  @P0 BRA `(.L_x_48) ;  /* 0x0000000000400947 */ /* 0x002ff40003800000 */
[----:B---3--:R-:W-:Y:S01]  /*1de0*/  FSETP.GEU.AND P0, PT, |R4|, |R7|, PT ;  /* 0x400000070400720b */ /* 0x008fe20003f0e200 */
        /* <DEDUP_REMOVED lines=15> */
.L_x_48:
[----:B------:R-:W-:Y:S05]  /*1ee0*/  BSYNC.RECONVERGENT B1 ;  /* 0x0000000000017941 */ /* 0x000fea0003800200 */
.L_x_47:
[----:B------:R1:W2:Y:S01]  /*1ef0*/  SHFL.DOWN PT, R3, R6, 0x2, R5 ;  /* 0x0840000006037989 */ /* 0x0002a200000e0005 */
[----:B------:R-:W-:Y:S01]  /*1f00*/  BSSY.RECONVERGENT B1, `(.L_x_49) ;  /* 0x0000018000017945 */ /* 0x000fe20003800200 */
[----:B------:R-:W-:Y:S01]  /*1f10*/  ISETP.GT.AND P5, PT, R8, R5, PT ;  /* 0x000000050800720c */ /* 0x000fe20003fa4270 */
[----:B------:R-:W-:Y:S01]  /*1f20*/  IMAD.MOV.U32 R10, RZ, RZ, R14 ;  /* 0x000000ffff0a7224 */ /* 0x000fe200078e000e */
[----:B---3--:R1:W3:Y:S01]  /*1f30*/  SHFL.DOWN PT, R7, R14, 0x2, R5 ;  /* 0x084000000e077989 */ /* 0x0082e200000e0005 */
[----:B------:R-:W-:Y:S02]  /*1f40*/  IMAD.MOV.U32 R12, RZ, RZ, R16 ;  /* 0x000000ffff0c7224 */ /* 0x000fe400078e0010 */
[----:B------:R-:W-:Y:S01]  /*1f50*/  IMAD.MOV.U32 R2, RZ, RZ, R6 ;  /* 0x000000ffff027224 */ /* 0x000fe200078e0006 */
[----:B0-----:R1:W0:Y:S01]  /*1f60*/  SHFL.DOWN PT, R9, R16, 0x2, R5 ;  /* 0x0840000010097989 */ /* 0x00122200000e0005 */
[----:B------:R-:W-:Y:S06]  /*1f70*/  @P6 BRA `(.L_x_50) ;  /* 0x0000000000406947 */ /* 0x000fec0003800000 */
[----:B--2---:R-:W-:Y:S01]  /*1f80*/  FSETP.GEU.AND P0, PT, |R6|, |R3|, PT ;  /* 0x400000030600720b */ /* 0x004fe20003f0e200 */
[----:B---3--:R-:W-:Y:S02]  /*1f90*/  IMAD.MOV.U32 R10, RZ, RZ, R7 ;  /* 0x000000ffff0a7224 */ /* 0x008fe400078e0007 */
[----:B0-----:R-:W-:Y:S02]  /*1fa0*/  IMAD.MOV.U32 R12, RZ, RZ, R9 ;  /* 0x000000ffff0c7224 */ /* 0x001fe400078e0009 */
        /* <DEDUP_REMOVED lines=13> */
.L_x_50:
[----:B------:R-:W-:Y:S05]  /*2080*/  BSYNC.RECONVERGENT B1 ;  /* 0x0000000000017941 */ /* 0x000fea0003800200 */
.L_x_49:
[----:B--2---:R2:W2:Y:S01]  /*2090*/  SHFL.DOWN PT, R3, R2, 0x4, R5 ;  /* 0x0880000002037989 */ /* 0x0044a200000e0005 */
[----:B------:R-:W-:Y:S01]  /*20a0*/  BSSY.RECONVERGENT B1, `(.L_x_51) ;  /* 0x0000017000017945 */ /* 0x000fe20003800200 */
[----:B-1----:R-:W-:Y:S02]  /*20b0*/  IMAD.MOV.U32 R6, RZ, RZ, R10 ;  /* 0x000000ffff067224 */ /* 0x002fe400078e000a */
[----:B---3--:R1:W3:Y:S01]  /*20c0*/  SHFL.DOWN PT, R7, R10, 0x4, R5 ;  /* 0x088000000a077989 */ /* 0x0082e200000e0005 */
[----:B------:R-:W-:Y:S02]  /*20d0*/  IMAD.MOV.U32 R8, RZ, RZ, R12 ;  /* 0x000000ffff087224 */ /* 0x000fe400078e000c */
[----:B------:R-:W-:Y:S01]  /*20e0*/  IMAD.MOV.U32 R4, RZ, RZ, R2 ;  /* 0x000000ffff047224 */ /* 0x000fe200078e0002 */
[----:B0-----:R1:W0:Y:S01]  /*20f0*/  SHFL.DOWN PT, R9, R12, 0x4, R5 ;  /* 0x088000000c097989 */ /* 0x00122200000e0005 */
[----:B------:R-:W-:Y:S05]  /*2100*/  @P4 BRA `(.L_x_52) ;  /* 0x0000000000404947 */ /* 0x000fea0003800000 */
        /* <DEDUP_REMOVED lines=16> */
.L_x_52:
[----:B------:R-:W-:Y:S05]  /*2210*/  BSYNC.RECONVERGENT B1 ;  /* 0x0000000000017941 */ /* 0x000fea0003800200 */
.L_x_51:
        /* <DEDUP_REMOVED lines=24> */
.L_x_54:
[----:B------:R-:W-:Y:S05]  /*23a0*/  BSYNC.RECONVERGENT B1 ;  /* 0x0000000000017941 */ /* 0x000fea0003800200 */
.L_x_53:
[----:B--2---:R2:W2:Y:S01]  /*23b0*/  SHFL.DOWN PT, R3, R2, 0x10, R5 ;  /* 0x0a00000002037989 */ /* 0x0044a200000e0005 */
[----:B------:R-:W-:Y:S01]  /*23c0*/  BSSY.RECONVERGENT B1, `(.L_x_55) ;  /* 0x0000017000017945 */ /* 0x000fe20003800200 */
[----:B---3--:R-:W-:Y:S02]  /*23d0*/  IMAD.MOV.U32 R7, RZ, RZ, R10 ;  /* 0x000000ffff077224 */ /* 0x008fe400078e000a */
[----:B0-----:R0:W3:Y:S01]  /*23e0*/  SHFL.DOWN PT, R9, R10, 0x10, R5 ;  /* 0x0a0000000a097989 */ /* 0x0010e200000e0005 */
[----:B-1----:R-:W-:Y:S02]  /*23f0*/  IMAD.MOV.U32 R6, RZ, RZ, R12 ;  /* 0x000000ffff067224 */ /* 0x002fe400078e000c */
[----:B------:R-:W-:Y:S01]  /*2400*/  IMAD.MOV.U32 R8, RZ, RZ, R2 ;  /* 0x000000ffff087224 */ /* 0x000fe200078e0002 */
[----:B----4-:R0:W1:Y:S01]  /*2410*/  SHFL.DOWN PT, R11, R12, 0x10, R5 ;  /* 0x0a0000000c0b7989 */ /* 0x01006200000e0005 */
[----:B------:R-:W-:Y:S05]  /*2420*/  @P5 BRA `(.L_x_56) ;  /* 0x0000000000405947 */ /* 0x000fea0003800000 */
[----:B--2---:R-:W-:Y:S01]  /*2430*/  FSETP.GEU.AND P0, PT, |R2|, |R3|, PT ;  /* 0x400000030200720b */ /* 0x004fe20003f0e200 */
[----:B---3--:R-:W-:Y:S02]  /*2440*/  IMAD.MOV.U32 R7, RZ, RZ, R9 ;  /* 0x000000ffff077224 */ /* 0x008fe400078e0009 */
[----:B-1----:R-:W-:Y:S02]  /*2450*/  IMAD.MOV.U32 R6, RZ, RZ, R11 ;  /* 0x000000ffff067224 */ /* 0x002fe400078e000b */
        /* <DEDUP_REMOVED lines=13> */
.L_x_56:
[----:B------:R-:W-:Y:S05]  /*2530*/  BSYNC.RECONVERGENT B1 ;  /* 0x0000000000017941 */ /* 0x000fea0003800200 */
.L_x_55:
[----:B------:R-:W-:Y:S04]  /*2540*/  BSSY.RECONVERGENT B1, `(.L_x_57) ;  /* 0x000000c000017945 */ /* 0x000fe80003800200 */
[----:B------:R-:W-:Y:S05]  /*2550*/  @P3 BRA `(.L_x_58) ;  /* 0x0000000000283947 */ /* 0x000fea0003800000 */
[----:B------:R-:W4:Y:S01]  /*2560*/  S2R R4, SR_CgaCtaId ;  /* 0x0000000000047919 */ /* 0x000f220000008800 */
[----:B--2---:R-:W-:Y:S02]  /*2570*/  MOV R3, 0x400 ;  /* 0x0000040000037802 */ /* 0x004fe40000000f00 */
[----:B------:R-:W-:-:S04]  /*2580*/  SHF.R.U32.HI R2, RZ, 0x1, R0 ;  /* 0x00000001ff027819 */ /* 0x000fc80000011600 */
[----:B------:R-:W-:Y:S02]  /*2590*/  LOP3.LUT R2, R2, 0x1f0, RZ, 0xc0, !PT ;  /* 0x000001f002027812 */ /* 0x000fe400078ec0ff */
[----:B----4-:R-:W-:-:S05]  /*25a0*/  LEA R3, R4, R3, 0x18 ;  /* 0x0000000304037211 */ /* 0x010fca00078ec0ff */
[----:B0-----:R-:W-:Y:S02]  /*25b0*/  IMAD.IADD R5, R2, 0x1, R3 ;  /* 0x0000000102057824 */ /* 0x001fe400078e0203 */
[----:B------:R-:W-:Y:S02]  /*25c0*/  IMAD.MOV.U32 R2, RZ, RZ, R7 ;  /* 0x000000ffff027224 */ /* 0x000fe400078e0007 */
[----:B------:R-:W-:Y:S01]  /*25d0*/  IMAD.MOV.U32 R3, RZ, RZ, R6 ;  /* 0x000000ffff037224 */ /* 0x000fe200078e0006 */
[----:B------:R4:W-:Y:S04]  /*25e0*/  STS [R5+0x8], R8 ;  /* 0x0000080805007388 */ /* 0x0009e80000000800 */
[----:B------:R4:W-:Y:S02]  /*25f0*/  STS.64 [R5+0x10], R2 ;  /* 0x0000100205007388 */ /* 0x0009e40000000a00 */
.L_x_58:
[----:B------:R-:W-:Y:S05]  /*2600*/  BSYNC.RECONVERGENT B1 ;  /* 0x0000000000017941 */ /* 0x000fea0003800200 */
.L_x_57:
[----:B------:R-:W-:Y:S01]  /*2610*/  BAR.SYNC.DEFER_BLOCKING 0x0 ;  /* 0x0000000000007b1d */ /* 0x000fe20000010000 */
[----:B------:R-:W-:-:S13]  /*2620*/  ISETP.NE.AND P1, PT, R0, RZ, PT ;  /* 0x000000ff0000720c */ /* 0x000fda0003f25270 */
[----:B------:R-:W-:Y:S05]  /*2630*/  @P1 BRA `(.L_x_34) ;  /* 0x0000002c00bc1947 */ /* 0x000fea0003800000 */
[----:B------:R-:W-:Y:S01]  /*2640*/  UISETP.GE.AND UP0, UPT, UR6, 0x21, UPT ;  /* 0x000000210600788c */ /* 0x000fe2000bf06270 */
[----:B------:R-:W-:Y:S02]  /*2650*/  IMAD.MOV.U32 R0, RZ, RZ, R8 ;  /* 0x000000ffff007224 */ /* 0x000fe400078e0008 */
[----:B---3--:R-:W-:Y:S02]  /*2660*/  IMAD.MOV.U32 R9, RZ, RZ, R7 ;  /* 0x000000ffff097224 */ /* 0x008fe400078e0007 */
[----:B0-----:R-:W-:-:S04]  /*2670*/  IMAD.MOV.U32 R10, RZ, RZ, R6 ;  /* 0x000000ffff0a7224 */ /* 0x001fc800078e0006 */
[----:B------:R-:W-:Y:S05]  /*2680*/  BRA.U !UP0, `(.L_x_59) ;  /* 0x00000001085c7547 */ /* 0x000fea000b800000 */
[----:B------:R-:W0:Y:S01]  /*2690*/  S2UR UR5, SR_CgaCtaId ;  /* 0x00000000000579c3 */ /* 0x000e220000008800 */
[----:B------:R-:W-:Y:S01]  /*26a0*/  UMOV UR4, 0x400 ;  /* 0x0000040000047882 */ /* 0x000fe20000000000 */
[----:B------:R-:W-:Y:S01]  /*26b0*/  BSSY.RECONVERGENT B1, `(.L_x_59) ;  /* 0x0000014000017945 */ /* 0x000fe20003800200 */
[----:B0-----:R-:W-:-:S09]  /*26c0*/  ULEA UR4, UR5, UR4, 0x18 ;  /* 0x0000000405047291 */ /* 0x001fd2000f8ec0ff */
[----:B--2-4-:R-:W0:Y:S04]  /*26d0*/  LDS R3, [UR4+0x18] ;  /* 0x00001804ff037984 */ /* 0x014e280008000800 */
[----:B------:R-:W2:Y:S01]  /*26e0*/  LDS.64 R4, [UR4+0x20] ;  /* 0x00002004ff047984 */ /* 0x000ea20008000a00 */
[----:B0-----:R-:W-:Y:S01]  /*26f0*/  FSETP.GEU.AND P0, PT, |R8|, |R3|, PT ;  /* 0x400000030800720b */ /* 0x001fe20003f0e200 */
[----:B------:R-:W-:Y:S02]  /*2700*/  IMAD.MOV.U32 R0, RZ, RZ, R3 ;  /* 0x000000ffff007224 */ /* 0x000fe400078e0003 */
[----:B--2---:R-:W-:Y:S02]  /*2710*/  IMAD.MOV.U32 R9, RZ, RZ, R4 ;  /* 0x000000ffff097224 */ /* 0x004fe400078e0004 */
        /* <DEDUP_REMOVED lines=13> */
.L_x_60:
[----:B------:R-:W-:Y:S05]  /*27f0*/  BSYNC.RECONVERGENT B1 ;  /* 0x0000000000017941 */ /* 0x000fea0003800200 */
.L_x_59:
[----:B------:R-:W-:Y:S01]  /*2800*/  UISETP.GE.AND UP0, UPT, UR6, 0x41, UPT ;  /* 0x000000410600788c */ /* 0x000fe2000bf06270 */
[----:B--2-4-:R-:W-:Y:S02]  /*2810*/  IMAD.MOV.U32 R2, RZ, RZ, R0 ;  /* 0x000000ffff027224 */ /* 0x014fe400078e0000 */
[----:B------:R-:W-:Y:S02]  /*2820*/  IMAD.MOV.U32 R5, RZ, RZ, R9 ;  /* 0x000000ffff057224 */ /* 0x000fe400078e0009 */
[----:B------:R-:W-:-:S04]  /*2830*/  IMAD.MOV.U32 R4, RZ, RZ, R10 ;  /* 0x000000ffff047224 */ /* 0x000fc800078e000a */
[----:B------:R-:W-:Y:S05]  /*2840*/  BRA.U !UP0, `(.L_x_61) ;  /* 0x00000001085c7547 */ /* 0x000fea000b800000 */
[----:B------:R-:W0:Y:S01]  /*2850*/  S2UR UR5, SR_CgaCtaId ;  /* 0x00000000000579c3 */ /* 0x000e220000008800 */
[----:B------:R-:W-:Y:S01]  /*2860*/  UMOV UR4, 0x400 ;  /* 0x0000040000047882 */ /* 0x000fe20000000000 */
[----:B------:R-:W-:Y:S01]  /*2870*/  BSSY.RECONVERGENT B1, `(.L_x_61) ;  /* 0x0000014000017945 */ /* 0x000fe20003800200 */
[----:B0-----:R-:W-:-:S09]  /*2880*/  ULEA UR4, UR5, UR4, 0x18 ;  /* 0x0000000405047291 */ /* 0x001fd2000f8ec0ff */
[----:B------:R-:W0:Y:S04]  /*2890*/  LDS R3, [UR4+0x28] ;  /* 0x00002804ff037984 */ /* 0x000e280008000800 */
        /* <DEDUP_REMOVED lines=17> */
.L_x_62:
[----:B------:R-:W-:Y:S05]  /*29b0*/  BSYNC.RECONVERGENT B1 ;  /* 0x0000000000017941 */ /* 0x000fea0003800200 */
.L_x_61:
[----:B------:R-:W-:Y:S01]  /*29c0*/  UISETP.GE.AND UP0, UPT, UR6, 0x61, UPT ;  /* 0x000000610600788c */ /* 0x000fe2000bf06270 */
[----:B------:R-:W-:Y:S02]  /*29d0*/  IMAD.MOV.U32 R0, RZ, RZ, R2 ;  /* 0x000000ffff007224 */ /* 0x000fe400078e0002 */
        /* <DEDUP_REMOVED lines=25> */
.L_x_64:
[----:B------:R-:W-:Y:S05]  /*2b70*/  BSYNC.RECONVERGENT B1 ;  /* 0x0000000000017941 */ /* 0x000fea0003800200 */
.L_x_63:
        /* <DEDUP_REMOVED lines=27> */
.L_x_66:
[----:B------:R-:W-:Y:S05]  /*2d30*/  BSYNC.RECONVERGENT B1 ;  /* 0x0000000000017941 */ /* 0x000fea0003800200 */
.L_x_65:
        /* <DEDUP_REMOVED lines=27> */
.L_x_68:
[----:B------:R-:W-:Y:S05]  /*2ef0*/  BSYNC.RECONVERGENT B1 ;  /* 0x0000000000017941 */ /* 0x000fea0003800200 */
.L_x_67:
        /* <DEDUP_REMOVED lines=27> */
.L_x_70:
[----:B------:R-:W-:Y:S05]  /*30b0*/  BSYNC.RECONVERGENT B1 ;  /* 0x0000000000017941 */ /* 0x000fea0003800200 */
.L_x_69:
[----:B------:R-:W-:Y:S01]  /*30c0*/  UISETP.GE.AND UP0, UPT, UR6, 0xe1, UPT ;  /* 0x000000e10600788c */ /* 0x000fe2000bf06270 */
[----:B------:R-:W-:Y:S02]  /*30d0*/  IMAD.MOV.U32 R8, RZ, RZ, R2 ;  /* 0x000000ffff087224 */ /* 0x000fe400078e0002 */
[----:B------:R-:W-:Y:S02]  /*30e0*/  IMAD.MOV.U32 R7, RZ, RZ, R5 ;  /* 0x000000ffff077224 */ /* 0x000fe400078e0005 */
[----:B------:R-:W-:-:S04]  /*30f0*/  IMAD.MOV.U32 R6, RZ, RZ, R4 ;  /* 0x000000ffff067224 */ /* 0x000fc800078e0004 */
[----:B------:R-:W-:Y:S05]  /*3100*/  BRA.U !UP0, `(.L_x_34) ;  /* 0x0000002508087547 */ /* 0x000fea000b800000 */
[----:B------:R-:W0:Y:S01]  /*3110*/  S2UR UR5, SR_CgaCtaId ;  /* 0x00000000000579c3 */ /* 0x000e220000008800 */
[----:B------:R-:W-:Y:S02]  /*3120*/  UMOV UR4, 0x400 ;  /* 0x0000040000047882 */ /* 0x000fe40000000000 */
[----:B0-----:R-:W-:-:S09]  /*3130*/  ULEA UR4, UR5, UR4, 0x18 ;  /* 0x0000000405047291 */ /* 0x001fd2000f8ec0ff */
[----:B------:R-:W0:Y:S04]  /*3140*/  LDS R3, [UR4+0x78] ;  /* 0x00007804ff037984 */ /* 0x000e280008000800 */
[----:B-1----:R-:W1:Y:S01]  /*3150*/  LDS.64 R10, [UR4+0x80] ;  /* 0x00008004ff0a7984 */ /* 0x002e620008000a00 */
[----:B0-----:R-:W-:Y:S01]  /*3160*/  FSETP.GEU.AND P0, PT, |R2|, |R3|, PT ;  /* 0x400000030200720b */ /* 0x001fe20003f0e200 */
[----:B------:R-:W-:Y:S02]  /*3170*/  IMAD.MOV.U32 R8, RZ, RZ, R3 ;  /* 0x000000ffff087224 */ /* 0x000fe400078e0003 */
[----:B-1----:R-:W-:Y:S02]  /*3180*/  IMAD.MOV.U32 R7, RZ, RZ, R10 ;  /* 0x000000ffff077224 */ /* 0x002fe400078e000a */
        /* <DEDUP_REMOVED lines=8> */
[CC--:B------:R-:W-:Y:S02]  /*3210*/  ISETP.LT.U32.AND P2, PT, R5.reuse, R10.reuse, PT ;  /* 0x0000000a0500720c */ /* 0x0c0fe40003f41070 */
[CC--:B------:R-:W-:Y:S02]  /*3220*/  ISETP.GE.AND.EX P0, PT, R4.reuse, R11.reuse, PT, P0 ;  /* 0x0000000b0400720c */ /* 0x0c0fe40003f06300 */
[----:B------:R-:W-:Y:S02]  /*3230*/  ISETP.LT.AND.EX P2, PT, R4, R11, PT, P2 ;  /* 0x0000000b0400720c */ /* 0x000fe40003f41320 */
[----:B------:R-:W-:Y:S02]  /*3240*/  FSEL R8, R2, R3, !P0 ;  /* 0x0000000302087208 */ /* 0x000fe40004000000 */
[----:B------:R-:W-:-:S02]  /*3250*/  SEL R7, R5, R10, P2 ;  /* 0x0000000a05077207 */ /* 0x000fc40001000000 */
[----:B------:R-:W-:Y:S01]  /*3260*/  SEL R6, R4, R11, P2 ;  /* 0x0000000b04067207 */ /* 0x000fe20001000000 */
[----:B------:R-:W-:Y:S06]  /*3270*/  BRA `(.L_x_34) ;  /* 0x0000002000ac7947 */ /* 0x000fec0003800000 */
.L_x_2:
[----:B------:R-:W1:Y:S01]  /*3280*/  S2R R0, SR_TID.X ;  /* 0x0000000000007919 */ /* 0x000e620000002100 */
[----:B------:R-:W1:Y:S02]  /*3290*/  LDC.64 R2, c[0x0][0x380] ;  /* 0x0000e000ff027b82 */ /* 0x000e640000000a00 */
[----:B-1----:R-:W-:-:S05]  /*32a0*/  IMAD.WIDE.U32 R6, R0, 0x10, R2 ;  /* 0x0000001000067825 */ /* 0x002fca00078e0002 */
[----:B0-----:R-:W2:Y:S04]  /*32b0*/  LDG.E.CONSTANT R18, desc[UR8][R6.64] ;  /* 0x0000000806127981 */ /* 0x001ea8000c1e9900 */
[----:B------:R-:W2:Y:S04]  /*32c0*/  LDG.E.CONSTANT R5, desc[UR8][R6.64+0x1000] ;  /* 0x0010000806057981 */ /* 0x000ea8000c1e9900 */
[----:B------:R-:W3:Y:S04]  /*32d0*/  LDG.E.64.CONSTANT R8, desc[UR8][R6.64+0x8] ;  /* 0x0000080806087981 */ /* 0x000ee8000c1e9b00 */
[----:B------:R-:W3:Y:S04]  /*32e0*/  LDG.E.64.CONSTANT R16, desc[UR8][R6.64+0x1008] ;  /* 0x0010080806107981 */ /* 0x000ee8000c1e9b00 */
[----:B------:R-:W4:Y:S04]  /*32f0*/  LDG.E.CONSTANT R10, desc[UR8][R6.64+0x2000] ;  /* 0x00200008060a7981 */ /* 0x000f28000c1e9900 */
[----:B------:R-:W5:Y:S04]  /*3300*/  LDG.E.64.CONSTANT R14, desc[UR8][R6.64+0x2008] ;  /* 0x00200808060e7981 */ /* 0x000f68000c1e9b00 */
[----:B------:R-:W5:Y:S04]  /*3310*/  LDG.E.CONSTANT R11, desc[UR8][R6.64+0x3000] ;  /* 0x00300008060b7981 */ /* 0x000f68000c1e9900 */
[----:B------:R-:W5:Y:S04]  /*3320*/  LDG.E.64.CONSTANT R12, desc[UR8][R6.64+0x3008] ;  /* 0x00300808060c7981 */ /* 0x000f68000c1e9b00 */
[----:B------:R-:W5:Y:S04]  /*3330*/  LDG.E.CONSTANT R4, desc[UR8][R6.64+0x4000] ;  /* 0x0040000806047981 */ /* 0x000f68000c1e9900 */
[----:B------:R-:W5:Y:S01]  /*3340*/  LDG.E.64.CONSTANT R2, desc[UR8][R6.64+0x4008] ;  /* 0x0040080806027981 */ /* 0x000f62000c1e9b00 */
[----:B------:R-:W-:-:S02]  /*3350*/  UISETP.GE.U32.AND UP0, UPT, UR6, 0xa00, UPT ;  /* 0x00000a000600788c */ /* 0x000fc4000bf06070 */
[----:B------:R-:W-:Y:S01]  /*3360*/  USHF.R.S32.HI UR7, URZ, 0x1f, UR6 ;  /* 0x0000001fff077899 */ /* 0x000fe20008011406 */
[----:B------:R-:W-:Y:S01]  /*3370*/  UMOV UR4, 0x500 ;  /* 0x0000050000047882 */ /* 0x000fe20000000000 */
[----:B--2---:R-:W-:-:S13]  /*3380*/  FSETP.GEU.AND P1, PT, |R18|, |R5|, PT ;  /* 0x400000051200720b */ /* 0x004fda0003f2e200 */
[----:B---3--:R-:W-:-:S04]  /*3390*/  @P1 ISETP.GE.U32.AND P0, PT, R8, R16, PT ;  /* 0x000000100800120c */ /* 0x008fc80003f06070 */
[----:B------:R-:W-:-:S04]  /*33a0*/  @P1 ISETP.GE.AND.EX P0, PT, R9, R17, PT, P0 ;  /* 0x000000110900120c */ /* 0x000fc80003f06300 */
[----:B------:R-:W-:-:S04]  /*33b0*/  @P1 FSETP.LT.OR P0, PT, |R5|, |R18|, !P0 ;  /* 0x400000120500120b */ /* 0x000fc80004701600 */
[----:B------:R-:W-:Y:S02]  /*33c0*/  @P1 FSEL R5, R18, R5, P0 ;  /* 0x0000000512051208 */ /* 0x000fe40000000000 */
[----:B------:R-:W-:Y:S02]  /*33d0*/  @P1 SEL R16, R8, R16, P0 ;  /* 0x0000001008101207 */ /* 0x000fe40000000000 */
[----:B----4-:R-:W-:Y:S02]  /*33e0*/  FSETP.GEU.AND P2, PT, |R5|, |R10|, PT ;  /* 0x4000000a0500720b */ /* 0x010fe40003f4e200 */
[----:B------:R-:W-:-:S11]  /*33f0*/  @P1 SEL R17, R9, R17, P0 ;  /* 0x0000001109111207 */ /* 0x000fd60000000000 */
[----:B-----5:R-:W-:-:S04]  /*3400*/  @P2 ISETP.GE.U32.AND P0, PT, R16, R14, PT ;  /* 0x0000000e1000220c */ /* 0x020fc80003f06070 */
[----:B------:R-:W-:-:S04]  /*3410*/  @P2 ISETP.GE.AND.EX P0, PT, R17, R15, PT, P0 ;  /* 0x0000000f1100220c */ /* 0x000fc80003f06300 */
[----:B------:R-:W-:-:S04]  /*3420*/  @P2 FSETP.LT.OR P0, PT, |R10|, |R5|, !P0 ;  /* 0x400000050a00220b */ /* 0x000fc80004701600 */
[----:B------:R-:W-:Y:S02]  /*3430*/  @P2 FSEL R10, R5, R10, P0 ;  /* 0x0000000a050a2208 */ /* 0x000fe40000000000 */
[----:B------:R-:W-:Y:S02]  /*3440*/  @P2 SEL R14, R16, R14, P0 ;  /* 0x0000000e100e2207 */ /* 0x000fe40000000000 */
[----:B------:R-:W-:Y:S02]  /*3450*/  FSETP.GEU.AND P1, PT, |R10|, |R11|, PT ;  /* 0x4000000b0a00720b */ /* 0x000fe40003f2e200 */
[----:B------:R-:W-:-:S11]  /*3460*/  @P2 SEL R15, R17, R15, P0 ;  /* 0x0000000f110f2207 */ /* 0x000fd60000000000 */
[----:B------:R-:W-:-:S04]  /*3470*/  @P1 ISETP.GE.U32.AND P0, PT, R14, R12, PT ;  /* 0x0000000c0e00120c */ /* 0x000fc80003f06070 */
        /* <DEDUP_REMOVED lines=9> */
[----:B------:R-:W-:Y:S01]  /*3510*/  @P2 SEL R2, R12, R2, P0 ;  /* 0x000000020c022207 */ /* 0x000fe20000000000 */
[----:B------:R-:W-:Y:S01]  /*3520*/  IMAD.MOV.U32 R12, RZ, RZ, RZ ;  /* 0x000000ffff0c7224 */ /* 0x000fe200078e00ff */
[----:B------:R-:W-:Y:S02]  /*3530*/  @P2 FSEL R4, R11, R4, P0 ;  /* 0x000000040b042208 */ /* 0x000fe40000000000 */
[----:B------:R-:W-:Y:S01]  /*3540*/  @P2 SEL R3, R13, R3, P0 ;  /* 0x000000030d032207 */ /* 0x000fe20000000000 */
[----:B------:R-:W-:Y:S06]  /*3550*/  BRA.U !UP0, `(.L_x_71) ;  /* 0x0000000508187547 */ /* 0x000fec000b800000 */
[----:B------:R-:W0:Y:S01]  /*3560*/  LDCU.64 UR4, c[0x0][0x380] ;  /* 0x00007000ff0477ac */ /* 0x000e220008000a00 */
[----:B------:R-:W-:-:S04]  /*3570*/  UIADD3 UR6, UP0, UPT, UR6, -0xa00, URZ ;  /* 0xfffff60006067890 */ /* 0x000fc8000ff1e0ff */
[----:B------:R-:W-:Y:S01]  /*3580*/  UIADD3.X UR10, UPT, UPT, UR7, -0x1, URZ, UP0, !UPT ;  /* 0xffffffff070a7890 */ /* 0x000fe200087fe4ff */
[----:B0-----:R-:W-:Y:S01]  /*3590*/  LEA R8, P0, R0, UR4, 0x4 ;  /* 0x0000000400087c11 */ /* 0x001fe2000f8020ff */
[----:B------:R-:W-:-:S03]  /*35a0*/  UMOV UR4, URZ ;  /* 0x000000ff00047c82 */ /* 0x000fc60008000000 */
[----:B------:R-:W-:Y:S02]  /*35b0*/  IADD3 R8, P1, PT, R8, 0x9008, RZ ;  /* 0x0000900808087810 */ /* 0x000fe40007f3e0ff */
[----:B------:R-:W-:Y:S01]  /*35c0*/  LEA.HI.X R9, R0, UR5, RZ, 0x4, P0 ;  /* 0x0000000500097c11 */ /* 0x000fe200080f24ff */
[----:B------:R-:W-:-:S04]  /*35d0*/  UMOV UR5, URZ ;  /* 0x000000ff00057c82 */ /* 0x000fc80008000000 */
[----:B------:R-:W-:-:S07]  /*35e0*/  IMAD.X R9, RZ, RZ, R9, P1 ;  /* 0x000000ffff097224 */ /* 0x000fce00008e0609 */
.L_x_72:
[----:B------:R-:W2:Y:S04]  /*35f0*/  LDG.E.CONSTANT R5, desc[UR8][R8.64+-0x4008] ;  /* 0xffbff80808057981 */ /* 0x000ea8000c1e9900 */
[----:B------:R-:W3:Y:S04]  /*3600*/  LDG.E.64.CONSTANT R12, desc[UR8][R8.64+-0x4000] ;  /* 0xffc00008080c7981 */ /* 0x000ee8000c1e9b00 */
[----:B------:R-:W4:Y:S04]  /*3610*/  LDG.E.CONSTANT R18, desc[UR8][R8.64+-0x3008] ;  /* 0xffcff80808127981 */ /* 0x000f28000c1e9900 */
[----:B------:R-:W5:Y:S04]  /*3620*/  LDG.E.64.CONSTANT R14, desc[UR8][R8.64+-0x3000] ;  /* 0xffd00008080e7981 */ /* 0x000f68000c1e9b00 */
[----:B------:R-:W5:Y:S04]  /*3630*/  LDG.E.CONSTANT R19, desc[UR8][R8.64+-0x2008] ;  /* 0xffdff80808137981 */ /* 0x000f68000c1e9900 */
[----:B------:R-:W5:Y:S04]  /*3640*/  LDG.E.64.CONSTANT R16, desc[UR8][R8.64+-0x2000] ;  /* 0xffe0000808107981 */ /* 0x000f68000c1e9b00 */
[----:B------:R-:W5:Y:S04]  /*3650*/  LDG.E.CONSTANT R20, desc[UR8][R8.64+-0x1008] ;  /* 0xffeff80808147981 */ /* 0x000f68000c1e9900 */
[----:B------:R-:W5:Y:S04]  /*3660*/  LDG.E.64.CONSTANT R10, desc[UR8][R8.64+-0x1000] ;  /* 0xfff00008080a7981 */ /* 0x000f68000c1e9b00 */
[----:B------:R-:W5:Y:S04]  /*3670*/  LDG.E.CONSTANT R21, desc[UR8][R8.64+-0x8] ;  /* 0xfffff80808157981 */ /* 0x000f68000c1e9900 */
[----:B------:R0:W5:Y:S01]  /*3680*/  LDG.E.64.CONSTANT R6, desc[UR8][R8.64] ;  /* 0x0000000808067981 */ /* 0x000162000c1e9b00 */
[----:B------:R-:W-:-:S04]  /*3690*/  UIADD3 UR4, UP0, UPT, UR4, 0x500, URZ ;  /* 0x0000050004047890 */ /* 0x000fc8000ff1e0ff */
[----:B------:R-:W-:Y:S02]  /*36a0*/  UIADD3.X UR5, UPT, UPT, URZ, UR5, URZ, UP0, !UPT ;  /* 0x00000005ff057290 */ /* 0x000fe400087fe4ff */
[----:B------:R-:W-:-:S04]  /*36b0*/  UISETP.GT.U32.AND UP0, UPT, UR4, UR6, UPT ;  /* 0x000000060400728c */ /* 0x000fc8000bf04070 */
[----:B------:R-:W-:Y:S01]  /*36c0*/  UISETP.GT.AND.EX UP0, UPT, UR5, UR10, UPT, UP0 ;  /* 0x0000000a0500728c */ /* 0x000fe2000bf04300 */
        /* <DEDUP_REMOVED lines=28> */
[----:B------:R-:W-:Y:S02]  /*3890*/  @P2 SEL R11, R17, R11, P0 ;  /* 0x0000000b110b2207 */ /* 0x000fe40000000000 */
[----:B0-----:R-:W-:-:S05]  /*38a0*/  IADD3 R8, P2, PT, R8, 0x5000, RZ ;  /* 0x0000500008087810 */ /* 0x001fca0007f5e0ff */
[----:B------:R-:W-:-:S04]  /*38b0*/  IMAD.X R9, RZ, RZ, R9, P2 ;  /* 0x000000ffff097224 */ /* 0x000fc800010e0609 */
[----:B------:R-:W-:-:S04]  /*38c0*/  @P1 ISETP.GE.U32.AND P0, PT, R10, R6, PT ;  /* 0x000000060a00120c */ /* 0x000fc80003f06070 */
[----:B------:R-:W-:-:S04]  /*38d0*/  @P1 ISETP.GE.AND.EX P0, PT, R11, R7, PT, P0 ;  /* 0x000000070b00120c */ /* 0x000fc80003f06300 */
[----:B------:R-:W-:-:S04]  /*38e0*/  @P1 FSETP.LT.OR P0, PT, |R21|, |R20|, !P0 ;  /* 0x400000141500120b */ /* 0x000fc80004701600 */
[----:B------:R-:W-:Y:S02]  /*38f0*/  @P1 FSEL R21, R20, R21, P0 ;  /* 0x0000001514151208 */ /* 0x000fe40000000000 */
[----:B------:R-:W-:Y:S02]  /*3900*/  @P1 SEL R6, R10, R6, P0 ;  /* 0x000000060a061207 */ /* 0x000fe40000000000 */
[----:B------:R-:W-:Y:S01]  /*3910*/  @P1 SEL R7, R11, R7, P0 ;  /* 0x000000070b071207 */ /* 0x000fe20000000000 */
[----:B------:R-:W-:Y:S02]  /*3920*/  IMAD.MOV.U32 R4, RZ, RZ, R21 ;  /* 0x000000ffff047224 */ /* 0x000fe400078e0015 */
[----:B------:R-:W-:Y:S02]  /*3930*/  IMAD.MOV.U32 R2, RZ, RZ, R6 ;  /* 0x000000ffff027224 */ /* 0x000fe400078e0006 */
[----:B------:R-:W-:Y:S01]  /*3940*/  IMAD.MOV.U32 R3, RZ, RZ, R7 ;  /* 0x000000ffff037224 */ /* 0x000fe200078e0007 */
[----:B------:R-:W-:Y:S06]  /*3950*/  BRA.U !UP0, `(.L_x_72) ;  /* 0xfffffffd08247547 */ /* 0x000fec000b83ffff */
[----:B------:R-:W-:Y:S01]  /*3960*/  UIADD3 UR4, UP0, UPT, UR4, 0x500, URZ ;  /* 0x0000050004047890 */ /* 0x000fe2000ff1e0ff */
[----:B------:R-:W-:Y:S02]  /*3970*/  IMAD.MOV.U32 R2, RZ, RZ, R6 ;  /* 0x000000ffff027224 */ /* 0x000fe400078e0006 */
[----:B------:R-:W-:Y:S01]  /*3980*/  IMAD.MOV.U32 R3, RZ, RZ, R7 ;  /* 0x000000ffff037224 */ /* 0x000fe200078e0007 */
[----:B------:R-:W-:Y:S01]  /*3990*/  UIADD3.X UR5, UPT, UPT, URZ, UR5, URZ, UP0, !UPT ;  /* 0x00000005ff057290 */ /* 0x000fe200087fe4ff */
[----:B------:R-:W-:-:S05]  /*39a0*/  IMAD.MOV.U32 R4, RZ, RZ, R21 ;  /* 0x000000ffff047224 */ /* 0x000fca00078e0015 */
[----:B------:R-:W-:-:S07]  /*39b0*/  IMAD.U32 R12, RZ, RZ, UR5 ;  /* 0x00000005ff0c7e24 */ /* 0x000fce000f8e00ff */
.L_x_71:
[----:B------:R-:W0:Y:S02]  /*39c0*/  LDC R13, c[0x0][0x390] ;  /* 0x0000e400ff0d7b82 */ /* 0x000e240000000800 */
[----:B0-----:R-:W-:-:S04]  /*39d0*/  ISETP.LE.U32.AND P0, PT, R13, UR4, PT ;  /* 0x000000040d007c0c */ /* 0x001fc8000bf03070 */
[----:B------:R-:W-:-:S13]  /*39e0*/  ISETP.GE.AND.EX P0, PT, R12, UR7, PT, P0 ;  /* 0x000000070c007c0c */ /* 0x000fda000bf06300 */
[----:B------:R-:W-:Y:S05]  /*39f0*/  @P0 BRA `(.L_x_73) ;  /* 0x0000000800480947 */ /* 0x000fea0003800000 */
[----:B------:R-:W-:Y:S01]  /*3a00*/  VIADD R5, R13, -UR4 ;  /* 0x800000040d057c36 */ /* 0x000fe20008000000 */
[----:B------:R-:W-:Y:S04]  /*3a10*/  BSSY.RECONVERGENT B1, `(.L_x_73) ;  /* 0x0000090000017945 */ /* 0x000fe80003800200 */
[----:B------:R-:W-:-:S13]  /*3a20*/  ISETP.GE.AND P0, PT, R0, R5, PT ;  /* 0x000000050000720c */ /* 0x000fda0003f06270 */
[----:B------:R-:W-:Y:S05]  /*3a30*/  @P0 BRA `(.L_x_74) ;  /* 0x0000000800340947 */ /* 0x000fea0003800000 */
[----:B------:R-:W-:Y:S01]  /*3a40*/  LOP3.LUT R6, RZ, R0, RZ, 0x33, !PT ;  /* 0x00000000ff067212 */ /* 0x000fe200078e33ff */
[----:B------:R-:W-:Y:S01]  /*3a50*/  BSSY.RECONVERGENT B2, `(.L_x_75) ;  /* 0x000002d000027945 */ /* 0x000fe20003800200 */
[----:B------:R-:W-:Y:S02]  /*3a60*/  IMAD.MOV.U32 R14, RZ, RZ, R0 ;  /* 0x000000ffff0e7224 */ /* 0x000fe400078e0000 */
[----:B------:R-:W-:-:S04]  /*3a70*/  IADD3 R13, PT, PT, R13, -UR4, R6 ;  /* 0x800000040d0d7c10 */ /* 0x000fc8000fffe006 */
[----:B------:R-:W-:-:S04]  /*3a80*/  LOP3.LUT R6, R13, 0x300, RZ, 0xc0, !PT ;  /* 0x000003000d067812 */ /* 0x000fc800078ec0ff */
[----:B------:R-:W-:-:S13]  /*3a90*/  ISETP.NE.AND P0, PT, R6, 0x300, PT ;  /* 0x000003000600780c */ /* 0x000fda0003f05270 */
[----:B------:R-:W-:Y:S05]  /*3aa0*/  @!P0 BRA `(.L_x_76) ;  /* 0x00000000009c8947 */ /* 0x000fea0003800000 */
[----:B------:R-:W0:Y:S01]  /*3ab0*/  LDCU.64 UR6, c[0x0][0x380] ;  /* 0x00007000ff0677ac */ /* 0x000e220008000a00 */
[----:B------:R-:W-:Y:S01]  /*3ac0*/  IADD3 R7, P0, PT, R0, UR4, RZ ;  /* 0x0000000400077c10 */ /* 0x000fe2000ff1e0ff */
[----:B------:R-:W-:Y:S01]  /*3ad0*/  IMAD.MOV.U32 R14, RZ, RZ, R0 ;  /* 0x000000ffff0e7224 */ /* 0x000fe200078e0000 */
[----:B------:R-:W-:-:S03]  /*3ae0*/  LEA.HI R6, R13, 0x1, RZ, 0x18 ;  /* 0x000000010d067811 */ /* 0x000fc600078fc0ff */
[----:B------:R-:W-:Y:S01]  /*3af0*/  IMAD.X R8, RZ, RZ, R12, P0 ;  /* 0x000000ffff087224 */ /* 0x000fe200000e060c */
[----:B------:R-:W-:-:S05]  /*3b00*/  LOP3.LUT R6, R6, 0x3, RZ, 0xc0, !PT ;  /* 0x0000000306067812 */ /* 0x000fca00078ec0ff */
[----:B------:R-:W-:Y:S01]  /*3b10*/  IMAD.MOV R10, RZ, RZ, -R6 ;  /* 0x000000ffff0a7224 */ /* 0x000fe200078e0a06 */
[----:B0-----:R-:W-:-:S04]  /*3b20*/  LEA R11, P1, R7, UR6, 0x4 ;  /* 0x00000006070b7c11 */ /* 0x001fc8000f8220ff */
[----:B------:R-:W-:-:S09]  /*3b30*/  LEA.HI.X R7, R7, UR7, R8, 0x4, P1 ;  /* 0x0000000707077c11 */ /* 0x000fd200088f2408 */
.L_x_79:
[----:B------:R-:W-:-:S05]  /*3b40*/  IMAD.MOV.U32 R6, RZ, RZ, R11 ;  /* 0x000000ffff067224 */ /* 0x000fca00078e000b */
[----:B------:R-:W2:Y:S04]  /*3b50*/  LDG.E.CONSTANT R16, desc[UR8][R6.64] ;  /* 0x0000000806107981 */ /* 0x000ea8000c1e9900 */
[----:B------:R-:W3:Y:S01]  /*3b60*/  LDG.E.64.CONSTANT R8, desc[UR8][R6.64+0x8] ;  /* 0x0000080806087981 */ /* 0x000ee2000c1e9b00 */
[----:B------:R-:W-:Y:S01]  /*3b70*/  VIADD R10, R10, 0x1 ;  /* 0x000000010a0a7836 */ /* 0x000fe20000000000 */
[----:B------:R-:W-:Y:S01]  /*3b80*/  BSSY.RECONVERGENT B3, `(.L_x_77) ;  /* 0x0000016000037945 */ /* 0x000fe20003800200 */
[----:B------:R-:W-:Y:S01]  /*3b90*/  IMAD.MOV.U32 R17, RZ, RZ, R2 ;  /* 0x000000ffff117224 */ /* 0x000fe200078e0002 */
        /* <DEDUP_REMOVED lines=20> */
.L_x_78:
[----:B------:R-:W-:Y:S05]  /*3ce0*/  BSYNC.RECONVERGENT B3 ;  /* 0x0000000000037941 */ /* 0x000fea0003800200 */
.L_x_77:
[----:B------:R-:W-:Y:S02]  /*3cf0*/  IMAD.X R7, RZ, RZ, R7, P3 ;  /* 0x000000ffff077224 */ /* 0x000fe400018e0607 */
[----:B------:R-:W-:Y:S01]  /*3d00*/  VIADD R14, R14, 0x100 ;  /* 0x000001000e0e7836 */ /* 0x000fe20000000000 */
[----:B------:R-:W-:Y:S06]  /*3d10*/  @P2 BRA `(.L_x_79) ;  /* 0xfffffffc00882947 */ /* 0x000fec000383ffff */
.L_x_76:
[----:B------:R-:W-:Y:S05]  /*3d20*/  BSYNC.RECONVERGENT B2 ;  /* 0x0000000000027941 */ /* 0x000fea0003800200 */
.L_x_75:
[----:B------:R-:W-:-:S13]  /*3d30*/  ISETP.GE.U32.AND P0, PT, R13, 0x300, PT ;  /* 0x000003000d00780c */ /* 0x000fda0003f06070 */
[----:B------:R-:W-:Y:S05]  /*3d40*/  @!P0 BRA `(.L_x_74) ;  /* 0x0000000400708947 */ /* 0x000fea0003800000 */
[----:B------:R-:W0:Y:S01]  /*3d50*/  LDCU.64 UR6, c[0x0][0x380] ;  /* 0x00007000ff0677ac */ /* 0x000e220008000a00 */
[----:B------:R-:W-:-:S05]  /*3d60*/  IADD3 R11, P0, PT, R14, UR4, RZ ;  /* 0x000000040e0b7c10 */ /* 0x000fca000ff1e0ff */
[----:B------:R-:W-:Y:S01]  /*3d70*/  IMAD.X R6, RZ, RZ, R12, P0 ;  /* 0x000000ffff067224 */ /* 0x000fe200000e060c */
[----:B0-----:R-:W-:-:S04]  /*3d80*/  LEA R10, P1, R11, UR6, 0x4 ;  /* 0x000000060b0a7c11 */ /* 0x001fc8000f8220ff */
[----:B------:R-:W-:Y:S02]  /*3d90*/  IADD3 R10, P0, PT, R10, 0x3008, RZ ;  /* 0x000030080a0a7810 */ /* 0x000fe40007f1e0ff */
[----:B------:R-:W-:-:S05]  /*3da0*/  LEA.HI.X R11, R11, UR7, R6, 0x4, P1 ;  /* 0x000000070b0b7c11 */ /* 0x000fca00088f2406 */
[----:B------:R-:W-:-:S07]  /*3db0*/  IMAD.X R11, RZ, RZ, R11, P0 ;  /* 0x000000ffff0b7224 */ /* 0x000fce00000e060b */
.L_x_88:
[----:B------:R-:W2:Y:S04]  /*3dc0*/  LDG.E.CONSTANT R23, desc[UR8][R10.64+-0x3008] ;  /* 0xffcff8080a177981 */ /* 0x000ea8000c1e9900 */
[----:B------:R-:W3:Y:S04]  /*3dd0*/  LDG.E.64.CONSTANT R16, desc[UR8][R10.64+-0x3000] ;  /* 0xffd000080a107981 */ /* 0x000ee8000c1e9b00 */
[----:B------:R0:W5:Y:S04]  /*3de0*/  LDG.E.CONSTANT R18, desc[UR8][R10.64+-0x2008] ;  /* 0xffdff8080a127981 */ /* 0x000168000c1e9900 */
        /* <DEDUP_REMOVED lines=22> */
.L_x_81:
[----:B------:R-:W-:Y:S05]  /*3f50*/  BSYNC.RECONVERGENT B2 ;  /* 0x0000000000027941 */ /* 0x000fea0003800200 */
.L_x_80:
        /* <DEDUP_REMOVED lines=17> */
.L_x_83:
[----:B------:R-:W-:Y:S05]  /*4070*/  BSYNC.RECONVERGENT B2 ;  /* 0x0000000000027941 */ /* 0x000fea0003800200 */
.L_x_82:
        /* <DEDUP_REMOVED lines=17> */
.L_x_85:
[----:B------:R-:W-:Y:S05]  /*4190*/  BSYNC.RECONVERGENT B2 ;  /* 0x0000000000027941 */ /* 0x000fea0003800200 */
.L_x_84:
        /* <DEDUP_REMOVED lines=17> */
.L_x_87:
[----:B------:R-:W-:Y:S05]  /*42b0*/  BSYNC.RECONVERGENT B2 ;  /* 0x0000000000027941 */ /* 0x000fea0003800200 */
.L_x_86:
[----:B------:R-:W-:Y:S01]  /*42c0*/  VIADD R14, R14, 0x400 ;  /* 0x000004000e0e7836 */ /* 0x000fe20000000000 */
[----:B------:R-:W-:-:S04]  /*42d0*/  IADD3 R10, P1, PT, R10, 0x4000, RZ ;  /* 0x000040000a0a7810 */ /* 0x000fc80007f3e0ff */
[----:B------:R-:W-:Y:S01]  /*42e0*/  ISETP.GE.AND P0, PT, R14, R5, PT ;  /* 0x000000050e00720c */ /* 0x000fe20003f06270 */
[----:B------:R-:W-:-:S12]  /*42f0*/  IMAD.X R11, RZ, RZ, R11, P1 ;  /* 0x000000ffff0b7224 */ /* 0x000fd800008e060b */
[----:B------:R-:W-:Y:S05]  /*4300*/  @!P0 BRA `(.L_x_88) ;  /* 0xfffffff800ac8947 */ /* 0x000fea000383ffff */
.L_x_74:
[----:B------:R-:W-:Y:S05]  /*4310*/  BSYNC.RECONVERGENT B1 ;  /* 0x0000000000017941 */ /* 0x000fea0003800200 */
.L_x_73:
[----:B------:R-:W0:Y:S01]  /*4320*/  S2R R5, SR_LANEID ;  /* 0x0000000000057919 */ /* 0x000e220000000000 */
[----:B------:R-:W-:Y:S01]  /*4330*/  BSSY.RECONVERGENT B1, `(.L_x_89) ;  /* 0x000001e000017945 */ /* 0x000fe20003800200 */
[----:B------:R-:W-:Y:S01]  /*4340*/  IMAD.MOV.U32 R6, RZ, RZ, R2 ;  /* 0x000000ffff067224 */ /* 0x000fe200078e0002 */
[----:B------:R1:W2:Y:S01]  /*4350*/  SHFL.DOWN PT, R9, R4, 0x1, 0x1f ;  /* 0x08201f0004097f89 */ /* 0x0002a200000e0000 */
[----:B------:R-:W-:-:S03]  /*4360*/  IMAD.MOV.U32 R7, RZ, RZ, R3 ;  /* 0x000000ffff077224 */ /* 0x000fc600078e0003 */
[----:B------:R1:W3:Y:S04]  /*4370*/  SHFL.DOWN PT, R11, R2, 0x1, 0x1f ;  /* 0x08201f00020b7f89 */ /* 0x0002e800000e0000 */
[----:B------:R1:W4:Y:S01]  /*4380*/  SHFL.DOWN PT, R8, R3, 0x1, 0x1f ;  /* 0x08201f0003087f89 */ /* 0x00032200000e0000 */
[C---:B0-----:R-:W-:Y:S02]  /*4390*/  ISETP.GT.AND P0, PT, R5.reuse, 0x1e, PT ;  /* 0x0000001e0500780c */ /* 0x041fe40003f04270 */
[C---:B------:R-:W-:Y:S02]  /*43a0*/  ISETP.GT.AND P1, PT, R5.reuse, 0x1d, PT ;  /* 0x0000001d0500780c */ /* 0x040fe40003f24270 */
[C---:B------:R-:W-:Y:S02]  /*43b0*/  ISETP.GT.AND P5, PT, R5.reuse, 0x1b, PT ;  /* 0x0000001b0500780c */ /* 0x040fe40003fa4270 */
[----:B------:R-:W-:-:S02]  /*43c0*/  ISETP.GT.AND P4, PT, R5, 0x17, PT ;  /* 0x000000170500780c */ /* 0x000fc40003f84270 */
[C---:B------:R-:W-:Y:S02]  /*43d0*/  ISETP.GT.AND P3, PT, R5.reuse, 0xf, PT ;  /* 0x0000000f0500780c */ /* 0x040fe40003f64270 */
[----:B------:R-:W-:Y:S01]  /*43e0*/  ISETP.NE.AND P2, PT, R5, RZ, PT ;  /* 0x000000ff0500720c */ /* 0x000fe20003f45270 */
[----:B------:R-:W-:Y:S02]  /*43f0*/  IMAD.MOV.U32 R5, RZ, RZ, R4 ;  /* 0x000000ffff057224 */ /* 0x000fe400078e0004 */
[----:B-1234-:R-:W-:Y:S10]  /*4400*/  @P0 BRA `(.L_x_90) ;  /* 0x0000000000400947 */ /* 0x01eff40003800000 */
        /* <DEDUP_REMOVED lines=9> */
[----:B------:R-:W-:-:S04]  /*44a0*/  @P6 ISETP.GE.U32.AND P0, PT, R2, R11, PT ;  /* 0x0000000b0200620c */ /* 0x000fc80003f06070 */
[----:B------:R-:W-:-:S04]  /*44b0*/  @P6 ISETP.GE.AND.EX P0, PT, R3, R8, PT, P0 ;  /* 0x000000080300620c */ /* 0x000fc80003f06300 */
[----:B------:R-:W-:Y:S02]  /*44c0*/  @P6 FSEL R5, R4, R9, !P0 ;  /* 0x0000000904056208 */ /* 0x000fe40004000000 */
[----:B------:R-:W-:-:S04]  /*44d0*/  @P6 ISETP.LT.U32.AND P0, PT, R2, R11, PT ;  /* 0x0000000b0200620c */ /* 0x000fc80003f01070 */
[----:B------:R-:W-:-:S04]  /*44e0*/  @P6 ISETP.LT.AND.EX P0, PT, R3, R8, PT, P0 ;  /* 0x000000080300620c */ /* 0x000fc80003f01300 */
[----:B------:R-:W-:Y:S02]  /*44f0*/  @P6 SEL R6, R2, R11, P0 ;  /* 0x0000000b02066207 */ /* 0x000fe40000000000 */
[----:B------:R-:W-:-:S07]  /*4500*/  @P6 SEL R7, R3, R8, P0 ;  /* 0x0000000803076207 */ /* 0x000fce0000000000 */
.L_x_90:
[----:B------:R-:W-:Y:S05]  /*4510*/  BSYNC.RECONVERGENT B1 ;  /* 0x0000000000017941 */ /* 0x000fea0003800200 */
.L_x_89:
[----:B------:R0:W1:Y:S01]  /*4520*/  SHFL.DOWN PT, R10, R5, 0x2, 0x1f ;  /* 0x08401f00050a7f89 */ /* 0x00006200000e0000 */
[----:B------:R-:W-:Y:S01]  /*4530*/  BSSY.RECONVERGENT B1, `(.L_x_91) ;  /* 0x0000017000017945 */ /* 0x000fe20003800200 */
[----:B------:R-:W-:Y:S02]  /*4540*/  IMAD.MOV.U32 R2, RZ, RZ, R5 ;  /* 0x000000ffff027224 */ /* 0x000fe400078e0005 */
[----:B------:R0:W2:Y:S01]  /*4550*/  SHFL.DOWN PT, R3, R6, 0x2, 0x1f ;  /* 0x08401f0006037f89 */ /* 0x0000a200000e0000 */
[----:B------:R-:W-:Y:S02]  /*4560*/  IMAD.MOV.U32 R4, RZ, RZ, R6 ;  /* 0x000000ffff047224 */ /* 0x000fe400078e0006 */
[----:B------:R-:W-:Y:S01]  /*4570*/  IMAD.MOV.U32 R8, RZ, RZ, R7 ;  /* 0x000000ffff087224 */ /* 0x000fe200078e0007 */
[----:B------:R0:W3:Y:S01]  /*4580*/  SHFL.DOWN PT, R12, R7, 0x2, 0x1f ;  /* 0x08401f00070c7f89 */ /* 0x0000e200000e0000 */
[----:B------:R-:W-:Y:S05]  /*4590*/  @P1 BRA `(.L_x_92) ;  /* 0x0000000000401947 */ /* 0x000fea0003800000 */
[----:B-1----:R-:W-:Y:S01]  /*45a0*/  FSETP.GEU.AND P0, PT, |R5|, |R10|, PT ;  /* 0x4000000a0500720b */ /* 0x002fe20003f0e200 */
[----:B------:R-:W-:Y:S02]  /*45b0*/  IMAD.MOV.U32 R2, RZ, RZ, R10 ;  /* 0x000000ffff027224 */ /* 0x000fe400078e000a */
[----:B--2---:R-:W-:Y:S02]  /*45c0*/  IMAD.MOV.U32 R4, RZ, RZ, R3 ;  /* 0x000000ffff047224 */ /* 0x004fe400078e0003 */
[----:B---3--:R-:W-:-:S08]  /*45d0*/  IMAD.MOV.U32 R8, RZ, RZ, R12 ;  /* 0x000000ffff087224 */ /* 0x008fd000078e000c */
        /* <DEDUP_REMOVED lines=12> */
.L_x_92:
[----:B------:R-:W-:Y:S05]  /*46a0*/  BSYNC.RECONVERGENT B1 ;  /* 0x0000000000017941 */ /* 0x000fea0003800200 */
.L_x_91:
[----:B0-----:R0:W4:Y:S01]  /*46b0*/  SHFL.DOWN PT, R5, R2, 0x4, 0x1f ;  /* 0x08801f0002057f89 */ /* 0x00112200000e0000 */
[----:B------:R-:W-:Y:S01]  /*46c0*/  BSSY.RECONVERGENT B1, `(.L_x_93) ;  /* 0x0000017000017945 */ /* 0x000fe20003800200 */
[----:B--2---:R-:W-:Y:S02]  /*46d0*/  IMAD.MOV.U32 R3, RZ, RZ, R2 ;  /* 0x000000ffff037224 */ /* 0x004fe400078e0002 */
[----:B------:R0:W2:Y:S01]  /*46e0*/  SHFL.DOWN PT, R9, R4, 0x4, 0x1f ;  /* 0x08801f0004097f89 */ /* 0x0000a200000e0000 */
[----:B------:R-:W-:Y:S02]  /*46f0*/  IMAD.MOV.U32 R6, RZ, RZ, R4 ;  /* 0x000000ffff067224 */ /* 0x000fe400078e0004 */
[----:B------:R-:W-:Y:S01]  /*4700*/  IMAD.MOV.U32 R7, RZ, RZ, R8 ;  /* 0x000000ffff077224 */ /* 0x000fe200078e0008 */
[----:B------:R0:W0:Y:S01]  /*4710*/  SHFL.DOWN PT, R11, R8, 0x4, 0x1f ;  /* 0x08801f00080b7f89 */ /* 0x00002200000e0000 */
[----:B------:R-:W-:Y:S05]  /*4720*/  @P5 BRA `(.L_x_94) ;  /* 0x0000000000405947 */ /* 0x000fea0003800000 */
[----:B----4-:R-:W-:Y:S01]  /*4730*/  FSETP.GEU.AND P0, PT, |R2|, |R5|, PT ;  /* 0x400000050200720b */ /* 0x010fe20003f0e200 */
[----:B------:R-:W-:Y:S02]  /*4740*/  IMAD.MOV.U32 R3, RZ, RZ, R5 ;  /* 0x000000ffff037224 */ /* 0x000fe400078e0005 */
[----:B--2---:R-:W-:Y:S02]  /*4750*/  IMAD.MOV.U32 R6, RZ, RZ, R9 ;  /* 0x000000ffff067224 */ /* 0x004fe400078e0009 */
[----:B0-----:R-:W-:-:S08]  /*4760*/  IMAD.MOV.U32 R7, RZ, RZ, R11 ;  /* 0x000000ffff077224 */ /* 0x001fd000078e000b */
        /* <DEDUP_REMOVED lines=12> */
.L_x_94:
[----:B------:R-:W-:Y:S05]  /*4830*/  BSYNC.RECONVERGENT B1 ;  /* 0x0000000000017941 */ /* 0x000fea0003800200 */
.L_x_93:
[----:B0-----:R0:W0:Y:S01]  /*4840*/  SHFL.DOWN PT, R8, R3, 0x8, 0x1f ;  /* 0x09001f0003087f89 */ /* 0x00102200000e0000 */
[----:B------:R-:W-:Y:S01]  /*4850*/  BSSY.RECONVERGENT B1, `(.L_x_95) ;  /* 0x0000017000017945 */ /* 0x000fe20003800200 */
[----:B------:R-:W-:Y:S02]  /*4860*/  IMAD.MOV.U32 R2, RZ, RZ, R3 ;  /* 0x000000ffff027224 */ /* 0x000fe400078e0003 */
[----:B--2---:R2:W0:Y:S01]  /*4870*/  SHFL.DOWN PT, R9, R6, 0x8, 0x1f ;  /* 0x09001f0006097f89 */ /* 0x00442200000e0000 */
[----:B------:R-:W-:Y:S02]  /*4880*/  IMAD.MOV.U32 R4, RZ, RZ, R6 ;  /* 0x000000ffff047224 */ /* 0x000fe400078e0006 */
[----:B----4-:R-:W-:Y:S01]  /*4890*/  IMAD.MOV.U32 R5, RZ, RZ, R7 ;  /* 0x000000ffff057224 */ /* 0x010fe200078e0007 */
[----:B-1----:R2:W1:Y:S01]  /*48a0*/  SHFL.DOWN PT, R10, R7, 0x8, 0x1f ;  /* 0x09001f00070a7f89 */ /* 0x00246200000e0000 */
[----:B------:R-:W-:Y:S05]  /*48b0*/  @P4 BRA `(.L_x_96) ;  /* 0x0000000000404947 */ /* 0x000fea0003800000 */
[----:B0-----:R-:W-:Y:S01]  /*48c0*/  FSETP.GEU.AND P0, PT, |R3|, |R8|, PT ;  /* 0x400000080300720b */ /* 0x001fe20003f0e200 */
[----:B------:R-:W-:Y:S02]  /*48d0*/  IMAD.MOV.U32 R2, RZ, RZ, R8 ;  /* 0x000000ffff027224 */ /* 0x000fe400078e0008 */
[----:B------:R-:W-:Y:S02]  /*48e0*/  IMAD.MOV.U32 R4, RZ, RZ, R9 ;  /* 0x000000ffff047224 */ /* 0x000fe400078e0009 */
[----:B-1----:R-:W-:-:S08]  /*48f0*/  IMAD.MOV.U32 R5, RZ, RZ, R10 ;  /* 0x000000ffff057224 */ /* 0x002fd000078e000a */
        /* <DEDUP_REMOVED lines=12> */
.L_x_96:
[----:B------:R-:W-:Y:S05]  /*49c0*/  BSYNC.RECONVERGENT B1 ;  /* 0x0000000000017941 */ /* 0x000fea0003800200 */
.L_x_95:
[----:B0-----:R0:W4:Y:S01]  /*49d0*/  SHFL.DOWN PT, R3, R2, 0x10, 0x1f ;  /* 0x0a001f0002037f89 */ /* 0x00112200000e0000 */
[----:B------:R-:W-:Y:S01]  /*49e0*/  BSSY.RECONVERGENT B1, `(.L_x_97) ;  /* 0x0000017000017945 */ /* 0x000fe20003800200 */
[----:B------:R-:W-:Y:S02]  /*49f0*/  IMAD.MOV.U32 R8, RZ, RZ, R2 ;  /* 0x000000ffff087224 */ /* 0x000fe400078e0002 */
[----:B------:R0:W0:Y:S01]  /*4a00*/  SHFL.DOWN PT, R9, R4, 0x10, 0x1f ;  /* 0x0a001f0004097f89 */ /* 0x00002200000e0000 */
[----:B--2---:R-:W-:Y:S02]  /*4a10*/  IMAD.MOV.U32 R7, RZ, RZ, R4 ;  /* 0x000000ffff077224 */ /* 0x004fe400078e0004 */
[----:B------:R-:W-:Y:S01]  /*4a20*/  IMAD.MOV.U32 R6, RZ, RZ, R5 ;  /* 0x000000ffff067224 */ /* 0x000fe200078e0005 */
[----:B-1----:R1:W2:Y:S01]  /*4a30*/  SHFL.DOWN PT, R10, R5, 0x10, 0x1f ;  /* 0x0a001f00050a7f89 */ /* 0x0022a200000e0000 */
[----:B------:R-:W-:Y:S05]  /*4a40*/  @P3 BRA `(.L_x_98) ;  /* 0x0000000000403947 */ /* 0x000fea0003800000 */
[----:B----4-:R-:W-:Y:S01]  /*4a50*/  FSETP.GEU.AND P0, PT, |R2|, |R3|, PT ;  /* 0x400000030200720b */ /* 0x010fe20003f0e200 */
[----:B------:R-:W-:Y:S02]  /*4a60*/  IMAD.MOV.U32 R8, RZ, RZ, R3 ;  /* 0x000000ffff087224 */ /* 0x000fe400078e0003 */
[----:B0-----:R-:W-:Y:S02]  /*4a70*/  IMAD.MOV.U32 R7, RZ, RZ, R9 ;  /* 0x000000ffff077224 */ /* 0x001fe400078e0009 */
[----:B--2---:R-:W-:-:S08]  /*4a80*/  IMAD.MOV.U32 R6, RZ, RZ, R10 ;  /* 0x000000ffff067224 */ /* 0x004fd000078e000a */
        /* <DEDUP_REMOVED lines=12> */
.L_x_98:
[----:B------:R-:W-:Y:S05]  /*4b50*/  BSYNC.RECONVERGENT B1 ;  /* 0x0000000000017941 */ /* 0x000fea0003800200 */
.L_x_97:
[----:B------:R-:W-:Y:S04]  /*4b60*/  BSSY.RECONVERGENT B1, `(.L_x_99) ;  /* 0x000000c000017945 */ /* 0x000fe80003800200 */
[----:B------:R-:W-:Y:S05]  /*4b70*/  @P2 BRA `(.L_x_100) ;  /* 0x0000000000282947 */ /* 0x000fea0003800000 */
[----:B0-----:R-:W0:Y:S01]  /*4b80*/  S2R R4, SR_CgaCtaId ;  /* 0x0000000000047919 */ /* 0x001e220000008800 */
[----:B----4-:R-:W-:Y:S02]  /*4b90*/  MOV R3, 0x400 ;  /* 0x0000040000037802 */ /* 0x010fe40000000f00 */
[----:B------:R-:W-:-:S04]  /*4ba0*/  SHF.R.U32.HI R2, RZ, 0x1, R0 ;  /* 0x00000001ff027819 */ /* 0x000fc80000011600 */
[----:B------:R-:W-:Y:S02]  /*4bb0*/  LOP3.LUT R2, R2, 0x1f0, RZ, 0xc0, !PT ;  /* 0x000001f002027812 */ /* 0x000fe400078ec0ff */
[----:B0-----:R-:W-:-:S05]  /*4bc0*/  LEA R3, R4, R3, 0x18 ;  /* 0x0000000304037211 */ /* 0x001fca00078ec0ff */
[----:B-1----:R-:W-:Y:S02]  /*4bd0*/  IMAD.IADD R5, R2, 0x1, R3 ;  /* 0x0000000102057824 */ /* 0x002fe400078e0203 */
[----:B------:R-:W-:Y:S02]  /*4be0*/  IMAD.MOV.U32 R2, RZ, RZ, R7 ;  /* 0x000000ffff027224 */ /* 0x000fe400078e0007 */
[----:B------:R-:W-:Y:S01]  /*4bf0*/  IMAD.MOV.U32 R3, RZ, RZ, R6 ;  /* 0x000000ffff037224 */ /* 0x000fe200078e0006 */
[----:B------:R0:W-:Y:S04]  /*4c00*/  STS [R5+0x8], R8 ;  /* 0x0000080805007388 */ /* 0x0001e80000000800 */
[----:B------:R0:W-:Y:S02]  /*4c10*/  STS.64 [R5+0x10], R2 ;  /* 0x0000100205007388 */ /* 0x0001e40000000a00 */
.L_x_100:
[----:B------:R-:W-:Y:S05]  /*4c20*/  BSYNC.RECONVERGENT B1 ;  /* 0x0000000000017941 */ /* 0x000fea0003800200 */
.L_x_99:
[----:B------:R-:W-:Y:S01]  /*4c30*/  BAR.SYNC.DEFER_BLOCKING 0x0 ;  /* 0x0000000000007b1d */ /* 0x000fe20000010000 */
[----:B------:R-:W-:-:S13]  /*4c40*/  ISETP.NE.AND P1, PT, R0, RZ, PT ;  /* 0x000000ff0000720c */ /* 0x000fda0003f25270 */
[----:B------:R-:W-:Y:S05]  /*4c50*/  @P1 BRA `(.L_x_34) ;  /* 0x0000000800341947 */ /* 0x000fea0003800000 */
[----:B0---4-:R-:W0:Y:S01]  /*4c60*/  S2R R3, SR_CgaCtaId ;  /* 0x0000000000037919 */ /* 0x011e220000008800 */
[----:B------:R-:W-:Y:S01]  /*4c70*/  MOV R0, 0x400 ;  /* 0x0000040000007802 */ /* 0x000fe20000000f00 */
[----:B------:R-:W-:Y:S03]  /*4c80*/  BSSY.RECONVERGENT B1, `(.L_x_101) ;  /* 0x0000016000017945 */ /* 0x000fe60003800200 */
[----:B0-----:R-:W-:-:S05]  /*4c90*/  LEA R24, R3, R0, 0x18 ;  /* 0x0000000003187211 */ /* 0x001fca00078ec0ff */
[----:B------:R-:W0:Y:S04]  /*4ca0*/  LDS R3, [R24+0x18] ;  /* 0x0000180018037984 */ /* 0x000e280000000800 */
[----:B-1----:R-:W1:Y:S04]  /*4cb0*/  LDS.64 R4, [R24+0x20] ;  /* 0x0000200018047984 */ /* 0x002e680000000a00 */
[----:B------:R4:W2:Y:S04]  /*4cc0*/  LDS R18, [R24+0x28] ;  /* 0x0000280018127984 */ /* 0x0008a80000000800 */
[----:B------:R4:W2:Y:S01]  /*4cd0*/  LDS R16, [R24+0x38] ;  /* 0x0000380018107984 */ /* 0x0008a20000000800 */
[----:B0-----:R-:W-:Y:S01]  /*4ce0*/  FSETP.GEU.AND P0, PT, |R8|, |R3|, PT ;  /* 0x400000030800720b */ /* 0x001fe20003f0e200 */
[----:B------:R-:W-:-:S02]  /*4cf0*/  IMAD.MOV.U32 R19, RZ, RZ, R3 ;  /* 0x000000ffff137224 */ /* 0x000fc400078e0003 */
[----:B-1----:R-:W-:Y:S02]  /*4d00*/  IMAD.MOV.U32 R21, RZ, RZ, R4 ;  /* 0x000000ffff157224 */ /* 0x002fe400078e0004 */
[----:B------:R-:W-:-:S08]  /*4d10*/  IMAD.MOV.U32 R20, RZ, RZ, R5 ;  /* 0x000000ffff147224 */ /* 0x000fd000078e0005 */
[----:B--2-4-:R-:W-:Y:S05]  /*4d20*/  @!P0 BRA `(.L_x_102) ;  /* 0x00000000002c8947 */ /* 0x014fea0003800000 */
        /* <DEDUP_REMOVED lines=11> */
.L_x_102:
[----:B------:R-:W-:Y:S05]  /*4de0*/  BSYNC.RECONVERGENT B1 ;  /* 0x0000000000017941 */ /* 0x000fea0003800200 */
.L_x_101:
[----:B------:R-:W0:Y:S01]  /*4df0*/  LDS.64 R4, [R24+0x30] ;  /* 0x0000300018047984 */ /* 0x000e220000000a00 */
[----:B------:R-:W-:Y:S01]  /*4e00*/  FSETP.GEU.AND P0, PT, |R19|, |R18|, PT ;  /* 0x400000121300720b */ /* 0x000fe20003f0e200 */
[----:B------:R-:W-:Y:S01]  /*4e10*/  BSSY.RECONVERGENT B1, `(.L_x_103) ;  /* 0x0000019000017945 */ /* 0x000fe20003800200 */
[----:B------:R-:W-:Y:S01]  /*4e20*/  IMAD.MOV.U32 R23, RZ, RZ, R18 ;  /* 0x000000ffff177224 */ /* 0x000fe200078e0012 */
[----:B------:R1:W2:Y:S04]  /*4e30*/  LDS R17, [R24+0x48] ;  /* 0x0000480018117984 */ /* 0x0002a80000000800 */
[----:B------:R1:W4:Y:S04]  /*4e40*/  LDS R15, [R24+0x58] ;  /* 0x00005800180f7984 */ /* 0x0003280000000800 */
[----:B------:R1:W1:Y:S04]  /*4e50*/  LDS R14, [R24+0x68] ;  /* 0x00006800180e7984 */ /* 0x0002680000000800 */
[----:B------:R0:W1:Y:S04]  /*4e60*/  LDS R0, [R24+0x78] ;  /* 0x0000780018007984 */ /* 0x0000680000000800 */
[----:B------:R0:W1:Y:S04]  /*4e70*/  LDS.64 R6, [R24+0x40] ;  /* 0x0000400018067984 */ /* 0x0000680000000a00 */
[----:B------:R0:W1:Y:S04]  /*4e80*/  LDS.64 R8, [R24+0x50] ;  /* 0x0000500018087984 */ /* 0x0000680000000a00 */
[----:B------:R0:W1:Y:S04]  /*4e90*/  LDS.64 R10, [R24+0x60] ;  /* 0x00006000180a7984 */ /* 0x0000680000000a00 */
[----:B---3--:R3:W1:Y:S04]  /*4ea0*/  LDS.64 R12, [R24+0x70] ;  /* 0x00007000180c7984 */ /* 0x0086680000000a00 */
        /* <DEDUP_REMOVED lines=15> */
.L_x_104:
[----:B------:R-:W-:Y:S05]  /*4fa0*/  BSYNC.RECONVERGENT B1 ;  /* 0x0000000000017941 */ /* 0x000fea0003800200 */
.L_x_103:
        /* <DEDUP_REMOVED lines=17> */
.L_x_106:
[----:B------:R-:W-:Y:S05]  /*50c0*/  BSYNC.RECONVERGENT B1 ;  /* 0x0000000000017941 */ /* 0x000fea0003800200 */
.L_x_105:
[----:B--2---:R-:W-:Y:S01]  /*50d0*/  FSETP.GEU.AND P0, PT, |R4|, |R17|, PT ;  /* 0x400000110400720b */ /* 0x004fe20003f0e200 */
        /* <DEDUP_REMOVED lines=16> */
.L_x_108:
[----:B------:R-:W-:Y:S05]  /*51e0*/  BSYNC.RECONVERGENT B1 ;  /* 0x0000000000017941 */ /* 0x000fea0003800200 */
.L_x_107:
[----:B----4-:R-:W-:Y:S01]  /*51f0*/  FSETP.GEU.AND P0, PT, |R6|, |R15|, PT ;  /* 0x4000000f0600720b */ /* 0x010fe20003f0e200 */
        /* <DEDUP_REMOVED lines=16> */
.L_x_110:
[----:B------:R-:W-:Y:S05]  /*5300*/  BSYNC.RECONVERGENT B1 ;  /* 0x0000000000017941 */ /* 0x000fea0003800200 */
.L_x_109:
        /* <DEDUP_REMOVED lines=17> */
.L_x_112:
[----:B------:R-:W-:Y:S05]  /*5420*/  BSYNC.RECONVERGENT B1 ;  /* 0x0000000000017941 */ /* 0x000fea0003800200 */
.L_x_111:
        /* <DEDUP_REMOVED lines=16> */
.L_x_34:
[----:B------:R-:W-:Y:S05]  /*5530*/  BSYNC.RECONVERGENT B0 ;  /* 0x0000000000007941 */ /* 0x000fea0003800200 */
.L_x_1:
[----:B------:R-:W-:Y:S05]  /*5540*/  @P1 EXIT ;  /* 0x000000000000194d */ /* 0x000fea0003800000 */
[----:B0-2-4-:R-:W0:Y:S01]  /*5550*/  LDC.64 R2, c[0x0][0x388] ;  /* 0x0000e200ff027b82 */ /* 0x015e220000000a00 */
[----:B------:R-:W-:-:S04]  /*5560*/  LOP3.LUT R7, R7, R6, RZ, 0x3c, !PT ;  /* 0x0000000607077212 */ /* 0x000fc800078e3cff */
[----:B------:R-:W-:-:S04]  /*5570*/  LOP3.LUT R6, R7, R6, RZ, 0x3c, !PT ;  /* 0x0000000607067212 */ /* 0x000fc800078e3cff */
[----:B------:R-:W-:-:S05]  /*5580*/  LOP3.LUT R7, R7, R6, RZ, 0x3c, !PT ;  /* 0x0000000607077212 */ /* 0x000fca00078e3cff */
[----:B0-----:R-:W-:Y:S04]  /*5590*/  STG.E.64 desc[UR8][R2.64+0x8], R6 ;  /* 0x0000080602007986 */ /* 0x001fe8000c101b08 */
[----:B------:R-:W-:Y:S01]  /*55a0*/  STG.E desc[UR8][R2.64], R8 ;  /* 0x0000000802007986 */ /* 0x000fe2000c101908 */
[----:B------:R-:W-:Y:S05]  /*55b0*/  EXIT ;  /* 0x000000000000794d */ /* 0x000fea0003800000 */
.L_x_113:
        /* <DEDUP_REMOVED lines=12> */
.L_x_782:


//--------------------- .text._ZN6thrust24THRUST_300001_SM_1000_NS8cuda_cub4core6detail13_kernel_agentINS1_8__reduce10DrainAgentIlEEJN3cub18CUB_300001_SM_10009GridQueueIyEElEEEvDpT0_ --------------------------
	.section	.text._ZN6thrust24THRUST_300001_SM_1000_NS8cuda_cub4core6detail13_kernel_agentINS1_8__reduce10DrainAgentIlEEJN3cub18CUB_300001_SM_10009GridQueueIyEElEEEvDpT0_,"ax",@progbits
	.align	128
        .global         _ZN6thrust24THRUST_300001_SM_1000_NS8cuda_cub4core6detail13_kernel_agentINS1_8__reduce10DrainAgentIlEEJN3cub18CUB_300001_SM_10009GridQueueIyEElEEEvDpT0_
        .type           _ZN6thrust24THRUST_300001_SM_1000_NS8cuda_cub4core6detail13_kernel_agentINS1_8__reduce10DrainAgentIlEEJN3cub18CUB_300001_SM_10009GridQueueIyEElEEEvDpT0_,@function
        .size           _ZN6thrust24THRUST_300001_SM_1000_NS8cuda_cub4core6detail13_kernel_agentINS1_8__reduce10DrainAgentIlEEJN3cub18CUB_300001_SM_10009GridQueueIyEElEEEvDpT0_,(.L_x_783 - _ZN6thrust24THRUST_300001_SM_1000_NS8cuda_cub4core6detail13_kernel_agentINS1_8__reduce10DrainAgentIlEEJN3cub18CUB_300001_SM_10009GridQueueIyEElEEEvDpT0_)
        .other          _ZN6thrust24THRUST_300001_SM_1000_NS8cuda_cub4core6detail13_kernel_agentINS1_8__reduce10DrainAgentIlEEJN3cub18CUB_300001_SM_10009GridQueueIyEElEEEvDpT0_,@"STO_CUDA_ENTRY STV_DEFAULT"
_ZN6thrust24THRUST_300001_SM_1000_NS8cuda_cub4core6detail13_kernel_agentINS1_8__reduce10DrainAgentIlEEJN3cub18CUB_300001_SM_10009GridQueueIyEElEEEvDpT0_:
.text._ZN6thrust24THRUST_300001_SM_1000_NS8cuda_cub4core6detail13_kernel_agentINS1_8__reduce10DrainAgentIlEEJN3cub18CUB_300001_SM_10009GridQueueIyEElEEEvDpT0_:
[----:B------:R-:W-:Y:S08]  /*0000*/  LDC R1, c[0x0][0x37c] ;  /* 0x0000df00ff017b82 */ /* 0x000ff00000000800 */
[----:B------:R-:W0:Y:S01]  /*0010*/  LDC.64 R2, c[0x0][0x380] ;  /* 0x0000e000ff027b82 */ /* 0x000e220000000a00 */
[----:B------:R-:W0:Y:S07]  /*0020*/  LDCU.64 UR4, c[0x0][0x358] ;  /* 0x00006b00ff0477ac */ /* 0x000e2e0008000a00 */
[----:B------:R-:W1:Y:S01]  /*0030*/  LDC.64 R4, c[0x0][0x388] ;  /* 0x0000e200ff047b82 */ /* 0x000e620000000a00 */
[----:B0-----:R-:W-:Y:S04]  /*0040*/  STG.E.64 desc[UR4][R2.64+0x8], RZ ;  /* 0x000008ff02007986 */ /* 0x001fe8000c101b04 */
[----:B-1----:R-:W-:Y:S01]  /*0050*/  STG.E.64 desc[UR4][R2.64], R4 ;  /* 0x0000000402007986 */ /* 0x002fe2000c101b04 */
[----:B------:R-:W-:Y:S05]  /*0060*/  EXIT ;  /* 0x000000000000794d */ /* 0x000fea0003800000 */
.L_x_114:
        /* <DEDUP_REMOVED lines=9> */
.L_x_783:


//--------------------- .text._ZN6thrust24THRUST_300001_SM_1000_NS8cuda_cub4core6detail13_kernel_agentINS1_8__reduce11ReduceAgentINS0_12zip_iteratorIN4cuda3std3__45tupleIJNS0_10device_ptrIfEENS0_17counting_iteratorIlNS0_11use_defaultESF_SF_EEEEEEEPNSB_IJflEEESJ_lNS1_9__extrema9arg_max_fIfl18floatAbsComparatorEEEEJSI_SK_lN3cub18CUB_300001_SM_100013GridEvenShareIlEENSR_9GridQueueIyEESO_EEEvDpT0_ --------------------------
	.section	.text._ZN6thrust24THRUST_300001_SM_1000_NS8cuda_cub4core6detail13_kernel_agentINS1_8__reduce11ReduceAgentINS0_12zip_iteratorIN4cuda3std3__45tupleIJNS0_10device_ptrIfEENS0_17counting_iteratorIlNS0_11use_defaultESF_SF_EEEEEEEPNSB_IJflEEESJ_lNS1_9__extrema9arg_max_fIfl18floatAbsComparatorEEEEJSI_SK_lN3cub18CUB_300001_SM_100013GridEvenShareIlEENSR_9GridQueueIyEESO_EEEvDpT0_,"ax",@progbits
	.align	128
        .global         _ZN6thrust24THRUST_300001_SM_1000_NS8cuda_cub4core6detail13_kernel_agentINS1_8__reduce11ReduceAgentINS0_12zip_iteratorIN4cuda3std3__45tupleIJNS0_10device_ptrIfEENS0_17counting_iteratorIlNS0_11use_defaultESF_SF_EEEEEEEPNSB_IJflEEESJ_lNS1_9__extrema9arg_max_fIfl18floatAbsComparatorEEEEJSI_SK_lN3cub18CUB_300001_SM_100013GridEvenShareIlEENSR_9GridQueueIyEESO_EEEvDpT0_
        .type           _ZN6thrust24THRUST_300001_SM_1000_NS8cuda_cub4core6detail13_kernel_agentINS1_8__reduce11ReduceAgentINS0_12zip_iteratorIN4cuda3std3__45tupleIJNS0_10device_ptrIfEENS0_17counting_iteratorIlNS0_11use_defaultESF_SF_EEEEEEEPNSB_IJflEEESJ_lNS1_9__extrema9arg_max_fIfl18floatAbsComparatorEEEEJSI_SK_lN3cub18CUB_300001_SM_100013GridEvenShareIlEENSR_9GridQueueIyEESO_EEEvDpT0_,@function
        .size           _ZN6thrust24THRUST_300001_SM_1000_NS8cuda_cub4core6detail13_kernel_agentINS1_8__reduce11ReduceAgentINS0_12zip_iteratorIN4cuda3std3__45tupleIJNS0_10device_ptrIfEENS0_17counting_iteratorIlNS0_11use_defaultESF_SF_EEEEEEEPNSB_IJflEEESJ_lNS1_9__extrema9arg_max_fIfl18floatAbsComparatorEEEEJSI_SK_lN3cub18CUB_300001_SM_100013GridEvenShareIlEENSR_9GridQueueIyEESO_EEEvDpT0_,(.L_x_784 - _ZN6thrust24THRUST_300001_SM_1000_NS8cuda_cub4core6detail13_kernel_agentINS1_8__reduce11ReduceAgentINS0_12zip_iteratorIN4cuda3std3__45tupleIJNS0_10device_ptrIfEENS0_17counting_iteratorIlNS0_11use_defaultESF_SF_EEEEEEEPNSB_IJflEEESJ_lNS1_9__extrema9arg_max_fIfl18floatAbsComparatorEEEEJSI_SK_lN3cub18CUB_300001_SM_100013GridEvenShareIlEENSR_9GridQueueIyEESO_EEEvDpT0_)
        .other          _ZN6thrust24THRUST_300001_SM_1000_NS8cuda_cub4core6detail13_kernel_agentINS1_8__reduce11ReduceAgentINS0_12zip_iteratorIN4cuda3std3__45tupleIJNS0_10device_ptrIfEENS0_17counting_iteratorIlNS0_11use_defaultESF_SF_EEEEEEEPNSB_IJflEEESJ_lNS1_9__extrema9arg_max_fIfl18floatAbsComparatorEEEEJSI_SK_lN3cub18CUB_300001_SM_100013GridEvenShareIlEENSR_9GridQueueIyEESO_EEEvDpT0_,@"STO_CUDA_ENTRY STV_DEFAULT"
_ZN6thrust24THRUST_300001_SM_1000_NS8cuda_cub4core6detail13_kernel_agentINS1_8__reduce11ReduceAgentINS0_12zip_iteratorIN4cuda3std3__45tupleIJNS0_10device_ptrIfEENS0_17counting_iteratorIlNS0_11use_defaultESF_SF_EEEEEEEPNSB_IJflEEESJ_lNS1_9__extrema9arg_max_fIfl18floatAbsComparatorEEEEJSI_SK_lN3cub18CUB_300001_SM_100013GridEvenShareIlEENSR_9GridQueueIyEESO_EEEvDpT0_:
.text._ZN6thrust24THRUST_300001_SM_1000_NS8cuda_cub4core6detail13_kernel_agentINS1_8__reduce11ReduceAgentINS0_12zip_iteratorIN4cuda3std3__45tupleIJNS0_10device_ptrIfEENS0_17counting_iteratorIlNS0_11use_defaultESF_SF_EEEEEEEPNSB_IJflEEESJ_lNS1_9__extrema9arg_max_fIfl18floatAbsComparatorEEEEJSI_SK_lN3cub18CUB_300001_SM_100013GridEvenShareIlEENSR_9GridQueueIyEESO_EEEvDpT0_:
[----:B------:R-:W-:Y:S01]  /*0000*/  LDC R1, c[0x0][0x37c] ;  /* 0x0000df00ff017b82 */ /* 0x000fe20000000800 */
[----:B------:R-:W0:Y:S01]  /*0010*/  S2R R0, SR_CTAID.X ;  /* 0x0000000000007919 */ /* 0x000e220000002500 */
[----:B------:R-:W1:Y:S01]  /*0020*/  LDCU.64 UR4, c[0x0][0x398] ;  /* 0x00007300ff0477ac */ /* 0x000e620008000a00 */
[----:B------:R-:W-:Y:S01]  /*0030*/  BSSY.RECONVERGENT B0, `(.L_x_115) ;  /* 0x00005a6000007945 */ /* 0x000fe20003800200 */
[----:B------:R-:W2:Y:S01]  /*0040*/  LDCU UR6, c[0x0][0x370] ;  /* 0x00006e00ff0677ac */ /* 0x000ea20008000800 */
[----:B------:R-:W3:Y:S01]  /*0050*/  LDCU.64 UR10, c[0x0][0x358] ;  /* 0x00006b00ff0a77ac */ /* 0x000ee20008000a00 */
[----:B-1----:R-:W-:Y:S02]  /*0060*/  IMAD.U32 R7, RZ, RZ, UR4 ;  /* 0x00000004ff077e24 */ /* 0x002fe4000f8e00ff */
[----:B------:R-:W-:Y:S01]  /*0070*/  IMAD.U32 R18, RZ, RZ, UR5 ;  /* 0x00000005ff127e24 */ /* 0x000fe2000f8e00ff */
[----:B--2---:R-:W-:Y:S01]  /*0080*/  UIMAD UR6, UR6, 0x500, URZ ;  /* 0x00000500060678a4 */ /* 0x004fe2000f8e02ff */
[----:B0-----:R-:W-:-:S05]  /*0090*/  IMAD R6, R0, 0x500, RZ ;  /* 0x0000050000067824 */ /* 0x001fca00078e02ff */
[----:B------:R-:W-:-:S04]  /*00a0*/  IADD3 R2, P1, PT, R6, 0x500, RZ ;  /* 0x0000050006027810 */ /* 0x000fc80007f3e0ff */
[----:B------:R-:W-:Y:S01]  /*00b0*/  ISETP.GT.U32.AND P0, PT, R2, R7, PT ;  /* 0x000000070200720c */ /* 0x000fe20003f04070 */
[----:B------:R-:W-:-:S05]  /*00c0*/  IMAD.X R3, RZ, RZ, RZ, P1 ;  /* 0x000000ffff037224 */ /* 0x000fca00008e06ff */
[----:B------:R-:W-:-:S13]  /*00d0*/  ISETP.GT.AND.EX P0, PT, R3, R18, PT, P0 ;  /* 0x000000120300720c */ /* 0x000fda0003f04300 */
[----:B---3--:R-:W-:Y:S05]  /*00e0*/  @!P0 BRA `(.L_x_116) ;  /* 0x0000003000d48947 */ /* 0x008fea0003800000 */
[----:B------:R-:W0:Y:S01]  /*00f0*/  S2R R9, SR_TID.X ;  /* 0x0000000000097919 */ /* 0x000e220000002100 */
[----:B------:R-:W-:Y:S01]  /*0100*/  IMAD.IADD R10, R7, 0x1, -R6 ;  /* 0x00000001070a7824 */ /* 0x000fe200078e0a06 */
[----:B------:R-:W-:Y:S01]  /*0110*/  BSSY.RECONVERGENT B1, `(.L_x_117) ;  /* 0x0000010000017945 */ /* 0x000fe20003800200 */
[----:B------:R-:W-:Y:S02]  /*0120*/  IMAD.MOV.U32 R12, RZ, RZ, RZ ;  /* 0x000000ffff0c7224 */ /* 0x000fe400078e00ff */
[----:B------:R-:W-:Y:S02]  /*0130*/  IMAD.MOV.U32 R11, RZ, RZ, RZ ;  /* 0x000000ffff0b7224 */ /* 0x000fe400078e00ff */
[----:B------:R-:W-:Y:S01]  /*0140*/  IMAD.MOV.U32 R8, RZ, RZ, RZ ;  /* 0x000000ffff087224 */ /* 0x000fe200078e00ff */
[----:B0-----:R-:W-:Y:S01]  /*0150*/  ISETP.GE.AND P0, PT, R9, R10, PT ;  /* 0x0000000a0900720c */ /* 0x001fe20003f06270 */
[----:B------:R-:W-:-:S12]  /*0160*/  IMAD.MOV.U32 R13, RZ, RZ, R9 ;  /* 0x000000ffff0d7224 */ /* 0x000fd800078e0009 */
[----:B------:R-:W-:Y:S05]  /*0170*/  @P0 BRA `(.L_x_118) ;  /* 0x0000000000240947 */ /* 0x000fea0003800000 */
[----:B------:R-:W0:Y:S01]  /*0180*/  LDCU.128 UR4, c[0x0][0x380] ;  /* 0x00007000ff0477ac */ /* 0x000e220008000c00 */
[----:B------:R-:W-:-:S05]  /*0190*/  IADD3 R11, P0, PT, R6, R9, RZ ;  /* 0x00000009060b7210 */ /* 0x000fca0007f1e0ff */
[----:B------:R-:W-:Y:S01]  /*01a0*/  IMAD.X R8, RZ, RZ, RZ, P0 ;  /* 0x000000ffff087224 */ /* 0x000fe200000e06ff */
[----:B0-----:R-:W-:-:S04]  /*01b0*/  LEA R2, P1, R11, UR4, 0x2 ;  /* 0x000000040b027c11 */ /* 0x001fc8000f8210ff */
[----:B------:R-:W-:-:S05]  /*01c0*/  LEA.HI.X R3, R11, UR5, R8, 0x2, P1 ;  /* 0x000000050b037c11 */ /* 0x000fca00088f1408 */
[----:B------:R0:W5:Y:S01]  /*01d0*/  LDG.E R12, desc[UR10][R2.64] ;  /* 0x0000000a020c7981 */ /* 0x000162000c1e1900 */
[----:B------:R-:W-:Y:S01]  /*01e0*/  IADD3 R11, P0, PT, R11, UR6, RZ ;  /* 0x000000060b0b7c10 */ /* 0x000fe2000ff1e0ff */
[----:B------:R-:W-:-:S03]  /*01f0*/  VIADD R13, R9, 0x100 ;  /* 0x00000100090d7836 */ /* 0x000fc60000000000 */
[----:B------:R-:W-:-:S09]  /*0200*/  IADD3.X R8, PT, PT, R8, UR7, RZ, P0, !PT ;  /* 0x0000000708087c10 */ /* 0x000fd200087fe4ff */
.L_x_118:
[----:B------:R-:W-:Y:S05]  /*0210*/  BSYNC.RECONVERGENT B1 ;  /* 0x0000000000017941 */ /* 0x000fea0003800200 */
.L_x_117:
[----:B------:R-:W-:Y:S01]  /*0220*/  ISETP.GE.AND P0, PT, R13, R10, PT ;  /* 0x0000000a0d00720c */ /* 0x000fe20003f06270 */
[----:B------:R-:W-:-:S12]  /*0230*/  BSSY.RECONVERGENT B1, `(.L_x_119) ;  /* 0x0000099000017945 */ /* 0x000fd80003800200 */
[----:B------:R-:W-:Y:S05]  /*0240*/  @P0 BRA `(.L_x_120) ;  /* 0x00000008005c0947 */ /* 0x000fea0003800000 */
[----:B0-----:R-:W-:Y:S01]  /*0250*/  LOP3.LUT R2, RZ, R13, RZ, 0x33, !PT ;  /* 0x0000000dff027212 */ /* 0x001fe200078e33ff */
[----:B------:R-:W-:Y:S03]  /*0260*/  BSSY.RECONVERGENT B2, `(.L_x_121) ;  /* 0x000002e000027945 */ /* 0x000fe60003800200 */
[----:B------:R-:W-:-:S04]  /*0270*/  IADD3 R15, PT, PT, -R6, R7, R2 ;  /* 0x00000007060f7210 */ /* 0x000fc80007ffe102 */
[----:B------:R-:W-:-:S04]  /*0280*/  LOP3.LUT R2, R15, 0x300, RZ, 0xc0, !PT ;  /* 0x000003000f027812 */ /* 0x000fc800078ec0ff */
[----:B------:R-:W-:-:S13]  /*0290*/  ISETP.NE.AND P0, PT, R2, 0x300, PT ;  /* 0x000003000200780c */ /* 0x000fda0003f05270 */
[----:B------:R-:W-:Y:S05]  /*02a0*/  @!P0 BRA `(.L_x_122) ;  /* 0x0000000000a48947 */ /* 0x000fea0003800000 */
[----:B------:R-:W0:Y:S01]  /*02b0*/  LDCU.128 UR4, c[0x0][0x380] ;  /* 0x00007000ff0477ac */ /* 0x000e220008000c00 */
[----:B------:R-:W-:Y:S02]  /*02c0*/  IADD3 R3, P0, PT, R6, R13, RZ ;  /* 0x0000000d06037210 */ /* 0x000fe40007f1e0ff */
[----:B------:R-:W-:-:S03]  /*02d0*/  LEA.HI R2, R15, 0x1, RZ, 0x18 ;  /* 0x000000010f027811 */ /* 0x000fc600078fc0ff */
[----:B------:R-:W-:Y:S01]  /*02e0*/  IMAD.X R14, RZ, RZ, RZ, P0 ;  /* 0x000000ffff0e7224 */ /* 0x000fe200000e06ff */
[----:B------:R-:W-:-:S05]  /*02f0*/  LOP3.LUT R2, R2, 0x3, RZ, 0xc0, !PT ;  /* 0x0000000302027812 */ /* 0x000fca00078ec0ff */
[----:B------:R-:W-:Y:S01]  /*0300*/  IMAD.MOV R4, RZ, RZ, -R2 ;  /* 0x000000ffff047224 */ /* 0x000fe200078e0a02 */
[C---:B0-----:R-:W-:Y:S02]  /*0310*/  LEA R5, P2, R3.reuse, UR4, 0x2 ;  /* 0x0000000403057c11 */ /* 0x041fe4000f8410ff */
[C---:B------:R-:W-:Y:S02]  /*0320*/  IADD3 R7, P1, PT, R3.reuse, UR6, RZ ;  /* 0x0000000603077c10 */ /* 0x040fe4000ff3e0ff */
[----:B------:R-:W-:Y:S02]  /*0330*/  LEA.HI.X R3, R3, UR5, R14, 0x2, P2 ;  /* 0x0000000503037c11 */ /* 0x000fe400090f140e */
[----:B------:R-:W-:-:S09]  /*0340*/  IADD3.X R14, PT, PT, R14, UR7, RZ, P1, !PT ;  /* 0x000000070e0e7c10 */ /* 0x000fd20008ffe4ff */
.L_x_125:
[----:B------:R-:W-:-:S05]  /*0350*/  IMAD.MOV.U32 R2, RZ, RZ, R5 ;  /* 0x000000ffff027224 */ /* 0x000fca00078e0005 */
[----:B------:R-:W2:Y:S01]  /*0360*/  LDG.E R19, desc[UR10][R2.64] ;  /* 0x0000000a02137981 */ /* 0x000ea2000c1e1900 */
[----:B------:R-:W-:Y:S01]  /*0370*/  VIADD R4, R4, 0x1 ;  /* 0x0000000104047836 */ /* 0x000fe20000000000 */
[----:B------:R-:W-:Y:S01]  /*0380*/  BSSY.RECONVERGENT B3, `(.L_x_123) ;  /* 0x0000016000037945 */ /* 0x000fe20003800200 */
[----:B------:R-:W-:Y:S01]  /*0390*/  IMAD.MOV.U32 R18, RZ, RZ, R11 ;  /* 0x000000ffff127224 */ /* 0x000fe200078e000b */
[----:B------:R-:W-:Y:S01]  /*03a0*/  IADD3 R5, P3, PT, R5, 0x400, RZ ;  /* 0x0000040005057810 */ /* 0x000fe20007f7e0ff */
[----:B------:R-:W-:Y:S01]  /*03b0*/  IMAD.MOV.U32 R17, RZ, RZ, R8 ;  /* 0x000000ffff117224 */ /* 0x000fe200078e0008 */
[----:B------:R-:W-:Y:S01]  /*03c0*/  ISETP.NE.AND P2, PT, R4, RZ, PT ;  /* 0x000000ff0400720c */ /* 0x000fe20003f45270 */
[----:B-----5:R-:W-:Y:S02]  /*03d0*/  IMAD.MOV.U32 R16, RZ, RZ, R12 ;  /* 0x000000ffff107224 */ /* 0x020fe400078e000c */
[----:B------:R-:W-:Y:S02]  /*03e0*/  IMAD.MOV.U32 R11, RZ, RZ, R7 ;  /* 0x000000ffff0b7224 */ /* 0x000fe400078e0007 */
[----:B------:R-:W-:Y:S01]  /*03f0*/  IMAD.MOV.U32 R8, RZ, RZ, R14 ;  /* 0x000000ffff087224 */ /* 0x000fe200078e000e */
[----:B--2---:R-:W-:Y:S01]  /*0400*/  FSETP.GEU.AND P0, PT, |R12|, |R19|, PT ;  /* 0x400000130c00720b */ /* 0x004fe20003f0e200 */
[----:B------:R-:W-:-:S12]  /*0410*/  IMAD.MOV.U32 R12, RZ, RZ, R19 ;  /* 0x000000ffff0c7224 */ /* 0x000fd800078e0013 */
        /* <DEDUP_REMOVED lines=12> */
.L_x_124:
[----:B------:R-:W-:Y:S05]  /*04e0*/  BSYNC.RECONVERGENT B3 ;  /* 0x0000000000037941 */ /* 0x000fea0003800200 */
.L_x_123:
[----:B------:R-:W-:Y:S01]  /*04f0*/  IADD3 R7, P0, PT, R7, 0x100, RZ ;  /* 0x0000010007077810 */ /* 0x000fe20007f1e0ff */
[----:B------:R-:W-:Y:S02]  /*0500*/  VIADD R13, R13, 0x100 ;  /* 0x000001000d0d7836 */ /* 0x000fe40000000000 */
[----:B------:R-:W-:Y:S02]  /*0510*/  IMAD.X R3, RZ, RZ, R3, P3 ;  /* 0x000000ffff037224 */ /* 0x000fe400018e0603 */
[----:B------:R-:W-:Y:S01]  /*0520*/  IMAD.X R14, RZ, RZ, R14, P0 ;  /* 0x000000ffff0e7224 */ /* 0x000fe200000e060e */
[----:B------:R-:W-:Y:S07]  /*0530*/  @P2 BRA `(.L_x_125) ;  /* 0xfffffffc00842947 */ /* 0x000fee000383ffff */
.L_x_122:
[----:B------:R-:W-:Y:S05]  /*0540*/  BSYNC.RECONVERGENT B2 ;  /* 0x0000000000027941 */ /* 0x000fea0003800200 */
.L_x_121:
[----:B------:R-:W-:-:S13]  /*0550*/  ISETP.GE.U32.AND P0, PT, R15, 0x300, PT ;  /* 0x000003000f00780c */ /* 0x000fda0003f06070 */
[----:B------:R-:W-:Y:S05]  /*0560*/  @!P0 BRA `(.L_x_120) ;  /* 0x0000000400948947 */ /* 0x000fea0003800000 */
[----:B------:R-:W0:Y:S01]  /*0570*/  LDC.64 R4, c[0x0][0x380] ;  /* 0x0000e000ff047b82 */ /* 0x000e220000000a00 */
[----:B------:R-:W-:-:S07]  /*0580*/  VIADD R7, R13, 0x200 ;  /* 0x000002000d077836 */ /* 0x000fce0000000000 */
[----:B------:R-:W1:Y:S02]  /*0590*/  LDC.64 R2, c[0x0][0x388] ;  /* 0x0000e200ff027b82 */ /* 0x000e640000000a00 */
.L_x_134:
[----:B------:R-:W-:-:S05]  /*05a0*/  VIADD R13, R7, 0xfffffe00 ;  /* 0xfffffe00070d7836 */ /* 0x000fca0000000000 */
[----:B------:R-:W-:-:S04]  /*05b0*/  IADD3 R19, P0, PT, R6, R13, RZ ;  /* 0x0000000d06137210 */ /* 0x000fc80007f1e0ff */
[----:B------:R-:W-:Y:S02]  /*05c0*/  LEA.HI.X.SX32 R18, R13, RZ, 0x1, P0 ;  /* 0x000000ff0d127211 */ /* 0x000fe400000f0eff */
[----:B0-----:R-:W-:-:S04]  /*05d0*/  LEA R16, P0, R19, R4, 0x2 ;  /* 0x0000000413107211 */ /* 0x001fc800078010ff */
[----:B------:R-:W-:-:S05]  /*05e0*/  LEA.HI.X R17, R19, R5, R18, 0x2, P0 ;  /* 0x0000000513117211 */ /* 0x000fca00000f1412 */
[----:B------:R-:W2:Y:S04]  /*05f0*/  LDG.E R25, desc[UR10][R16.64] ;  /* 0x0000000a10197981 */ /* 0x000ea8000c1e1900 */
[----:B-----5:R0:W5:Y:S04]  /*0600*/  LDG.E R15, desc[UR10][R16.64+0x400] ;  /* 0x0004000a100f7981 */ /* 0x020168000c1e1900 */
[----:B------:R0:W5:Y:S04]  /*0610*/  LDG.E R13, desc[UR10][R16.64+0x800] ;  /* 0x0008000a100d7981 */ /* 0x000168000c1e1900 */
[----:B------:R0:W5:Y:S01]  /*0620*/  LDG.E R14, desc[UR10][R16.64+0xc00] ;  /* 0x000c000a100e7981 */ /* 0x000162000c1e1900 */
[----:B-1----:R-:W-:Y:S01]  /*0630*/  IADD3 R20, P1, PT, R19, R2, RZ ;  /* 0x0000000213147210 */ /* 0x002fe20007f3e0ff */
[----:B------:R-:W-:Y:S01]  /*0640*/  BSSY.RECONVERGENT B2, `(.L_x_126) ;  /* 0x0000013000027945 */ /* 0x000fe20003800200 */
[----:B------:R-:W-:-:S03]  /*0650*/  VIADD R19, R7, 0xffffff00 ;  /* 0xffffff0007137836 */ /* 0x000fc60000000000 */
[----:B------:R-:W-:Y:S02]  /*0660*/  IMAD.X R23, R18, 0x1, R3, P1 ;  /* 0x0000000112177824 */ /* 0x000fe400008e0603 */
[----:B------:R-:W-:Y:S02]  /*0670*/  IMAD.MOV.U32 R21, RZ, RZ, R20 ;  /* 0x000000ffff157224 */ /* 0x000fe400078e0014 */
[----:B------:R-:W-:Y:S01]  /*0680*/  IMAD.MOV.U32 R22, RZ, RZ, R23 ;  /* 0x000000ffff167224 */ /* 0x000fe200078e0017 */
[----:B--2---:R-:W-:Y:S01]  /*0690*/  FSETP.GEU.AND P0, PT, |R12|, |R25|, PT ;  /* 0x400000190c00720b */ /* 0x004fe20003f0e200 */
[----:B------:R-:W-:-:S12]  /*06a0*/  IMAD.MOV.U32 R18, RZ, RZ, R25 ;  /* 0x000000ffff127224 */ /* 0x000fd800078e0019 */
[----:B0-----:R-:W-:Y:S05]  /*06b0*/  @!P0 BRA `(.L_x_127) ;  /* 0x00000000002c8947 */ /* 0x001fea0003800000 */
        /* <DEDUP_REMOVED lines=11> */
.L_x_127:
[----:B------:R-:W-:Y:S05]  /*0770*/  BSYNC.RECONVERGENT B2 ;  /* 0x0000000000027941 */ /* 0x000fea0003800200 */
.L_x_126:
[----:B-----5:R-:W-:Y:S01]  /*0780*/  FSETP.GEU.AND P0, PT, |R18|, |R15|, PT ;  /* 0x4000000f1200720b */ /* 0x020fe20003f0e200 */
[----:B------:R-:W-:Y:S01]  /*0790*/  BSSY.RECONVERGENT B2, `(.L_x_128) ;  /* 0x0000013000027945 */ /* 0x000fe20003800200 */
[----:B------:R-:W-:Y:S02]  /*07a0*/  SHF.R.S32.HI R8, RZ, 0x1f, R19 ;  /* 0x0000001fff087819 */ /* 0x000fe40000011413 */
[----:B------:R-:W-:-:S04]  /*07b0*/  IADD3 R12, P1, P2, R19, R2, R6 ;  /* 0x00000002130c7210 */ /* 0x000fc80007a3e006 */
[----:B------:R-:W-:Y:S01]  /*07c0*/  IADD3.X R11, PT, PT, R8, R3, RZ, P1, P2 ;  /* 0x00000003080b7210 */ /* 0x000fe20000fe44ff */
[----:B------:R-:W-:Y:S02]  /*07d0*/  IMAD.MOV.U32 R19, RZ, RZ, R12 ;  /* 0x000000ffff137224 */ /* 0x000fe400078e000c */
[----:B------:R-:W-:Y:S02]  /*07e0*/  IMAD.MOV.U32 R8, RZ, RZ, R15 ;  /* 0x000000ffff087224 */ /* 0x000fe400078e000f */
[----:B------:R-:W-:Y:S01]  /*07f0*/  IMAD.MOV.U32 R20, RZ, RZ, R11 ;  /* 0x000000ffff147224 */ /* 0x000fe200078e000b */
[----:B------:R-:W-:Y:S06]  /*0800*/  @!P0 BRA `(.L_x_129) ;  /* 0x00000000002c8947 */ /* 0x000fec0003800000 */
        /* <DEDUP_REMOVED lines=11> */
.L_x_129:
[----:B------:R-:W-:Y:S05]  /*08c0*/  BSYNC.RECONVERGENT B2 ;  /* 0x0000000000027941 */ /* 0x000fea0003800200 */
.L_x_128:
[----:B------:R-:W-:Y:S01]  /*08d0*/  FSETP.GEU.AND P0, PT, |R8|, |R13|, PT ;  /* 0x4000000d0800720b */ /* 0x000fe20003f0e200 */
[C---:B------:R-:W-:Y:S01]  /*08e0*/  VIADD R11, R7.reuse, 0x100 ;  /* 0x00000100070b7836 */ /* 0x040fe20000000000 */
[----:B------:R-:W-:Y:S01]  /*08f0*/  SHF.R.S32.HI R12, RZ, 0x1f, R7 ;  /* 0x0000001fff0c7819 */ /* 0x000fe20000011407 */
[----:B------:R-:W-:Y:S01]  /*0900*/  BSSY.RECONVERGENT B2, `(.L_x_130) ;  /* 0x0000014000027945 */ /* 0x000fe20003800200 */
[-CC-:B------:R-:W-:Y:S01]  /*0910*/  IADD3 R18, P1, P4, R7, R2.reuse, R6.reuse ;  /* 0x0000000207127210 */ /* 0x180fe20007c3e006 */
[----:B------:R-:W-:Y:S01]  /*0920*/  IMAD.MOV.U32 R15, RZ, RZ, R13 ;  /* 0x000000ffff0f7224 */ /* 0x000fe200078e000d */
[----:B------:R-:W-:Y:S02]  /*0930*/  IADD3 R23, P2, P3, R11, R2, R6 ;  /* 0x000000020b177210 */ /* 0x000fe40007b5e006 */
[----:B------:R-:W-:Y:S01]  /*0940*/  IADD3.X R21, PT, PT, R12, R3, RZ, P1, P4 ;  /* 0x000000030c157210 */ /* 0x000fe20000fe84ff */
[----:B------:R-:W-:Y:S01]  /*0950*/  IMAD.MOV.U32 R16, RZ, RZ, R18 ;  /* 0x000000ffff107224 */ /* 0x000fe200078e0012 */
[----:B------:R-:W-:-:S03]  /*0960*/  SHF.R.S32.HI R12, RZ, 0x1f, R11 ;  /* 0x0000001fff0c7819 */ /* 0x000fc6000001140b */
        /* <DEDUP_REMOVED lines=13> */
.L_x_131:
[----:B------:R-:W-:Y:S05]  /*0a40*/  BSYNC.RECONVERGENT B2 ;  /* 0x0000000000027941 */ /* 0x000fea0003800200 */
.L_x_130:
[----:B------:R-:W-:Y:S01]  /*0a50*/  FSETP.GEU.AND P0, PT, |R15|, |R14|, PT ;  /* 0x4000000e0f00720b */ /* 0x000fe20003f0e200 */
[----:B------:R-:W-:Y:S01]  /*0a60*/  BSSY.RECONVERGENT B2, `(.L_x_132) ;  /* 0x0000011000027945 */ /* 0x000fe20003800200 */
[----:B------:R-:W-:Y:S01]  /*0a70*/  IADD3.X R18, PT, PT, R12, R3, RZ, P2, P3 ;  /* 0x000000030c127210 */ /* 0x000fe200017e64ff */
[----:B------:R-:W-:Y:S02]  /*0a80*/  IMAD.MOV.U32 R11, RZ, RZ, R23 ;  /* 0x000000ffff0b7224 */ /* 0x000fe400078e0017 */
[----:B------:R-:W-:Y:S02]  /*0a90*/  IMAD.MOV.U32 R12, RZ, RZ, R14 ;  /* 0x000000ffff0c7224 */ /* 0x000fe400078e000e */
[----:B------:R-:W-:-:S06]  /*0aa0*/  IMAD.MOV.U32 R8, RZ, RZ, R18 ;  /* 0x000000ffff087224 */ /* 0x000fcc00078e0012 */
        /* <DEDUP_REMOVED lines=12> */
.L_x_133:
[----:B------:R-:W-:Y:S05]  /*0b70*/  BSYNC.RECONVERGENT B2 ;  /* 0x0000000000027941 */ /* 0x000fea0003800200 */
.L_x_132:
[C---:B------:R-:W-:Y:S02]  /*0b80*/  VIADD R13, R7.reuse, 0x200 ;  /* 0x00000200070d7836 */ /* 0x040fe40000000000 */
[----:B------:R-:W-:-:S03]  /*0b90*/  VIADD R7, R7, 0x400 ;  /* 0x0000040007077836 */ /* 0x000fc60000000000 */
[----:B------:R-:W-:-:S13]  /*0ba0*/  ISETP.GE.AND P0, PT, R13, R10, PT ;  /* 0x0000000a0d00720c */ /* 0x000fda0003f06270 */
[----:B------:R-:W-:Y:S05]  /*0bb0*/  @!P0 BRA `(.L_x_134) ;  /* 0xfffffff800788947 */ /* 0x000fea000383ffff */
.L_x_120:
[----:B------:R-:W-:Y:S05]  /*0bc0*/  BSYNC.RECONVERGENT B1 ;  /* 0x0000000000017941 */ /* 0x000fea0003800200 */
.L_x_119:
[----:B------:R-:W-:-:S13]  /*0bd0*/  ISETP.GE.AND P0, PT, R10, 0x100, PT ;  /* 0x000001000a00780c */ /* 0x000fda0003f06270 */
[----:B------:R-:W-:Y:S05]  /*0be0*/  @!P0 BRA `(.L_x_135) ;  /* 0x00000010008c8947 */ /* 0x000fea0003800000 */
[----:B------:R-:W1:Y:S01]  /*0bf0*/  S2R R10, SR_LANEID ;  /* 0x00000000000a7919 */ /* 0x000e620000000000 */
[----:B------:R-:W-:Y:S01]  /*0c00*/  BSSY.RECONVERGENT B1, `(.L_x_136) ;  /* 0x000001b000017945 */ /* 0x000fe20003800200 */
[----:B------:R-:W-:Y:S01]  /*0c10*/  IMAD.MOV.U32 R6, RZ, RZ, R11 ;  /* 0x000000ffff067224 */ /* 0x000fe200078e000b */
[----:B0----5:R0:W2:Y:S01]  /*0c20*/  SHFL.DOWN PT, R3, R12, 0x1, 0x1f ;  /* 0x08201f000c037f89 */ /* 0x0210a200000e0000 */
[----:B------:R-:W-:Y:S02]  /*0c30*/  IMAD.MOV.U32 R7, RZ, RZ, R8 ;  /* 0x000000ffff077224 */ /* 0x000fe400078e0008 */
[----:B------:R-:W-:Y:S01]  /*0c40*/  IMAD.MOV.U32 R2, RZ, RZ, R12 ;  /* 0x000000ffff027224 */ /* 0x000fe200078e000c */
[----:B------:R0:W3:Y:S04]  /*0c50*/  SHFL.DOWN PT, R4, R11, 0x1, 0x1f ;  /* 0x08201f000b047f89 */ /* 0x0000e800000e0000 */
[----:B------:R0:W4:Y:S01]  /*0c60*/  SHFL.DOWN PT, R5, R8, 0x1, 0x1f ;  /* 0x08201f0008057f89 */ /* 0x00012200000e0000 */
[----:B-1----:R-:W-:-:S02]  /*0c70*/  ISETP.GT.AND P0, PT, R10, 0x1e, PT ;  /* 0x0000001e0a00780c */ /* 0x002fc40003f04270 */
[C---:B------:R-:W-:Y:S02]  /*0c80*/  ISETP.GT.AND P1, PT, R10.reuse, 0x1d, PT ;  /* 0x0000001d0a00780c */ /* 0x040fe40003f24270 */
[----:B------:R-:W-:-:S09]  /*0c90*/  ISETP.GT.AND P3, PT, R10, 0x1b, PT ;  /* 0x0000001b0a00780c */ /* 0x000fd20003f64270 */
[----:B0-234-:R-:W-:Y:S05]  /*0ca0*/  @P0 BRA `(.L_x_137) ;  /* 0x0000000000400947 */ /* 0x01dfea0003800000 */
        /* <DEDUP_REMOVED lines=16> */
.L_x_137:
[----:B------:R-:W-:Y:S05]  /*0db0*/  BSYNC.RECONVERGENT B1 ;  /* 0x0000000000017941 */ /* 0x000fea0003800200 */
.L_x_136:
        /* <DEDUP_REMOVED lines=27> */
.L_x_139:
[----:B------:R-:W-:Y:S05]  /*0f70*/  BSYNC.RECONVERGENT B1 ;  /* 0x0000000000017941 */ /* 0x000fea0003800200 */
.L_x_138:
[----:B---3--:R3:W4:Y:S01]  /*0f80*/  SHFL.DOWN PT, R8, R3, 0x4, 0x1f ;  /* 0x08801f0003087f89 */ /* 0x00872200000e0000 */
[----:B------:R-:W-:Y:S01]  /*0f90*/  BSSY.RECONVERGENT B1, `(.L_x_140) ;  /* 0x0000017000017945 */ /* 0x000fe20003800200 */
[----:B0-----:R-:W-:Y:S02]  /*0fa0*/  IMAD.MOV.U32 R6, RZ, RZ, R4 ;  /* 0x000000ffff067224 */ /* 0x001fe400078e0004 */
[----:B-1----:R3:W0:Y:S01]  /*0fb0*/  SHFL.DOWN PT, R11, R4, 0x4, 0x1f ;  /* 0x08801f00040b7f89 */ /* 0x00262200000e0000 */
[----:B------:R-:W-:Y:S02]  /*0fc0*/  IMAD.MOV.U32 R7, RZ, RZ, R5 ;  /* 0x000000ffff077224 */ /* 0x000fe400078e0005 */
[----:B------:R-:W-:Y:S01]  /*0fd0*/  IMAD.MOV.U32 R2, RZ, RZ, R3 ;  /* 0x000000ffff027224 */ /* 0x000fe200078e0003 */
[----:B------:R3:W1:Y:S01]  /*0fe0*/  SHFL.DOWN PT, R10, R5, 0x4, 0x1f ;  /* 0x08801f00050a7f89 */ /* 0x00066200000e0000 */
[----:B------:R-:W-:Y:S05]  /*0ff0*/  @P3 BRA `(.L_x_141) ;  /* 0x0000000000403947 */ /* 0x000fea0003800000 */
[----:B----4-:R-:W-:Y:S01]  /*1000*/  FSETP.GEU.AND P0, PT, |R3|, |R8|, PT ;  /* 0x400000080300720b */ /* 0x010fe20003f0e200 */
[----:B0-----:R-:W-:Y:S02]  /*1010*/  IMAD.MOV.U32 R6, RZ, RZ, R11 ;  /* 0x000000ffff067224 */ /* 0x001fe400078e000b */
        /* <DEDUP_REMOVED lines=14> */
.L_x_141:
[----:B------:R-:W-:Y:S05]  /*1100*/  BSYNC.RECONVERGENT B1 ;  /* 0x0000000000017941 */ /* 0x000fea0003800200 */
.L_x_140:
[----:B0-----:R0:W0:Y:S01]  /*1110*/  SHFL.DOWN PT, R11, R2, 0x8, 0x1f ;  /* 0x09001f00020b7f89 */ /* 0x00102200000e0000 */
[----:B------:R-:W-:Y:S01]  /*1120*/  BSSY.RECONVERGENT B1, `(.L_x_142) ;  /* 0x0000017000017945 */ /* 0x000fe20003800200 */
[----:B---3--:R-:W-:Y:S02]  /*1130*/  IMAD.MOV.U32 R4, RZ, RZ, R6 ;  /* 0x000000ffff047224 */ /* 0x008fe400078e0006 */
[----:B--2---:R2:W3:Y:S01]  /*1140*/  SHFL.DOWN PT, R13, R6, 0x8, 0x1f ;  /* 0x09001f00060d7f89 */ /* 0x0044e200000e0000 */
[----:B------:R-:W-:Y:S02]  /*1150*/  IMAD.MOV.U32 R5, RZ, RZ, R7 ;  /* 0x000000ffff057224 */ /* 0x000fe400078e0007 */
[----:B------:R-:W-:Y:S01]  /*1160*/  IMAD.MOV.U32 R3, RZ, RZ, R2 ;  /* 0x000000ffff037224 */ /* 0x000fe200078e0002 */
[----:B----4-:R2:W4:Y:S01]  /*1170*/  SHFL.DOWN PT, R8, R7, 0x8, 0x1f ;  /* 0x09001f0007087f89 */ /* 0x01052200000e0000 */
[----:B------:R-:W-:Y:S05]  /*1180*/  @P5 BRA `(.L_x_143) ;  /* 0x0000000000405947 */ /* 0x000fea0003800000 */
[----:B0-----:R-:W-:Y:S01]  /*1190*/  FSETP.GEU.AND P0, PT, |R2|, |R11|, PT ;  /* 0x4000000b0200720b */ /* 0x001fe20003f0e200 */
[----:B---3--:R-:W-:Y:S02]  /*11a0*/  IMAD.MOV.U32 R4, RZ, RZ, R13 ;  /* 0x000000ffff047224 */ /* 0x008fe400078e000d */
        /* <DEDUP_REMOVED lines=14> */
.L_x_143:
[----:B------:R-:W-:Y:S05]  /*1290*/  BSYNC.RECONVERGENT B1 ;  /* 0x0000000000017941 */ /* 0x000fea0003800200 */
.L_x_142:
[----:B0-----:R0:W0:Y:S01]  /*12a0*/  SHFL.DOWN PT, R2, R3, 0x10, 0x1f ;  /* 0x0a001f0003027f89 */ /* 0x00102200000e0000 */
[----:B------:R-:W-:Y:S01]  /*12b0*/  BSSY.RECONVERGENT B1, `(.L_x_144) ;  /* 0x0000017000017945 */ /* 0x000fe20003800200 */
[----:B--2---:R-:W-:Y:S02]  /*12c0*/  IMAD.MOV.U32 R7, RZ, RZ, R4 ;  /* 0x000000ffff077224 */ /* 0x004fe400078e0004 */
[----:B------:R2:W0:Y:S01]  /*12d0*/  SHFL.DOWN PT, R11, R4, 0x10, 0x1f ;  /* 0x0a001f00040b7f89 */ /* 0x00042200000e0000 */
[----:B----4-:R-:W-:Y:S02]  /*12e0*/  IMAD.MOV.U32 R8, RZ, RZ, R5 ;  /* 0x000000ffff087224 */ /* 0x010fe400078e0005 */
[----:B------:R-:W-:Y:S01]  /*12f0*/  IMAD.MOV.U32 R6, RZ, RZ, R3 ;  /* 0x000000ffff067224 */ /* 0x000fe200078e0003 */
[----:B-1----:R2:W1:Y:S01]  /*1300*/  SHFL.DOWN PT, R10, R5, 0x10, 0x1f ;  /* 0x0a001f00050a7f89 */ /* 0x00246200000e0000 */
[----:B------:R-:W-:Y:S05]  /*1310*/  @P4 BRA `(.L_x_145) ;  /* 0x0000000000404947 */ /* 0x000fea0003800000 */
        /* <DEDUP_REMOVED lines=16> */
.L_x_145:
[----:B------:R-:W-:Y:S05]  /*1420*/  BSYNC.RECONVERGENT B1 ;  /* 0x0000000000017941 */ /* 0x000fea0003800200 */
.L_x_144:
[----:B------:R-:W-:Y:S04]  /*1430*/  BSSY.RECONVERGENT B1, `(.L_x_146) ;  /* 0x000000c000017945 */ /* 0x000fe80003800200 */
[----:B------:R-:W-:Y:S05]  /*1440*/  @P2 BRA `(.L_x_147) ;  /* 0x0000000000282947 */ /* 0x000fea0003800000 */
[----:B--2---:R-:W2:Y:S01]  /*1450*/  S2R R4, SR_CgaCtaId ;  /* 0x0000000000047919 */ /* 0x004ea20000008800 */
[----:B0-----:R-:W-:Y:S02]  /*1460*/  MOV R3, 0x400 ;  /* 0x0000040000037802 */ /* 0x001fe40000000f00 */
[----:B------:R-:W-:-:S04]  /*1470*/  SHF.R.U32.HI R2, RZ, 0x1, R9 ;  /* 0x00000001ff027819 */ /* 0x000fc80000011609 */
[----:B------:R-:W-:Y:S02]  /*1480*/  LOP3.LUT R2, R2, 0x1f0, RZ, 0xc0, !PT ;  /* 0x000001f002027812 */ /* 0x000fe400078ec0ff */
[----:B--2---:R-:W-:-:S05]  /*1490*/  LEA R3, R4, R3, 0x18 ;  /* 0x0000000304037211 */ /* 0x004fca00078ec0ff */
[----:B------:R-:W-:Y:S02]  /*14a0*/  IMAD.IADD R5, R2, 0x1, R3 ;  /* 0x0000000102057824 */ /* 0x000fe400078e0203 */
[----:B------:R-:W-:Y:S02]  /*14b0*/  IMAD.MOV.U32 R2, RZ, RZ, R7 ;  /* 0x000000ffff027224 */ /* 0x000fe400078e0007 */
[----:B------:R-:W-:Y:S01]  /*14c0*/  IMAD.MOV.U32 R3, RZ, RZ, R8 ;  /* 0x000000ffff037224 */ /* 0x000fe200078e0008 */
[----:B------:R4:W-:Y:S04]  /*14d0*/  STS [R5+0x8], R6 ;  /* 0x0000080605007388 */ /* 0x0009e80000000800 */
[----:B------:R4:W-:Y:S02]  /*14e0*/  STS.64 [R5+0x10], R2 ;  /* 0x0000100205007388 */ /* 0x0009e40000000a00 */
.L_x_147:
[----:B------:R-:W-:Y:S05]  /*14f0*/  BSYNC.RECONVERGENT B1 ;  /* 0x0000000000017941 */ /* 0x000fea0003800200 */
.L_x_146:
[----:B------:R-:W-:Y:S01]  /*1500*/  BAR.SYNC.DEFER_BLOCKING 0x0 ;  /* 0x0000000000007b1d */ /* 0x000fe20000010000 */
[----:B------:R-:W-:-:S13]  /*1510*/  ISETP.NE.AND P2, PT, R9, RZ, PT ;  /* 0x000000ff0900720c */ /* 0x000fda0003f45270 */
[----:B------:R-:W-:Y:S05]  /*1520*/  @P2 BRA `(.L_x_148) ;  /* 0x0000004400582947 */ /* 0x000fea0003800000 */
[----:B0---4-:R-:W0:Y:S01]  /*1530*/  S2R R3, SR_CgaCtaId ;  /* 0x0000000000037919 */ /* 0x011e220000008800 */
[----:B------:R-:W-:Y:S01]  /*1540*/  MOV R2, 0x400 ;  /* 0x0000040000027802 */ /* 0x000fe20000000f00 */
[----:B------:R-:W-:Y:S03]  /*1550*/  BSSY.RECONVERGENT B1, `(.L_x_149) ;  /* 0x0000016000017945 */ /* 0x000fe60003800200 */
[----:B0-----:R-:W-:-:S05]  /*1560*/  LEA R26, R3, R2, 0x18 ;  /* 0x00000002031a7211 */ /* 0x001fca00078ec0ff */
[----:B--2---:R-:W0:Y:S04]  /*1570*/  LDS R5, [R26+0x18] ;  /* 0x000018001a057984 */ /* 0x004e280000000800 */
[----:B------:R2:W4:Y:S04]  /*1580*/  LDS.64 R2, [R26+0x20] ;  /* 0x000020001a027984 */ /* 0x0005280000000a00 */
[----:B------:R2:W1:Y:S04]  /*1590*/  LDS R22, [R26+0x28] ;  /* 0x000028001a167984 */ /* 0x0004680000000800 */
[----:B------:R2:W1:Y:S01]  /*15a0*/  LDS R16, [R26+0x38] ;  /* 0x000038001a107984 */ /* 0x0004620000000800 */
[----:B0-----:R-:W-:Y:S01]  /*15b0*/  FSETP.GEU.AND P0, PT, |R6|, |R5|, PT ;  /* 0x400000050600720b */ /* 0x001fe20003f0e200 */
[----:B------:R-:W-:-:S12]  /*15c0*/  IMAD.MOV.U32 R21, RZ, RZ, R5 ;  /* 0x000000ffff157224 */ /* 0x000fd800078e0005 */
[----:B-12-4-:R-:W-:Y:S05]  /*15d0*/  @!P0 BRA `(.L_x_150) ;  /* 0x0000000000348947 */ /* 0x016fea0003800000 */
        /* <DEDUP_REMOVED lines=13> */
.L_x_150:
[----:B------:R-:W-:Y:S05]  /*16b0*/  BSYNC.RECONVERGENT B1 ;  /* 0x0000000000017941 */ /* 0x000fea0003800200 */
.L_x_149:
        /* <DEDUP_REMOVED lines=10> */
[----:B---3--:R3:W1:Y:S04]  /*1760*/  LDS.64 R12, [R26+0x60] ;  /* 0x000060001a0c7984 */ /* 0x0086680000000a00 */
        /* <DEDUP_REMOVED lines=10> */
[C---:B------:R-:W-:Y:S02]  /*1810*/  @P3 ISETP.LT.U32.AND P1, PT, R2.reuse, R6, PT ;  /* 0x000000060200320c */ /* 0x040fe40003f21070 */
[CC--:B------:R-:W-:Y:S02]  /*1820*/  @P3 ISETP.GE.AND.EX P0, PT, R3.reuse, R7.reuse, PT, P0 ;  /* 0x000000070300320c */ /* 0x0c0fe40003f06300 */
[----:B------:R-:W-:Y:S02]  /*1830*/  @P3 ISETP.LT.AND.EX P1, PT, R3, R7, PT, P1 ;  /* 0x000000070300320c */ /* 0x000fe40003f21310 */
[----:B------:R-:W-:Y:S02]  /*1840*/  @P3 FSEL R23, R21, R22, !P0 ;  /* 0x0000001615173208 */ /* 0x000fe40004000000 */
[----:B------:R-:W-:-:S02]  /*1850*/  @P3 SEL R25, R2, R6, P1 ;  /* 0x0000000602193207 */ /* 0x000fc40000800000 */
[----:B------:R-:W-:-:S07]  /*1860*/  @P3 SEL R24, R3, R7, P1 ;  /* 0x0000000703183207 */ /* 0x000fce0000800000 */
.L_x_152:
[----:B------:R-:W-:Y:S05]  /*1870*/  BSYNC.RECONVERGENT B1 ;  /* 0x0000000000017941 */ /* 0x000fea0003800200 */
.L_x_151:
        /* <DEDUP_REMOVED lines=17> */
.L_x_154:
[----:B------:R-:W-:Y:S05]  /*1990*/  BSYNC.RECONVERGENT B1 ;  /* 0x0000000000017941 */ /* 0x000fea0003800200 */
.L_x_153:
        /* <DEDUP_REMOVED lines=17> */
.L_x_156:
[----:B------:R-:W-:Y:S05]  /*1ab0*/  BSYNC.RECONVERGENT B1 ;  /* 0x0000000000017941 */ /* 0x000fea0003800200 */
.L_x_155:
        /* <DEDUP_REMOVED lines=17> */
.L_x_158:
[----:B------:R-:W-:Y:S05]  /*1bd0*/  BSYNC.RECONVERGENT B1 ;  /* 0x0000000000017941 */ /* 0x000fea0003800200 */
.L_x_157:
        /* <DEDUP_REMOVED lines=17> */
.L_x_160:
[----:B------:R-:W-:Y:S05]  /*1cf0*/  BSYNC.RECONVERGENT B1 ;  /* 0x0000000000017941 */ /* 0x000fea0003800200 */
.L_x_159:
        /* <DEDUP_REMOVED lines=18> */
.L_x_135:
[----:B------:R-:W1:Y:S01]  /*1e20*/  S2R R14, SR_LANEID ;  /* 0x00000000000e7919 */ /* 0x000e620000000000 */
[----:B0-----:R-:W-:Y:S01]  /*1e30*/  LOP3.LUT R2, R9, 0x3e0, RZ, 0xc0, !PT ;  /* 0x000003e009027812 */ /* 0x001fe200078ec0ff */
[----:B------:R-:W-:Y:S01]  /*1e40*/  BSSY.RECONVERGENT B1, `(.L_x_161) ;  /* 0x0000026000017945 */ /* 0x000fe20003800200 */
[----:B------:R-:W-:Y:S02]  /*1e50*/  IMAD.MOV.U32 R16, RZ, RZ, R8 ;  /* 0x000000ffff107224 */ /* 0x000fe400078e0008 */
[----:B------:R-:W-:Y:S01]  /*1e60*/  LOP3.LUT R5, RZ, R2, RZ, 0x33, !PT ;  /* 0x00000002ff057212 */ /* 0x000fe200078e33ff */
[----:B------:R-:W-:-:S05]  /*1e70*/  VIADD R3, R2, 0x20 ;  /* 0x0000002002037836 */ /* 0x000fca0000000000 */
[----:B------:R-:W-:Y:S01]  /*1e80*/  ISETP.GT.AND P0, PT, R3, R10, PT ;  /* 0x0000000a0300720c */ /* 0x000fe20003f04270 */
[----:B------:R-:W-:-:S05]  /*1e90*/  IMAD.IADD R3, R10, 0x1, R5 ;  /* 0x000000010a037824 */ /* 0x000fca00078e0205 */
[----:B------:R-:W-:-:S05]  /*1ea0*/  SEL R3, R3, 0x1f, P0 ;  /* 0x0000001f03037807 */ /* 0x000fca0000000000 */
[----:B-----5:R0:W2:Y:S04]  /*1eb0*/  SHFL.DOWN PT, R5, R12, 0x1, R3 ;  /* 0x082000000c057989 */ /* 0x0200a800000e0003 */
[----:B------:R0:W3:Y:S01]  /*1ec0*/  SHFL.DOWN PT, R7, R8, 0x1, R3 ;  /* 0x0820000008077989 */ /* 0x0000e200000e0003 */
[CC--:B-1----:R-:W-:Y:S01]  /*1ed0*/  ISETP.GE.AND P0, PT, R14.reuse, R3.reuse, PT ;  /* 0x000000030e00720c */ /* 0x0c2fe20003f06270 */
[C---:B------:R-:W-:Y:S01]  /*1ee0*/  VIADD R4, R14.reuse, 0x4 ;  /* 0x000000040e047836 */ /* 0x040fe20000000000 */
[C---:B------:R-:W-:Y:S01]  /*1ef0*/  ISETP.NE.AND P3, PT, R14.reuse, RZ, PT ;  /* 0x000000ff0e00720c */ /* 0x040fe20003f65270 */
[C---:B------:R-:W-:Y:S02]  /*1f00*/  VIADD R2, R14.reuse, 0x2 ;  /* 0x000000020e027836 */ /* 0x040fe40000000000 */
[----:B------:R-:W-:Y:S01]  /*1f10*/  VIADD R6, R14, 0x8 ;  /* 0x000000080e067836 */ /* 0x000fe20000000000 */
[-C--:B------:R-:W-:Y:S01]  /*1f20*/  ISETP.GT.AND P4, PT, R4, R3.reuse, PT ;  /* 0x000000030400720c */ /* 0x080fe20003f84270 */
[----:B------:R-:W-:Y:S01]  /*1f30*/  VIADD R4, R14, 0x10 ;  /* 0x000000100e047836 */ /* 0x000fe20000000000 */
[-C--:B------:R-:W-:Y:S01]  /*1f40*/  ISETP.GT.AND P6, PT, R2, R3.reuse, PT ;  /* 0x000000030200720c */ /* 0x080fe20003fc4270 */
[----:B------:R0:W1:Y:S01]  /*1f50*/  SHFL.DOWN PT, R14, R11, 0x1, R3 ;  /* 0x082000000b0e7989 */ /* 0x00006200000e0003 */
[----:B------:R-:W-:Y:S01]  /*1f60*/  ISETP.GT.AND P2, PT, R6, R3, PT ;  /* 0x000000030600720c */ /* 0x000fe20003f44270 */
[----:B------:R-:W-:-:S02]  /*1f70*/  IMAD.MOV.U32 R6, RZ, RZ, R11 ;  /* 0x000000ffff067224 */ /* 0x000fc400078e000b */
[----:B------:R-:W-:Y:S01]  /*1f80*/  IMAD.MOV.U32 R2, RZ, RZ, R12 ;  /* 0x000000ffff027224 */ /* 0x000fe200078e000c */
[----:B--2---:R-:W-:Y:S09]  /*1f90*/  @P0 BRA `(.L_x_162) ;  /* 0x0000000000400947 */ /* 0x004ff20003800000 */
[----:B------:R-:W-:Y:S01]  /*1fa0*/  FSETP.GEU.AND P0, PT, |R12|, |R5|, PT ;  /* 0x400000050c00720b */ /* 0x000fe20003f0e200 */
[----:B-1----:R-:W-:Y:S02]  /*1fb0*/  IMAD.MOV.U32 R6, RZ, RZ, R14 ;  /* 0x000000ffff067224 */ /* 0x002fe400078e000e */
        /* <DEDUP_REMOVED lines=14> */
.L_x_162:
[----:B------:R-:W-:Y:S05]  /*20a0*/  BSYNC.RECONVERGENT B1 ;  /* 0x0000000000017941 */ /* 0x000fea0003800200 */
.L_x_161:
[----:B------:R2:W4:Y:S01]  /*20b0*/  SHFL.DOWN PT, R5, R2, 0x2, R3 ;  /* 0x0840000002057989 */ /* 0x00052200000e0003 */
[----:B------:R-:W-:Y:S01]  /*20c0*/  BSSY.RECONVERGENT B1, `(.L_x_163) ;  /* 0x0000018000017945 */ /* 0x000fe20003800200 */
[----:B------:R-:W-:Y:S01]  /*20d0*/  ISETP.GT.AND P5, PT, R4, R3, PT ;  /* 0x000000030400720c */ /* 0x000fe20003fa4270 */
[----:B------:R-:W-:Y:S01]  /*20e0*/  IMAD.MOV.U32 R4, RZ, RZ, R2 ;  /* 0x000000ffff047224 */ /* 0x000fe200078e0002 */
[----:B---3--:R2:W3:Y:S01]  /*20f0*/  SHFL.DOWN PT, R7, R6, 0x2, R3 ;  /* 0x0840000006077989 */ /* 0x0084e200000e0003 */
[----:B0-----:R-:W-:Y:S02]  /*2100*/  IMAD.MOV.U32 R12, RZ, RZ, R6 ;  /* 0x000000ffff0c7224 */ /* 0x001fe400078e0006 */
[----:B-1----:R-:W-:Y:S01]  /*2110*/  IMAD.MOV.U32 R14, RZ, RZ, R16 ;  /* 0x000000ffff0e7224 */ /* 0x002fe200078e0010 */
[----:B------:R2:W0:Y:S01]  /*2120*/  SHFL.DOWN PT, R11, R16, 0x2, R3 ;  /* 0x08400000100b7989 */ /* 0x00042200000e0003 */
[----:B------:R-:W-:Y:S06]  /*2130*/  @P6 BRA `(.L_x_164) ;  /* 0x0000000000406947 */ /* 0x000fec0003800000 */
[----:B----4-:R-:W-:Y:S01]  /*2140*/  FSETP.GEU.AND P0, PT, |R2|, |R5|, PT ;  /* 0x400000050200720b */ /* 0x010fe20003f0e200 */
[----:B------:R-:W-:Y:S02]  /*2150*/  IMAD.MOV.U32 R4, RZ, RZ, R5 ;  /* 0x000000ffff047224 */ /* 0x000fe400078e0005 */
[----:B---3--:R-:W-:Y:S02]  /*2160*/  IMAD.MOV.U32 R12, RZ, RZ, R7 ;  /* 0x000000ffff0c7224 */ /* 0x008fe400078e0007 */
        /* <DEDUP_REMOVED lines=13> */
.L_x_164:
[----:B------:R-:W-:Y:S05]  /*2240*/  BSYNC.RECONVERGENT B1 ;  /* 0x0000000000017941 */ /* 0x000fea0003800200 */
.L_x_163:
[----:B----4-:R1:W4:Y:S01]  /*2250*/  SHFL.DOWN PT, R5, R4, 0x4, R3 ;  /* 0x0880000004057989 */ /* 0x01032200000e0003 */
[----:B------:R-:W-:Y:S01]  /*2260*/  BSSY.RECONVERGENT B1, `(.L_x_165) ;  /* 0x0000017000017945 */ /* 0x000fe20003800200 */
[----:B--2---:R-:W-:Y:S02]  /*2270*/  IMAD.MOV.U32 R2, RZ, RZ, R4 ;  /* 0x000000ffff027224 */ /* 0x004fe400078e0004 */
[----:B---3--:R1:W2:Y:S01]  /*2280*/  SHFL.DOWN PT, R7, R12, 0x4, R3 ;  /* 0x088000000c077989 */ /* 0x0082a200000e0003 */
[----:B------:R-:W-:Y:S02]  /*2290*/  IMAD.MOV.U32 R6, RZ, RZ, R12 ;  /* 0x000000ffff067224 */ /* 0x000fe400078e000c */
[----:B------:R-:W-:Y:S01]  /*22a0*/  IMAD.MOV.U32 R8, RZ, RZ, R14 ;  /* 0x000000ffff087224 */ /* 0x000fe200078e000e */
[----:B0-----:R1:W0:Y:S01]  /*22b0*/  SHFL.DOWN PT, R11, R14, 0x4, R3 ;  /* 0x088000000e0b7989 */ /* 0x00122200000e0003 */
        /* <DEDUP_REMOVED lines=17> */
.L_x_166:
[----:B------:R-:W-:Y:S05]  /*23d0*/  BSYNC.RECONVERGENT B1 ;  /* 0x0000000000017941 */ /* 0x000fea0003800200 */
.L_x_165:
[----:B----4-:R3:W4:Y:S01]  /*23e0*/  SHFL.DOWN PT, R5, R2, 0x8, R3 ;  /* 0x0900000002057989 */ /* 0x01072200000e0003 */
[----:B------:R-:W-:Y:S01]  /*23f0*/  BSSY.RECONVERGENT B1, `(.L_x_167) ;  /* 0x0000017000017945 */ /* 0x000fe20003800200 */
[----:B-1----:R-:W-:Y:S02]  /*2400*/  IMAD.MOV.U32 R4, RZ, RZ, R2 ;  /* 0x000000ffff047224 */ /* 0x002fe400078e0002 */
[----:B--2---:R3:W1:Y:S01]  /*2410*/  SHFL.DOWN PT, R7, R6, 0x8, R3 ;  /* 0x0900000006077989 */ /* 0x00466200000e0003 */
[----:B------:R-:W-:Y:S02]  /*2420*/  IMAD.MOV.U32 R12, RZ, RZ, R6 ;  /* 0x000000ffff0c7224 */ /* 0x000fe400078e0006 */
[----:B------:R-:W-:Y:S01]  /*2430*/  IMAD.MOV.U32 R14, RZ, RZ, R8 ;  /* 0x000000ffff0e7224 */ /* 0x000fe200078e0008 */
[----:B0-----:R3:W0:Y:S01]  /*2440*/  SHFL.DOWN PT, R11, R8, 0x8, R3 ;  /* 0x09000000080b7989 */ /* 0x00162200000e0003 */
[----:B------:R-:W-:Y:S05]  /*2450*/  @P2 BRA `(.L_x_168) ;  /* 0x0000000000402947 */ /* 0x000fea0003800000 */
[----:B----4-:R-:W-:Y:S01]  /*2460*/  FSETP.GEU.AND P0, PT, |R2|, |R5|, PT ;  /* 0x400000050200720b */ /* 0x010fe20003f0e200 */
[----:B------:R-:W-:Y:S02]  /*2470*/  IMAD.MOV.U32 R4, RZ, RZ, R5 ;  /* 0x000000ffff047224 */ /* 0x000fe400078e0005 */
[----:B-1----:R-:W-:Y:S02]  /*2480*/  IMAD.MOV.U32 R12, RZ, RZ, R7 ;  /* 0x000000ffff0c7224 */ /* 0x002fe400078e0007 */
        /* <DEDUP_REMOVED lines=13> */
.L_x_168:
[----:B------:R-:W-:Y:S05]  /*2560*/  BSYNC.RECONVERGENT B1 ;  /* 0x0000000000017941 */ /* 0x000fea0003800200 */
.L_x_167:
[----:B----4-:R2:W4:Y:S01]  /*2570*/  SHFL.DOWN PT, R5, R4, 0x10, R3 ;  /* 0x0a00000004057989 */ /* 0x01052200000e0003 */
[----:B------:R-:W-:Y:S01]  /*2580*/  BSSY.RECONVERGENT B1, `(.L_x_169) ;  /* 0x0000017000017945 */ /* 0x000fe20003800200 */
[----:B---3--:R-:W-:Y:S02]  /*2590*/  IMAD.MOV.U32 R6, RZ, RZ, R4 ;  /* 0x000000ffff067224 */ /* 0x008fe400078e0004 */
[----:B0-----:R2:W0:Y:S01]  /*25a0*/  SHFL.DOWN PT, R11, R12, 0x10, R3 ;  /* 0x0a0000000c0b7989 */ /* 0x00142200000e0003 */
[----:B-1----:R-:W-:Y:S02]  /*25b0*/  IMAD.MOV.U32 R7, RZ, RZ, R12 ;  /* 0x000000ffff077224 */ /* 0x002fe400078e000c */
[----:B------:R-:W-:Y:S01]  /*25c0*/  IMAD.MOV.U32 R8, RZ, RZ, R14 ;  /* 0x000000ffff087224 */ /* 0x000fe200078e000e */
[----:B------:R2:W1:Y:S01]  /*25d0*/  SHFL.DOWN PT, R13, R14, 0x10, R3 ;  /* 0x0a0000000e0d7989 */ /* 0x00046200000e0003 */
[----:B------:R-:W-:Y:S05]  /*25e0*/  @P5 BRA `(.L_x_170) ;  /* 0x0000000000405947 */ /* 0x000fea0003800000 */
[----:B----4-:R-:W-:Y:S01]  /*25f0*/  FSETP.GEU.AND P0, PT, |R4|, |R5|, PT ;  /* 0x400000050400720b */ /* 0x010fe20003f0e200 */
[----:B------:R-:W-:Y:S02]  /*2600*/  IMAD.MOV.U32 R6, RZ, RZ, R5 ;  /* 0x000000ffff067224 */ /* 0x000fe400078e0005 */
[----:B0-----:R-:W-:Y:S02]  /*2610*/  IMAD.MOV.U32 R7, RZ, RZ, R11 ;  /* 0x000000ffff077224 */ /* 0x001fe400078e000b */
[----:B-1----:R-:W-:-:S08]  /*2620*/  IMAD.MOV.U32 R8, RZ, RZ, R13 ;  /* 0x000000ffff087224 */ /* 0x002fd000078e000d */
        /* <DEDUP_REMOVED lines=12> */
.L_x_170:
[----:B------:R-:W-:Y:S05]  /*26f0*/  BSYNC.RECONVERGENT B1 ;  /* 0x0000000000017941 */ /* 0x000fea0003800200 */
.L_x_169:
[----:B------:R-:W-:Y:S04]  /*2700*/  BSSY.RECONVERGENT B1, `(.L_x_171) ;  /* 0x000000c000017945 */ /* 0x000fe80003800200 */
[----:B------:R-:W-:Y:S05]  /*2710*/  @P3 BRA `(.L_x_172) ;  /* 0x0000000000283947 */ /* 0x000fea0003800000 */
[----:B--2---:R-:W2:Y:S01]  /*2720*/  S2R R4, SR_CgaCtaId ;  /* 0x0000000000047919 */ /* 0x004ea20000008800 */
[----:B------:R-:W-:Y:S02]  /*2730*/  MOV R3, 0x400 ;  /* 0x0000040000037802 */ /* 0x000fe40000000f00 */
[----:B------:R-:W-:-:S04]  /*2740*/  SHF.R.U32.HI R2, RZ, 0x1, R9 ;  /* 0x00000001ff027819 */ /* 0x000fc80000011609 */
[----:B------:R-:W-:Y:S02]  /*2750*/  LOP3.LUT R2, R2, 0x1f0, RZ, 0xc0, !PT ;  /* 0x000001f002027812 */ /* 0x000fe400078ec0ff */
[----:B--2---:R-:W-:-:S05]  /*2760*/  LEA R3, R4, R3, 0x18 ;  /* 0x0000000304037211 */ /* 0x004fca00078ec0ff */
[----:B----4-:R-:W-:Y:S02]  /*2770*/  IMAD.IADD R5, R2, 0x1, R3 ;  /* 0x0000000102057824 */ /* 0x010fe400078e0203 */
[----:B------:R-:W-:Y:S02]  /*2780*/  IMAD.MOV.U32 R2, RZ, RZ, R7 ;  /* 0x000000ffff027224 */ /* 0x000fe400078e0007 */
[----:B------:R-:W-:Y:S01]  /*2790*/  IMAD.MOV.U32 R3, RZ, RZ, R8 ;  /* 0x000000ffff037224 */ /* 0x000fe200078e0008 */
[----:B------:R3:W-:Y:S04]  /*27a0*/  STS [R5+0x8], R6 ;  /* 0x0000080605007388 */ /* 0x0007e80000000800 */
[----:B------:R3:W-:Y:S02]  /*27b0*/  STS.64 [R5+0x10], R2 ;  /* 0x0000100205007388 */ /* 0x0007e40000000a00 */
.L_x_172:
[----:B------:R-:W-:Y:S05]  /*27c0*/  BSYNC.RECONVERGENT B1 ;  /* 0x0000000000017941 */ /* 0x000fea0003800200 */
.L_x_171:
[----:B------:R-:W-:Y:S01]  /*27d0*/  BAR.SYNC.DEFER_BLOCKING 0x0 ;  /* 0x0000000000007b1d */ /* 0x000fe20000010000 */
[----:B------:R-:W-:-:S13]  /*27e0*/  ISETP.NE.AND P2, PT, R9, RZ, PT ;  /* 0x000000ff0900720c */ /* 0x000fda0003f45270 */
[----:B------:R-:W-:Y:S05]  /*27f0*/  @P2 BRA `(.L_x_148) ;  /* 0x0000003000a42947 */ /* 0x000fea0003800000 */
[C---:B------:R-:W-:Y:S01]  /*2800*/  ISETP.GE.AND P0, PT, R10.reuse, 0x21, PT ;  /* 0x000000210a00780c */ /* 0x040fe20003f06270 */
[----:B---3--:R-:W-:Y:S01]  /*2810*/  IMAD.MOV.U32 R2, RZ, RZ, R6 ;  /* 0x000000ffff027224 */ /* 0x008fe200078e0006 */
[C---:B------:R-:W-:Y:S01]  /*2820*/  ISETP.GE.AND P5, PT, R10.reuse, 0x41, PT ;  /* 0x000000410a00780c */ /* 0x040fe20003fa6270 */
[----:B0-----:R-:W-:Y:S01]  /*2830*/  IMAD.MOV.U32 R11, RZ, RZ, R7 ;  /* 0x000000ffff0b7224 */ /* 0x001fe200078e0007 */
[C---:B------:R-:W-:Y:S01]  /*2840*/  ISETP.GE.AND P4, PT, R10.reuse, 0x61, PT ;  /* 0x000000610a00780c */ /* 0x040fe20003f86270 */
[----:B--2---:R-:W-:Y:S01]  /*2850*/  IMAD.MOV.U32 R4, RZ, RZ, R8 ;  /* 0x000000ffff047224 */ /* 0x004fe200078e0008 */
[----:B------:R-:W-:-:S07]  /*2860*/  ISETP.GE.AND P3, PT, R10, 0x81, PT ;  /* 0x000000810a00780c */ /* 0x000fce0003f66270 */
[----:B------:R-:W-:Y:S06]  /*2870*/  @!P0 BRA `(.L_x_173) ;  /* 0x00000000005c8947 */ /* 0x000fec0003800000 */
[----:B------:R-:W0:Y:S01]  /*2880*/  S2UR UR5, SR_CgaCtaId ;  /* 0x00000000000579c3 */ /* 0x000e220000008800 */
[----:B------:R-:W-:Y:S01]  /*2890*/  UMOV UR4, 0x400 ;  /* 0x0000040000047882 */ /* 0x000fe20000000000 */
[----:B------:R-:W-:Y:S01]  /*28a0*/  BSSY.RECONVERGENT B1, `(.L_x_173) ;  /* 0x0000014000017945 */ /* 0x000fe20003800200 */
        /* <DEDUP_REMOVED lines=19> */
.L_x_174:
[----:B------:R-:W-:Y:S05]  /*29e0*/  BSYNC.RECONVERGENT B1 ;  /* 0x0000000000017941 */ /* 0x000fea0003800200 */
.L_x_173:
[----:B------:R-:W-:Y:S02]  /*29f0*/  IMAD.MOV.U32 R3, RZ, RZ, R2 ;  /* 0x000000ffff037224 */ /* 0x000fe400078e0002 */
[----:B------:R-:W-:Y:S02]  /*2a00*/  IMAD.MOV.U32 R9, RZ, RZ, R11 ;  /* 0x000000ffff097224 */ /* 0x000fe400078e000b */
[----:B------:R-:W-:Y:S01]  /*2a10*/  IMAD.MOV.U32 R8, RZ, RZ, R4 ;  /* 0x000000ffff087224 */ /* 0x000fe200078e0004 */
[----:B------:R-:W-:Y:S06]  /*2a20*/  @!P5 BRA `(.L_x_175) ;  /* 0x00000000005cd947 */ /* 0x000fec0003800000 */
[----:B------:R-:W0:Y:S01]  /*2a30*/  S2UR UR5, SR_CgaCtaId ;  /* 0x00000000000579c3 */ /* 0x000e220000008800 */
[----:B------:R-:W-:Y:S01]  /*2a40*/  UMOV UR4, 0x400 ;  /* 0x0000040000047882 */ /* 0x000fe20000000000 */
[----:B------:R-:W-:Y:S01]  /*2a50*/  BSSY.RECONVERGENT B1, `(.L_x_175) ;  /* 0x0000014000017945 */ /* 0x000fe20003800200 */
[----:B0-----:R-:W-:-:S09]  /*2a60*/  ULEA UR4, UR5, UR4, 0x18 ;  /* 0x0000000405047291 */ /* 0x001fd2000f8ec0ff */
[----:B----4-:R-:W0:Y:S04]  /*2a70*/  LDS R5, [UR4+0x28] ;  /* 0x00002804ff057984 */ /* 0x010e280008000800 */
        /* <DEDUP_REMOVED lines=17> */
.L_x_176:
[----:B------:R-:W-:Y:S05]  /*2b90*/  BSYNC.RECONVERGENT B1 ;  /* 0x0000000000017941 */ /* 0x000fea0003800200 */
.L_x_175:
[C---:B------:R-:W-:Y:S01]  /*2ba0*/  ISETP.GE.AND P1, PT, R10.reuse, 0xa1, PT ;  /* 0x000000a10a00780c */ /* 0x040fe20003f26270 */
[----:B------:R-:W-:Y:S01]  /*2bb0*/  IMAD.MOV.U32 R2, RZ, RZ, R3 ;  /* 0x000000ffff027224 */ /* 0x000fe200078e0003 */
[C---:B------:R-:W-:Y:S01]  /*2bc0*/  ISETP.GE.AND P5, PT, R10.reuse, 0xc1, PT ;  /* 0x000000c10a00780c */ /* 0x040fe20003fa6270 */
[----:B------:R-:W-:Y:S01]  /*2bd0*/  IMAD.MOV.U32 R7, RZ, RZ, R9 ;  /* 0x000000ffff077224 */ /* 0x000fe200078e0009 */
[----:B------:R-:W-:Y:S01]  /*2be0*/  ISETP.GE.AND P6, PT, R10, 0xe1, PT ;  /* 0x000000e10a00780c */ /* 0x000fe20003fc6270 */
[----:B------:R-:W-:Y:S01]  /*2bf0*/  IMAD.MOV.U32 R6, RZ, RZ, R8 ;  /* 0x000000ffff067224 */ /* 0x000fe200078e0008 */
[----:B------:R-:W-:Y:S11]  /*2c00*/  @!P4 BRA `(.L_x_177) ;  /* 0x00000000005cc947 */ /* 0x000ff60003800000 */
        /* <DEDUP_REMOVED lines=22> */
.L_x_178:
[----:B------:R-:W-:Y:S05]  /*2d70*/  BSYNC.RECONVERGENT B1 ;  /* 0x0000000000017941 */ /* 0x000fea0003800200 */
.L_x_177:
        /* <DEDUP_REMOVED lines=26> */
.L_x_180:
[----:B------:R-:W-:Y:S05]  /*2f20*/  BSYNC.RECONVERGENT B1 ;  /* 0x0000000000017941 */ /* 0x000fea0003800200 */
.L_x_179:
        /* <DEDUP_REMOVED lines=26> */
.L_x_182:
[----:B------:R-:W-:Y:S05]  /*30d0*/  BSYNC.RECONVERGENT B1 ;  /* 0x0000000000017941 */ /* 0x000fea0003800200 */
.L_x_181:
        /* <DEDUP_REMOVED lines=26> */
.L_x_184:
[----:B------:R-:W-:Y:S05]  /*3280*/  BSYNC.RECONVERGENT B1 ;  /* 0x0000000000017941 */ /* 0x000fea0003800200 */
.L_x_183:
[----:B------:R-:W-:Y:S02]  /*3290*/  IMAD.MOV.U32 R6, RZ, RZ, R3 ;  /* 0x000000ffff067224 */ /* 0x000fe400078e0003 */
[----:B------:R-:W-:Y:S02]  /*32a0*/  IMAD.MOV.U32 R7, RZ, RZ, R9 ;  /* 0x000000ffff077224 */ /* 0x000fe400078e0009 */
[----:B------:R-:W-:Y:S01]  /*32b0*/  IMAD.MOV.U32 R8, RZ, RZ, R4 ;  /* 0x000000ffff087224 */ /* 0x000fe200078e0004 */
[----:B------:R-:W-:Y:S06]  /*32c0*/  @!P6 BRA `(.L_x_148) ;  /* 0x0000002400f0e947 */ /* 0x000fec0003800000 */
[----:B------:R-:W0:Y:S01]  /*32d0*/  S2UR UR5, SR_CgaCtaId ;  /* 0x00000000000579c3 */ /* 0x000e220000008800 */
[----:B------:R-:W-:Y:S02]  /*32e0*/  UMOV UR4, 0x400 ;  /* 0x0000040000047882 */ /* 0x000fe40000000000 */
        /* <DEDUP_REMOVED lines=21> */
.L_x_116:
[----:B------:R-:W0:Y:S01]  /*3440*/  S2R R15, SR_TID.X ;  /* 0x00000000000f7919 */ /* 0x000e220000002100 */
[----:B------:R-:W1:Y:S02]  /*3450*/  LDCU.128 UR12, c[0x0][0x380] ;  /* 0x00007000ff0c77ac */ /* 0x000e640008000c00 */
[----:B-1----:R-:W-:Y:S02]  /*3460*/  IMAD.U32 R14, RZ, RZ, UR12 ;  /* 0x0000000cff0e7e24 */ /* 0x002fe4000f8e00ff */
[----:B------:R-:W-:Y:S01]  /*3470*/  IMAD.U32 R13, RZ, RZ, UR13 ;  /* 0x0000000dff0d7e24 */ /* 0x000fe2000f8e00ff */
[----:B0-----:R-:W-:-:S05]  /*3480*/  IADD3 R3, P0, PT, R6, R15, RZ ;  /* 0x0000000f06037210 */ /* 0x001fca0007f1e0ff */
[----:B------:R-:W-:Y:S01]  /*3490*/  IMAD.X R4, RZ, RZ, RZ, P0 ;  /* 0x000000ffff047224 */ /* 0x000fe200000e06ff */
[----:B------:R-:W-:-:S04]  /*34a0*/  LEA R2, P0, R3, R14, 0x2 ;  /* 0x0000000e03027211 */ /* 0x000fc800078010ff */
[----:B------:R-:W-:-:S05]  /*34b0*/  LEA.HI.X R3, R3, R13, R4, 0x2, P0 ;  /* 0x0000000d03037211 */ /* 0x000fca00000f1404 */
[----:B------:R-:W2:Y:S04]  /*34c0*/  LDG.E R4, desc[UR10][R2.64] ;  /* 0x0000000a02047981 */ /* 0x000ea8000c1e1900 */
[----:B------:R-:W2:Y:S04]  /*34d0*/  LDG.E R5, desc[UR10][R2.64+0x400] ;  /* 0x0004000a02057981 */ /* 0x000ea8000c1e1900 */
[----:B------:R-:W3:Y:S04]  /*34e0*/  LDG.E R8, desc[UR10][R2.64+0x800] ;  /* 0x0008000a02087981 */ /* 0x000ee8000c1e1900 */
[----:B------:R-:W4:Y:S04]  /*34f0*/  LDG.E R9, desc[UR10][R2.64+0xc00] ;  /* 0x000c000a02097981 */ /* 0x000f28000c1e1900 */
[----:B------:R0:W5:Y:S01]  /*3500*/  LDG.E R16, desc[UR10][R2.64+0x1000] ;  /* 0x0010000a02107981 */ /* 0x000162000c1e1900 */
[----:B------:R-:W-:Y:S01]  /*3510*/  IMAD.U32 R12, RZ, RZ, UR14 ;  /* 0x0000000eff0c7e24 */ /* 0x000fe2000f8e00ff */
[----:B------:R-:W-:Y:S01]  /*3520*/  LOP3.LUT R10, R15, 0x400, RZ, 0xfc, !PT ;  /* 0x000004000f0a7812 */ /* 0x000fe200078efcff */
[----:B------:R-:W-:-:S03]  /*3530*/  IMAD.U32 R11, RZ, RZ, UR15 ;  /* 0x0000000fff0b7e24 */ /* 0x000fc6000f8e00ff */
[----:B0-----:R-:W-:-:S05]  /*3540*/  IADD3 R3, P5, PT, R6, R12, RZ ;  /* 0x0000000c06037210 */ /* 0x001fca0007fbe0ff */
[----:B------:R-:W-:Y:S01]  /*3550*/  IMAD.X R17, RZ, RZ, R11, P5 ;  /* 0x000000ffff117224 */ /* 0x000fe200028e060b */
[----:B--2---:R-:W-:-:S04]  /*3560*/  FSETP.GEU.AND P0, PT, |R4|, |R5|, PT ;  /* 0x400000050400720b */ /* 0x004fc80003f0e200 */
[----:B------:R-:W-:Y:S01]  /*3570*/  FSEL R5, R4, R5, P0 ;  /* 0x0000000504057208 */ /* 0x000fe20000000000 */
[----:B------:R-:W-:-:S03]  /*3580*/  VIADD R4, R15, 0x100 ;  /* 0x000001000f047836 */ /* 0x000fc60000000000 */
[----:B---3--:R-:W-:-:S04]  /*3590*/  FSETP.GEU.AND P1, PT, |R5|, |R8|, PT ;  /* 0x400000080500720b */ /* 0x008fc80003f2e200 */
[----:B------:R-:W-:-:S04]  /*35a0*/  FSEL R8, R5, R8, P1 ;  /* 0x0000000805087208 */ /* 0x000fc80000800000 */
[----:B----4-:R-:W-:-:S04]  /*35b0*/  FSETP.GEU.AND P2, PT, |R8|, |R9|, PT ;  /* 0x400000090800720b */ /* 0x010fc80003f4e200 */
[----:B------:R-:W-:Y:S01]  /*35c0*/  FSEL R5, R8, R9, P2 ;  /* 0x0000000908057208 */ /* 0x000fe20001000000 */
[C---:B------:R-:W-:Y:S01]  /*35d0*/  VIADD R9, R15.reuse, 0x200 ;  /* 0x000002000f097836 */ /* 0x040fe20000000000 */
[----:B------:R-:W-:Y:S02]  /*35e0*/  @P1 SEL R9, R15, R4, P0 ;  /* 0x000000040f091207 */ /* 0x000fe40000000000 */
[----:B-----5:R-:W-:Y:S02]  /*35f0*/  FSETP.GEU.AND P3, PT, |R5|, |R16|, PT ;  /* 0x400000100500720b */ /* 0x020fe40003f6e200 */
[----:B------:R-:W-:-:S03]  /*3600*/  ISETP.LE.U32.AND P1, PT, R7, UR6, PT ;  /* 0x0000000607007c0c */ /* 0x000fc6000bf23070 */
[----:B------:R-:W-:Y:S01]  /*3610*/  @!P2 VIADD R9, R15, 0x300 ;  /* 0x000003000f09a836 */ /* 0x000fe20000000000 */
[----:B------:R-:W-:-:S07]  /*3620*/  ISETP.GE.U32.AND.EX P1, PT, RZ, R18, PT, P1 ;  /* 0x00000012ff00720c */ /* 0x000fce0003f26110 */
[C---:B------:R-:W-:Y:S02]  /*3630*/  @P3 ISETP.GE.U32.AND P0, PT, R9.reuse, R10, PT ;  /* 0x0000000a0900320c */ /* 0x040fe40003f06070 */
[-C--:B------:R-:W-:Y:S02]  /*3640*/  IADD3 R10, P2, PT, R10, R3.reuse, RZ ;  /* 0x000000030a0a7210 */ /* 0x080fe40007f5e0ff */
[----:B------:R-:W-:Y:S01]  /*3650*/  @P3 IADD3 R3, P4, PT, R9, R3, RZ ;  /* 0x0000000309033210 */ /* 0x000fe20007f9e0ff */
[----:B------:R-:W-:Y:S01]  /*3660*/  IMAD.MOV.U32 R9, RZ, RZ, R16 ;  /* 0x000000ffff097224 */ /* 0x000fe200078e0010 */
[----:B------:R-:W-:Y:S01]  /*3670*/  @P3 ISETP.GE.U32.AND.EX P0, PT, RZ, RZ, PT, P0 ;  /* 0x000000ffff00320c */ /* 0x000fe20003f06100 */
[--C-:B------:R-:W-:Y:S02]  /*3680*/  IMAD.X R8, RZ, RZ, R17.reuse, P2 ;  /* 0x000000ffff087224 */ /* 0x100fe400010e0611 */
[----:B------:R-:W-:Y:S01]  /*3690*/  @P3 IMAD.X R17, RZ, RZ, R17, P4 ;  /* 0x000000ffff113224 */ /* 0x000fe200020e0611 */
[----:B------:R-:W-:-:S04]  /*36a0*/  @P3 FSETP.LT.OR P0, PT, |R16|, |R5|, !P0 ;  /* 0x400000051000320b */ /* 0x000fc80004701600 */
[----:B------:R-:W-:Y:S02]  /*36b0*/  @P3 FSEL R9, R5, R9, P0 ;  /* 0x0000000905093208 */ /* 0x000fe40000000000 */
[----:B------:R-:W-:Y:S02]  /*36c0*/  @P3 SEL R10, R3, R10, P0 ;  /* 0x0000000a030a3207 */ /* 0x000fe40000000000 */
[----:B------:R-:W-:Y:S01]  /*36d0*/  @P3 SEL R8, R17, R8, P0 ;  /* 0x0000000811083207 */ /* 0x000fe20000000000 */
[----:B------:R-:W-:Y:S06]  /*36e0*/  @P1 BRA `(.L_x_185) ;  /* 0x0000001000641947 */ /* 0x000fec0003800000 */
[----:B------:R-:W0:Y:S01]  /*36f0*/  LDCU.64 UR8, c[0x0][0x3e8] ;  /* 0x00007d00ff0877ac */ /* 0x000e220008000a00 */
[----:B------:R-:W-:Y:S01]  /*3700*/  ISETP.NE.AND P0, PT, R15, RZ, PT ;  /* 0x000000ff0f00720c */ /* 0x000fe20003f05270 */
[----:B------:R-:W-:Y:S01]  /*3710*/  BSSY.RECONVERGENT B1, `(.L_x_186) ;  /* 0x0000012000017945 */ /* 0x000fe20003800200 */
[----:B------:R-:W-:Y:S01]  /*3720*/  UMOV UR4, 0x8 ;  /* 0x0000000800047882 */ /* 0x000fe20000000000 */
[----:B------:R-:W-:Y:S02]  /*3730*/  UMOV UR5, 0x0 ;  /* 0x0000000000057882 */ /* 0x000fe40000000000 */
[----:B0-----:R-:W-:-:S04]  /*3740*/  UIMAD.WIDE.U32 UR4, UR8, 0x1, UR4 ;  /* 0x00000001080478a5 */ /* 0x001fc8000f8e0004 */
[----:B------:R-:W-:Y:S02]  /*3750*/  UIADD3 UR7, UPT, UPT, UR5, UR9, URZ ;  /* 0x0000000905077290 */ /* 0x000fe4000fffe0ff */
[----:B------:R-:W-:Y:S02]  /*3760*/  IMAD.U32 R3, RZ, RZ, UR5 ;  /* 0x00000005ff037e24 */ /* 0x000fe4000f8e00ff */
[----:B------:R-:W-:Y:S02]  /*3770*/  IMAD.U32 R2, RZ, RZ, UR4 ;  /* 0x00000004ff027e24 */ /* 0x000fe4000f8e00ff */
[----:B------:R-:W-:Y:S01]  /*3780*/  IMAD.U32 R3, RZ, RZ, UR7 ;  /* 0x00000007ff037e24 */ /* 0x000fe2000f8e00ff */
[----:B------:R-:W-:Y:S06]  /*3790*/  @P0 BRA `(.L_x_187) ;  /* 0x0000000000240947 */ /* 0x000fec0003800000 */
[----:B------:R-:W-:Y:S02]  /*37a0*/  IMAD.MOV.U32 R16, RZ, RZ, 0x500 ;  /* 0x00000500ff107424 */ /* 0x000fe400078e00ff */
[----:B------:R-:W-:-:S05]  /*37b0*/  IMAD.MOV.U32 R17, RZ, RZ, 0x0 ;  /* 0x00000000ff117424 */ /* 0x000fca00078e00ff */
[----:B------:R-:W2:Y:S01]  /*37c0*/  ATOMG.E.ADD.64.STRONG.GPU PT, R4, desc[UR10][R2.64], R16 ;  /* 0x80000010020479a8 */ /* 0x000ea200081ef50a */
[----:B------:R-:W0:Y:S01]  /*37d0*/  S2UR UR5, SR_CgaCtaId ;  /* 0x00000000000579c3 */ /* 0x000e220000008800 */
[----:B------:R-:W-:Y:S02]  /*37e0*/  UMOV UR4, 0x400 ;  /* 0x0000040000047882 */ /* 0x000fe40000000000 */
[----:B0-----:R-:W-:Y:S01]  /*37f0*/  ULEA UR4, UR5, UR4, 0x18 ;  /* 0x0000000405047291 */ /* 0x001fe2000f8ec0ff */
[----:B--2---:R-:W-:-:S05]  /*3800*/  IADD3 R4, P0, PT, R4, UR6, RZ ;  /* 0x0000000604047c10 */ /* 0x004fca000ff1e0ff */
[----:B------:R-:W-:-:S05]  /*3810*/  IMAD.X R5, RZ, RZ, R5, P0 ;  /* 0x000000ffff057224 */ /* 0x000fca00000e0605 */
[----:B------:R0:W-:Y:S03]  /*3820*/  STS.64 [UR4+0x98], R4 ;  /* 0x00009804ff007988 */ /* 0x0001e60008000a04 */
.L_x_187:
[----:B------:R-:W-:Y:S05]  /*3830*/  BSYNC.RECONVERGENT B1 ;  /* 0x0000000000017941 */ /* 0x000fea0003800200 */
.L_x_186:
[----:B------:R-:W1:Y:S08]  /*3840*/  S2UR UR5, SR_CgaCtaId ;  /* 0x00000000000579c3 */ /* 0x000e700000008800 */
[----:B------:R-:W-:Y:S06]  /*3850*/  BAR.SYNC.DEFER_BLOCKING 0x0 ;  /* 0x0000000000007b1d */ /* 0x000fec0000010000 */
[----:B------:R-:W-:-:S02]  /*3860*/  UMOV UR4, 0x400 ;  /* 0x0000040000047882 */ /* 0x000fc40000000000 */
[----:B-1----:R-:W-:-:S06]  /*3870*/  ULEA UR4, UR5, UR4, 0x18 ;  /* 0x0000000405047291 */ /* 0x002fcc000f8ec0ff */
[----:B------:R-:W-:-:S05]  /*3880*/  IMAD.U32 R25, RZ, RZ, UR4 ;  /* 0x00000004ff197e24 */ /* 0x000fca000f8e00ff */
[----:B0-----:R-:W0:Y:S02]  /*3890*/  LDS.64 R4, [R25+0x98] ;  /* 0x0000980019047984 */ /* 0x001e240000000a00 */
[----:B0-----:R-:W-:-:S04]  /*38a0*/  IADD3 R6, P1, PT, R4, 0x500, RZ ;  /* 0x0000050004067810 */ /* 0x001fc80007f3e0ff */
[----:B------:R-:W-:Y:S01]  /*38b0*/  ISETP.GT.U32.AND P0, PT, R6, R7, PT ;  /* 0x000000070600720c */ /* 0x000fe20003f04070 */
[----:B------:R-:W-:-:S05]  /*38c0*/  IMAD.X R17, RZ, RZ, R5, P1 ;  /* 0x000000ffff117224 */ /* 0x000fca00008e0605 */
[----:B------:R-:W-:-:S13]  /*38d0*/  ISETP.GT.AND.EX P0, PT, R17, R18, PT, P0 ;  /* 0x000000121100720c */ /* 0x000fda0003f04300 */
[----:B------:R-:W-:Y:S05]  /*38e0*/  @P0 BRA `(.L_x_188) ;  /* 0x0000000400700947 */ /* 0x000fea0003800000 */
[----:B------:R-:W-:Y:S01]  /*38f0*/  BSSY.RECONVERGENT B1, `(.L_x_188) ;  /* 0x000005b000017945 */ /* 0x000fe20003800200 */
[----:B------:R-:W-:Y:S01]  /*3900*/  IMAD.MOV.U32 R17, RZ, RZ, R9 ;  /* 0x000000ffff117224 */ /* 0x000fe200078e0009 */
[----:B------:R-:W0:Y:S01]  /*3910*/  LDCU.64 UR8, c[0x0][0x398] ;  /* 0x00007300ff0877ac */ /* 0x000e220008000a00 */
[----:B------:R-:W-:Y:S02]  /*3920*/  IMAD.MOV.U32 R19, RZ, RZ, R10 ;  /* 0x000000ffff137224 */ /* 0x000fe400078e000a */
[----:B------:R-:W-:Y:S01]  /*3930*/  IMAD.MOV.U32 R6, RZ, RZ, R8 ;  /* 0x000000ffff067224 */ /* 0x000fe200078e0008 */
[----:B------:R-:W1:Y:S06]  /*3940*/  LDCU.128 UR12, c[0x0][0x380] ;  /* 0x00007000ff0c77ac */ /* 0x000e6c0008000c00 */
.L_x_191:
[----:B------:R-:W-:Y:S01]  /*3950*/  IADD3 R7, P0, PT, R15, R4, RZ ;  /* 0x000000040f077210 */ /* 0x000fe20007f1e0ff */
[----:B-1----:R-:W-:Y:S02]  /*3960*/  IMAD.U32 R14, RZ, RZ, UR12 ;  /* 0x0000000cff0e7e24 */ /* 0x002fe4000f8e00ff */
[----:B------:R-:W-:Y:S02]  /*3970*/  IMAD.U32 R13, RZ, RZ, UR13 ;  /* 0x0000000dff0d7e24 */ /* 0x000fe4000f8e00ff */
[----:B------:R-:W-:Y:S01]  /*3980*/  IMAD.X R8, RZ, RZ, R5, P0 ;  /* 0x000000ffff087224 */ /* 0x000fe200000e0605 */
[----:B------:R-:W-:-:S04]  /*3990*/  LEA R22, P0, R7, R14, 0x2 ;  /* 0x0000000e07167211 */ /* 0x000fc800078010ff */
[----:B------:R-:W-:-:S05]  /*39a0*/  LEA.HI.X R23, R7, R13, R8, 0x2, P0 ;  /* 0x0000000d07177211 */ /* 0x000fca00000f1408 */
[----:B------:R-:W2:Y:S04]  /*39b0*/  LDG.E R5, desc[UR10][R22.64] ;  /* 0x0000000a16057981 */ /* 0x000ea8000c1e1900 */
[----:B------:R-:W3:Y:S04]  /*39c0*/  LDG.E R4, desc[UR10][R22.64+0x400] ;  /* 0x0004000a16047981 */ /* 0x000ee8000c1e1900 */
[----:B------:R-:W4:Y:S04]  /*39d0*/  LDG.E R21, desc[UR10][R22.64+0x800] ;  /* 0x0008000a16157981 */ /* 0x000f28000c1e1900 */
[----:B------:R-:W4:Y:S01]  /*39e0*/  LDG.E R16, desc[UR10][R22.64+0xc00] ;  /* 0x000c000a16107981 */ /* 0x000f22000c1e1900 */
[----:B------:R-:W-:-:S02]  /*39f0*/  IMAD.U32 R12, RZ, RZ, UR14 ;  /* 0x0000000eff0c7e24 */ /* 0x000fc4000f8e00ff */
[----:B------:R-:W-:Y:S01]  /*3a00*/  IMAD.U32 R11, RZ, RZ, UR15 ;  /* 0x0000000fff0b7e24 */ /* 0x000fe2000f8e00ff */
[----:B------:R1:W5:Y:S01]  /*3a10*/  LDG.E R9, desc[UR10][R22.64+0x1000] ;  /* 0x0010000a16097981 */ /* 0x000362000c1e1900 */
[----:B------:R-:W-:Y:S01]  /*3a20*/  BSSY.RECONVERGENT B2, `(.L_x_189) ;  /* 0x000002c000027945 */ /* 0x000fe20003800200 */
[----:B------:R-:W-:Y:S01]  /*3a30*/  BAR.SYNC.DEFER_BLOCKING 0x0 ;  /* 0x0000000000007b1d */ /* 0x000fe20000010000 */
[----:B------:R-:W-:-:S04]  /*3a40*/  IADD3 R7, P0, PT, R7, R12, RZ ;  /* 0x0000000c07077210 */ /* 0x000fc80007f1e0ff */
[C---:B------:R-:W-:Y:S01]  /*3a50*/  IADD3 R18, P3, PT, R7.reuse, 0x100, RZ ;  /* 0x0000010007127810 */ /* 0x040fe20007f7e0ff */
[----:B------:R-:W-:Y:S01]  /*3a60*/  IMAD.X R27, R8, 0x1, R11, P0 ;  /* 0x00000001081b7824 */ /* 0x000fe200000e060b */
[C---:B------:R-:W-:Y:S02]  /*3a70*/  IADD3 R20, P4, PT, R7.reuse, 0x200, RZ ;  /* 0x0000020007147810 */ /* 0x040fe40007f9e0ff */
[----:B------:R-:W-:Y:S01]  /*3a80*/  IADD3 R10, P6, PT, R7, 0x400, RZ ;  /* 0x00000400070a7810 */ /* 0x000fe20007fde0ff */
[--C-:B-1----:R-:W-:Y:S01]  /*3a90*/  IMAD.X R22, RZ, RZ, R27.reuse, P3 ;  /* 0x000000ffff167224 */ /* 0x102fe200018e061b */
[----:B------:R-:W-:Y:S01]  /*3aa0*/  ISETP.NE.AND P3, PT, R15, RZ, PT ;  /* 0x000000ff0f00720c */ /* 0x000fe20003f65270 */
[--C-:B------:R-:W-:Y:S02]  /*3ab0*/  IMAD.X R23, RZ, RZ, R27.reuse, P4 ;  /* 0x000000ffff177224 */ /* 0x100fe400020e061b */
[----:B------:R-:W-:Y:S01]  /*3ac0*/  IMAD.X R8, RZ, RZ, R27, P6 ;  /* 0x000000ffff087224 */ /* 0x000fe200030e061b */
[----:B--2---:R-:W-:-:S13]  /*3ad0*/  FSETP.GEU.AND P2, PT, |R17|, |R5|, PT ;  /* 0x400000051100720b */ /* 0x004fda0003f4e200 */
[----:B------:R-:W-:-:S04]  /*3ae0*/  @P2 ISETP.GE.U32.AND P0, PT, R19, R7, PT ;  /* 0x000000071300220c */ /* 0x000fc80003f06070 */
[----:B------:R-:W-:-:S04]  /*3af0*/  @P2 ISETP.GE.AND.EX P0, PT, R6, R27, PT, P0 ;  /* 0x0000001b0600220c */ /* 0x000fc80003f06300 */
[----:B------:R-:W-:-:S04]  /*3b00*/  @P2 FSETP.LT.OR P0, PT, |R5|, |R17|, !P0 ;  /* 0x400000110500220b */ /* 0x000fc80004701600 */
[----:B------:R-:W-:Y:S02]  /*3b10*/  @P2 FSEL R5, R17, R5, P0 ;  /* 0x0000000511052208 */ /* 0x000fe40000000000 */
[----:B------:R-:W-:Y:S02]  /*3b20*/  IADD3 R17, P5, PT, R7, 0x300, RZ ;  /* 0x0000030007117810 */ /* 0x000fe40007fbe0ff */
[----:B---3--:R-:W-:Y:S02]  /*3b30*/  FSETP.GEU.AND P1, PT, |R5|, |R4|, PT ;  /* 0x400000040500720b */ /* 0x008fe40003f2e200 */
[----:B------:R-:W-:Y:S01]  /*3b40*/  @P2 SEL R7, R19, R7, P0 ;  /* 0x0000000713072207 */ /* 0x000fe20000000000 */
[----:B------:R-:W-:Y:S01]  /*3b50*/  IMAD.X R19, RZ, RZ, R27, P5 ;  /* 0x000000ffff137224 */ /* 0x000fe200028e061b */
[----:B------:R-:W-:-:S09]  /*3b60*/  @P2 SEL R27, R6, R27, P0 ;  /* 0x0000001b061b2207 */ /* 0x000fd20000000000 */
[----:B------:R-:W-:-:S04]  /*3b70*/  @P1 ISETP.GE.U32.AND P0, PT, R7, R18, PT ;  /* 0x000000120700120c */ /* 0x000fc80003f06070 */
[----:B------:R-:W-:-:S04]  /*3b80*/  @P1 ISETP.GE.AND.EX P0, PT, R27, R22, PT, P0 ;  /* 0x000000161b00120c */ /* 0x000fc80003f06300 */
[----:B------:R-:W-:-:S04]  /*3b90*/  @P1 FSETP.LT.OR P0, PT, |R4|, |R5|, !P0 ;  /* 0x400000050400120b */ /* 0x000fc80004701600 */
[----:B------:R-:W-:Y:S02]  /*3ba0*/  @P1 FSEL R4, R5, R4, P0 ;  /* 0x0000000405041208 */ /* 0x000fe40000000000 */
[----:B------:R-:W-:Y:S02]  /*3bb0*/  @P1 SEL R18, R7, R18, P0 ;  /* 0x0000001207121207 */ /* 0x000fe40000000000 */
[----:B----4-:R-:W-:Y:S02]  /*3bc0*/  FSETP.GEU.AND P2, PT, |R4|, |R21|, PT ;  /* 0x400000150400720b */ /* 0x010fe40003f4e200 */
[----:B------:R-:W-:-:S11]  /*3bd0*/  @P1 SEL R22, R27, R22, P0 ;  /* 0x000000161b161207 */ /* 0x000fd60000000000 */
[----:B------:R-:W-:-:S04]  /*3be0*/  @P2 ISETP.GE.U32.AND P0, PT, R18, R20, PT ;  /* 0x000000141200220c */ /* 0x000fc80003f06070 */
[----:B------:R-:W-:-:S04]  /*3bf0*/  @P2 ISETP.GE.AND.EX P0, PT, R22, R23, PT, P0 ;  /* 0x000000171600220c */ /* 0x000fc80003f06300 */
[----:B------:R-:W-:-:S04]  /*3c00*/  @P2 FSETP.LT.OR P0, PT, |R21|, |R4|, !P0 ;  /* 0x400000041500220b */ /* 0x000fc80004701600 */
[----:B------:R-:W-:-:S04]  /*3c10*/  @P2 FSEL R21, R4, R21, P0 ;  /* 0x0000001504152208 */ /* 0x000fc80000000000 */
[----:B------:R-:W-:Y:S01]  /*3c20*/  FSETP.GEU.AND P1, PT, |R21|, |R16|, PT ;  /* 0x400000101500720b */ /* 0x000fe20003f2e200 */
[----:B------:R-:W-:-:S12]  /*3c30*/  @P3 BRA `(.L_x_190) ;  /* 0x0000000000283947 */ /* 0x000fd80003800000 */
[----:B------:R-:W-:Y:S02]  /*3c40*/  IMAD.MOV.U32 R4, RZ, RZ, 0x500 ;  /* 0x00000500ff047424 */ /* 0x000fe400078e00ff */
[----:B------:R-:W-:-:S06]  /*3c50*/  IMAD.MOV.U32 R5, RZ, RZ, 0x0 ;  /* 0x00000000ff057424 */ /* 0x000fcc00078e00ff */
[----:B------:R-:W2:Y:S01]  /*3c60*/  ATOMG.E.ADD.64.STRONG.GPU PT, R4, desc[UR10][R2.64], R4 ;  /* 0x80000004020479a8 */ /* 0x000ea200081ef50a */
[----:B------:R-:W1:Y:S01]  /*3c70*/  S2UR UR5, SR_CgaCtaId ;  /* 0x00000000000579c3 */ /* 0x000e620000008800 */
[----:B------:R-:W-:Y:S02]  /*3c80*/  UMOV UR4, 0x400 ;  /* 0x0000040000047882 */ /* 0x000fe40000000000 */
[----:B-1----:R-:W-:-:S06]  /*3c90*/  ULEA UR4, UR5, UR4, 0x18 ;  /* 0x0000000405047291 */ /* 0x002fcc000f8ec0ff */
[----:B------:R-:W-:Y:S01]  /*3ca0*/  IMAD.U32 R25, RZ, RZ, UR4 ;  /* 0x00000004ff197e24 */ /* 0x000fe2000f8e00ff */
[----:B--2---:R-:W-:-:S05]  /*3cb0*/  IADD3 R6, P3, PT, R4, UR6, RZ ;  /* 0x0000000604067c10 */ /* 0x004fca000ff7e0ff */
[----:B------:R-:W-:-:S05]  /*3cc0*/  IMAD.X R7, RZ, RZ, R5, P3 ;  /* 0x000000ffff077224 */ /* 0x000fca00018e0605 */
[----:B------:R1:W-:Y:S03]  /*3cd0*/  STS.64 [R25+0x98], R6 ;  /* 0x0000980619007388 */ /* 0x0003e60000000a00 */
.L_x_190:
[----:B0-----:R-:W-:Y:S05]  /*3ce0*/  BSYNC.RECONVERGENT B2 ;  /* 0x0000000000027941 */ /* 0x001fea0003800200 */
.L_x_189:
[----:B------:R-:W-:Y:S01]  /*3cf0*/  BAR.SYNC.DEFER_BLOCKING 0x0 ;  /* 0x0000000000007b1d */ /* 0x000fe20000010000 */
[----:B------:R-:W-:Y:S01]  /*3d00*/  @P2 SEL R20, R18, R20, P0 ;  /* 0x0000001412142207 */ /* 0x000fe20000000000 */
[----:B-1----:R-:W-:Y:S01]  /*3d10*/  IMAD.U32 R7, RZ, RZ, UR8 ;  /* 0x00000008ff077e24 */ /* 0x002fe2000f8e00ff */
[----:B------:R-:W-:Y:S01]  /*3d20*/  @P2 SEL R23, R22, R23, P0 ;  /* 0x0000001716172207 */ /* 0x000fe20000000000 */
[----:B------:R-:W-:Y:S01]  /*3d30*/  IMAD.U32 R18, RZ, RZ, UR9 ;  /* 0x00000009ff127e24 */ /* 0x000fe2000f8e00ff */
[----:B------:R-:W-:-:S04]  /*3d40*/  @P1 ISETP.GE.U32.AND P0, PT, R20, R17, PT ;  /* 0x000000111400120c */ /* 0x000fc80003f06070 */
[----:B------:R-:W-:-:S04]  /*3d50*/  @P1 ISETP.GE.AND.EX P0, PT, R23, R19, PT, P0 ;  /* 0x000000131700120c */ /* 0x000fc80003f06300 */
[----:B------:R-:W-:-:S04]  /*3d60*/  @P1 FSETP.LT.OR P0, PT, |R16|, |R21|, !P0 ;  /* 0x400000151000120b */ /* 0x000fc80004701600 */
[----:B------:R-:W-:Y:S02]  /*3d70*/  @P1 FSEL R16, R21, R16, P0 ;  /* 0x0000001015101208 */ /* 0x000fe40000000000 */
[----:B------:R-:W-:Y:S02]  /*3d80*/  @P1 SEL R17, R20, R17, P0 ;  /* 0x0000001114111207 */ /* 0x000fe40000000000 */
[----:B-----5:R-:W-:Y:S02]  /*3d90*/  FSETP.GEU.AND P2, PT, |R16|, |R9|, PT ;  /* 0x400000091000720b */ /* 0x020fe40003f4e200 */
[----:B------:R-:W-:Y:S01]  /*3da0*/  @P1 SEL R19, R23, R19, P0 ;  /* 0x0000001317131207 */ /* 0x000fe20000000000 */
[----:B------:R-:W0:Y:S10]  /*3db0*/  LDS.64 R4, [R25+0x98] ;  /* 0x0000980019047984 */ /* 0x000e340000000a00 */
[----:B------:R-:W-:-:S04]  /*3dc0*/  @P2 ISETP.GE.U32.AND P0, PT, R17, R10, PT ;  /* 0x0000000a1100220c */ /* 0x000fc80003f06070 */
[----:B------:R-:W-:-:S04]  /*3dd0*/  @P2 ISETP.GE.AND.EX P0, PT, R19, R8, PT, P0 ;  /* 0x000000081300220c */ /* 0x000fc80003f06300 */
[----:B------:R-:W-:-:S04]  /*3de0*/  @P2 FSETP.LT.OR P0, PT, |R9|, |R16|, !P0 ;  /* 0x400000100900220b */ /* 0x000fc80004701600 */
[----:B------:R-:W-:Y:S02]  /*3df0*/  @P2 FSEL R9, R16, R9, P0 ;  /* 0x0000000910092208 */ /* 0x000fe40000000000 */
[----:B------:R-:W-:Y:S02]  /*3e00*/  @P2 SEL R10, R17, R10, P0 ;  /* 0x0000000a110a2207 */ /* 0x000fe40000000000 */
[----:B------:R-:W-:Y:S01]  /*3e10*/  @P2 SEL R8, R19, R8, P0 ;  /* 0x0000000813082207 */ /* 0x000fe20000000000 */
[----:B------:R-:W-:Y:S02]  /*3e20*/  IMAD.MOV.U32 R17, RZ, RZ, R9 ;  /* 0x000000ffff117224 */ /* 0x000fe400078e0009 */
[----:B------:R-:W-:Y:S01]  /*3e30*/  IMAD.MOV.U32 R19, RZ, RZ, R10 ;  /* 0x000000ffff137224 */ /* 0x000fe200078e000a */
[----:B0-----:R-:W-:-:S04]  /*3e40*/  IADD3 R6, P3, PT, R4, 0x500, RZ ;  /* 0x0000050004067810 */ /* 0x001fc80007f7e0ff */
[----:B------:R-:W-:Y:S01]  /*3e50*/  ISETP.GT.U32.AND P1, PT, R6, R7, PT ;  /* 0x000000070600720c */ /* 0x000fe20003f24070 */
[----:B------:R-:W-:Y:S02]  /*3e60*/  IMAD.X R21, RZ, RZ, R5, P3 ;  /* 0x000000ffff157224 */ /* 0x000fe400018e0605 */
[----:B------:R-:W-:-:S03]  /*3e70*/  IMAD.MOV.U32 R6, RZ, RZ, R8 ;  /* 0x000000ffff067224 */ /* 0x000fc600078e0008 */
[----:B------:R-:W-:-:S13]  /*3e80*/  ISETP.GT.AND.EX P0, PT, R21, R18, PT, P1 ;  /* 0x000000121500720c */ /* 0x000fda0003f04310 */
[----:B------:R-:W-:Y:S05]  /*3e90*/  @!P0 BRA `(.L_x_191) ;  /* 0xfffffff800ac8947 */ /* 0x000fea000383ffff */
[----:B------:R-:W-:Y:S05]  /*3ea0*/  BSYNC.RECONVERGENT B1 ;  /* 0x0000000000017941 */ /* 0x000fea0003800200 */
.L_x_188:
[----:B------:R-:W-:Y:S01]  /*3eb0*/  ISETP.GE.U32.AND P0, PT, R4, R7, PT ;  /* 0x000000070400720c */ /* 0x000fe20003f06070 */
[----:B------:R-:W-:Y:S03]  /*3ec0*/  BSSY.RECONVERGENT B1, `(.L_x_185) ;  /* 0x000009b000017945 */ /* 0x000fe60003800200 */
[----:B------:R-:W-:-:S13]  /*3ed0*/  ISETP.GE.AND.EX P0, PT, R5, R18, PT, P0 ;  /* 0x000000120500720c */ /* 0x000fda0003f06300 */
[----:B------:R-:W-:Y:S05]  /*3ee0*/  @P0 BRA `(.L_x_192) ;  /* 0x0000000800600947 */ /* 0x000fea0003800000 */
[----:B------:R-:W-:-:S05]  /*3ef0*/  IMAD.IADD R16, R7, 0x1, -R4 ;  /* 0x0000000107107824 */ /* 0x000fca00078e0a04 */
[----:B------:R-:W-:-:S13]  /*3f00*/  ISETP.GE.AND P0, PT, R15, R16, PT ;  /* 0x000000100f00720c */ /* 0x000fda0003f06270 */
[----:B------:R-:W-:Y:S05]  /*3f10*/  @P0 BRA `(.L_x_192) ;  /* 0x0000000800540947 */ /* 0x000fea0003800000 */
[----:B------:R-:W-:Y:S01]  /*3f20*/  LOP3.LUT R2, RZ, R15, RZ, 0x33, !PT ;  /* 0x0000000fff027212 */ /* 0x000fe200078e33ff */
[----:B------:R-:W-:Y:S01]  /*3f30*/  BSSY.RECONVERGENT B2, `(.L_x_193) ;  /* 0x000002f000027945 */ /* 0x000fe20003800200 */
[----:B------:R-:W-:Y:S02]  /*3f40*/  IMAD.MOV.U32 R17, RZ, RZ, R15 ;  /* 0x000000ffff117224 */ /* 0x000fe400078e000f */
[----:B------:R-:W-:-:S04]  /*3f50*/  IADD3 R7, PT, PT, -R4, R7, R2 ;  /* 0x0000000704077210 */ /* 0x000fc80007ffe102 */
[----:B------:R-:W-:-:S04]  /*3f60*/  LOP3.LUT R2, R7, 0x300, RZ, 0xc0, !PT ;  /* 0x0000030007027812 */ /* 0x000fc800078ec0ff */
[----:B------:R-:W-:-:S13]  /*3f70*/  ISETP.NE.AND P0, PT, R2, 0x300, PT ;  /* 0x000003000200780c */ /* 0x000fda0003f05270 */
[----:B------:R-:W-:Y:S05]  /*3f80*/  @!P0 BRA `(.L_x_194) ;  /* 0x0000000000a48947 */ /* 0x000fea0003800000 */
[----:B------:R-:W-:Y:S01]  /*3f90*/  IADD3 R3, P0, PT, R15, R4, RZ ;  /* 0x000000040f037210 */ /* 0x000fe20007f1e0ff */
[----:B------:R-:W-:Y:S01]  /*3fa0*/  IMAD.MOV.U32 R17, RZ, RZ, R15 ;  /* 0x000000ffff117224 */ /* 0x000fe200078e000f */
[----:B------:R-:W-:Y:S02]  /*3fb0*/  LEA.HI R2, R7, 0x1, RZ, 0x18 ;  /* 0x0000000107027811 */ /* 0x000fe400078fc0ff */
[C---:B------:R-:W-:Y:S01]  /*3fc0*/  LEA R14, P1, R3.reuse, R14, 0x2 ;  /* 0x0000000e030e7211 */ /* 0x040fe200078210ff */
[----:B------:R-:W-:Y:S01]  /*3fd0*/  IMAD.X R6, RZ, RZ, R5, P0 ;  /* 0x000000ffff067224 */ /* 0x000fe200000e0605 */
[C---:B------:R-:W-:Y:S02]  /*3fe0*/  IADD3 R12, P0, PT, R3.reuse, R12, RZ ;  /* 0x0000000c030c7210 */ /* 0x040fe40007f1e0ff */
[----:B------:R-:W-:Y:S02]  /*3ff0*/  LOP3.LUT R2, R2, 0x3, RZ, 0xc0, !PT ;  /* 0x0000000302027812 */ /* 0x000fe400078ec0ff */
[----:B------:R-:W-:Y:S01]  /*4000*/  LEA.HI.X R3, R3, R13, R6, 0x2, P1 ;  /* 0x0000000d03037211 */ /* 0x000fe200008f1406 */
[----:B------:R-:W-:-:S02]  /*4010*/  IMAD.X R11, R6, 0x1, R11, P0 ;  /* 0x00000001060b7824 */ /* 0x000fc400000e060b */
[----:B------:R-:W-:-:S07]  /*4020*/  IMAD.MOV R6, RZ, RZ, -R2 ;  /* 0x000000ffff067224 */ /* 0x000fce00078e0a02 */
.L_x_197:
[----:B------:R-:W-:-:S06]  /*4030*/  IMAD.MOV.U32 R2, RZ, RZ, R14 ;  /* 0x000000ffff027224 */ /* 0x000fcc00078e000e */
[----:B------:R-:W2:Y:S01]  /*4040*/  LDG.E R2, desc[UR10][R2.64] ;  /* 0x0000000a02027981 */ /* 0x000ea2000c1e1900 */
[----:B------:R-:W-:Y:S01]  /*4050*/  VIADD R6, R6, 0x1 ;  /* 0x0000000106067836 */ /* 0x000fe20000000000 */
[----:B------:R-:W-:Y:S01]  /*4060*/  BSSY.RECONVERGENT B3, `(.L_x_195) ;  /* 0x0000016000037945 */ /* 0x000fe20003800200 */
[----:B------:R-:W-:Y:S01]  /*4070*/  IMAD.MOV.U32 R13, RZ, RZ, R10 ;  /* 0x000000ffff0d7224 */ /* 0x000fe200078e000a */
[----:B------:R-:W-:Y:S01]  /*4080*/  IADD3 R14, P3, PT, R14, 0x400, RZ ;  /* 0x000004000e0e7810 */ /* 0x000fe20007f7e0ff */
[----:B------:R-:W-:Y:S01]  /*4090*/  IMAD.MOV.U32 R18, RZ, RZ, R8 ;  /* 0x000000ffff127224 */ /* 0x000fe200078e0008 */
[----:B------:R-:W-:Y:S01]  /*40a0*/  ISETP.NE.AND P2, PT, R6, RZ, PT ;  /* 0x000000ff0600720c */ /* 0x000fe20003f45270 */
[----:B------:R-:W-:Y:S02]  /*40b0*/  IMAD.MOV.U32 R19, RZ, RZ, R9 ;  /* 0x000000ffff137224 */ /* 0x000fe400078e0009 */
        /* <DEDUP_REMOVED lines=16> */
.L_x_196:
[----:B------:R-:W-:Y:S05]  /*41c0*/  BSYNC.RECONVERGENT B3 ;  /* 0x0000000000037941 */ /* 0x000fea0003800200 */
.L_x_195:
[----:B------:R-:W-:Y:S01]  /*41d0*/  IADD3 R12, P0, PT, R12, 0x100, RZ ;  /* 0x000001000c0c7810 */ /* 0x000fe20007f1e0ff */
[----:B------:R-:W-:Y:S02]  /*41e0*/  VIADD R17, R17, 0x100 ;  /* 0x0000010011117836 */ /* 0x000fe40000000000 */
[----:B------:R-:W-:Y:S02]  /*41f0*/  IMAD.X R3, RZ, RZ, R3, P3 ;  /* 0x000000ffff037224 */ /* 0x000fe400018e0603 */
[----:B------:R-:W-:Y:S01]  /*4200*/  IMAD.X R11, RZ, RZ, R11, P0 ;  /* 0x000000ffff0b7224 */ /* 0x000fe200000e060b */
[----:B------:R-:W-:Y:S07]  /*4210*/  @P2 BRA `(.L_x_197) ;  /* 0xfffffffc00842947 */ /* 0x000fee000383ffff */
.L_x_194:
[----:B------:R-:W-:Y:S05]  /*4220*/  BSYNC.RECONVERGENT B2 ;  /* 0x0000000000027941 */ /* 0x000fea0003800200 */
.L_x_193:
[----:B------:R-:W-:-:S13]  /*4230*/  ISETP.GE.U32.AND P0, PT, R7, 0x300, PT ;  /* 0x000003000700780c */ /* 0x000fda0003f06070 */
[----:B------:R-:W-:Y:S05]  /*4240*/  @!P0 BRA `(.L_x_192) ;  /* 0x0000000400888947 */ /* 0x000fea0003800000 */
[----:B------:R-:W0:Y:S01]  /*4250*/  LDC.64 R6, c[0x0][0x380] ;  /* 0x0000e000ff067b82 */ /* 0x000e220000000a00 */
[----:B------:R-:W-:-:S07]  /*4260*/  VIADD R11, R17, 0x200 ;  /* 0x00000200110b7836 */ /* 0x000fce0000000000 */
[----:B------:R-:W1:Y:S02]  /*4270*/  LDC.64 R2, c[0x0][0x388] ;  /* 0x0000e200ff027b82 */ /* 0x000e640000000a00 */
.L_x_206:
[----:B------:R-:W-:-:S05]  /*4280*/  VIADD R13, R11, 0xfffffe00 ;  /* 0xfffffe000b0d7836 */ /* 0x000fca0000000000 */
[----:B------:R-:W-:-:S05]  /*4290*/  IADD3 R17, P0, PT, R13, R4, RZ ;  /* 0x000000040d117210 */ /* 0x000fca0007f1e0ff */
[----:B------:R-:W-:Y:S01]  /*42a0*/  IMAD.X R20, RZ, RZ, R5, P0 ;  /* 0x000000ffff147224 */ /* 0x000fe200000e0605 */
[----:B0-----:R-:W-:-:S04]  /*42b0*/  LEA R18, P0, R17, R6, 0x2 ;  /* 0x0000000611127211 */ /* 0x001fc800078010ff */
[----:B------:R-:W-:-:S05]  /*42c0*/  LEA.HI.X R19, R17, R7, R20, 0x2, P0 ;  /* 0x0000000711137211 */ /* 0x000fca00000f1414 */
[----:B------:R-:W2:Y:S04]  /*42d0*/  LDG.E R24, desc[UR10][R18.64] ;  /* 0x0000000a12187981 */ /* 0x000ea8000c1e1900 */
[----:B------:R0:W5:Y:S04]  /*42e0*/  LDG.E R14, desc[UR10][R18.64+0x400] ;  /* 0x0004000a120e7981 */ /* 0x000168000c1e1900 */
        /* <DEDUP_REMOVED lines=22> */
.L_x_199:
[----:B------:R-:W-:Y:S05]  /*4450*/  BSYNC.RECONVERGENT B2 ;  /* 0x0000000000027941 */ /* 0x000fea0003800200 */
.L_x_198:
[----:B-----5:R-:W-:Y:S01]  /*4460*/  FSETP.GEU.AND P0, PT, |R17|, |R14|, PT ;  /* 0x4000000e1100720b */ /* 0x020fe20003f0e200 */
[----:B------:R-:W-:Y:S01]  /*4470*/  BSSY.RECONVERGENT B2, `(.L_x_200) ;  /* 0x0000013000027945 */ /* 0x000fe20003800200 */
[----:B------:R-:W-:Y:S01]  /*4480*/  IADD3 R21, P1, P2, R4, R2, R21 ;  /* 0x0000000204157210 */ /* 0x000fe20007a3e015 */
[----:B------:R-:W-:Y:S02]  /*4490*/  VIADD R19, R11, 0x100 ;  /* 0x000001000b137836 */ /* 0x000fe40000000000 */
[----:B------:R-:W-:Y:S01]  /*44a0*/  IMAD.MOV.U32 R9, RZ, RZ, R14 ;  /* 0x000000ffff097224 */ /* 0x000fe200078e000e */
[----:B------:R-:W-:Y:S01]  /*44b0*/  IADD3.X R23, PT, PT, R5, R3, RZ, P1, P2 ;  /* 0x0000000305177210 */ /* 0x000fe20000fe44ff */
[----:B------:R-:W-:-:S04]  /*44c0*/  IMAD.MOV.U32 R8, RZ, RZ, R21 ;  /* 0x000000ffff087224 */ /* 0x000fc800078e0015 */
[----:B------:R-:W-:Y:S02]  /*44d0*/  IMAD.MOV.U32 R10, RZ, RZ, R23 ;  /* 0x000000ffff0a7224 */ /* 0x000fe400078e0017 */
        /* <DEDUP_REMOVED lines=12> */
.L_x_201:
[----:B------:R-:W-:Y:S05]  /*45a0*/  BSYNC.RECONVERGENT B2 ;  /* 0x0000000000027941 */ /* 0x000fea0003800200 */
.L_x_200:
[----:B------:R-:W-:Y:S01]  /*45b0*/  FSETP.GEU.AND P0, PT, |R9|, |R12|, PT ;  /* 0x4000000c0900720b */ /* 0x000fe20003f0e200 */
[----:B------:R-:W-:Y:S01]  /*45c0*/  BSSY.RECONVERGENT B2, `(.L_x_202) ;  /* 0x0000013000027945 */ /* 0x000fe20003800200 */
[CC--:B------:R-:W-:Y:S01]  /*45d0*/  IADD3 R21, P1, P4, R4.reuse, R2.reuse, R11 ;  /* 0x0000000204157210 */ /* 0x0c0fe20007c3e00b */
[----:B------:R-:W-:Y:S01]  /*45e0*/  IMAD.MOV.U32 R14, RZ, RZ, R12 ;  /* 0x000000ffff0e7224 */ /* 0x000fe200078e000c */
[----:B------:R-:W-:Y:S02]  /*45f0*/  IADD3 R20, P2, P3, R4, R2, R19 ;  /* 0x0000000204147210 */ /* 0x000fe40007b5e013 */
        /* <DEDUP_REMOVED lines=15> */
.L_x_203:
[----:B------:R-:W-:Y:S05]  /*46f0*/  BSYNC.RECONVERGENT B2 ;  /* 0x0000000000027941 */ /* 0x000fea0003800200 */
.L_x_202:
        /* <DEDUP_REMOVED lines=18> */
.L_x_205:
[----:B------:R-:W-:Y:S05]  /*4820*/  BSYNC.RECONVERGENT B2 ;  /* 0x0000000000027941 */ /* 0x000fea0003800200 */
.L_x_204:
[C---:B------:R-:W-:Y:S02]  /*4830*/  VIADD R13, R11.reuse, 0x200 ;  /* 0x000002000b0d7836 */ /* 0x040fe40000000000 */
[----:B------:R-:W-:-:S03]  /*4840*/  VIADD R11, R11, 0x400 ;  /* 0x000004000b0b7836 */ /* 0x000fc60000000000 */
[----:B------:R-:W-:-:S13]  /*4850*/  ISETP.GE.AND P0, PT, R13, R16, PT ;  /* 0x000000100d00720c */ /* 0x000fda0003f06270 */
[----:B------:R-:W-:Y:S05]  /*4860*/  @!P0 BRA `(.L_x_206) ;  /* 0xfffffff800848947 */ /* 0x000fea000383ffff */
.L_x_192:
[----:B------:R-:W-:Y:S05]  /*4870*/  BSYNC.RECONVERGENT B1 ;  /* 0x0000000000017941 */ /* 0x000fea0003800200 */
.L_x_185:
        /* <DEDUP_REMOVED lines=31> */
.L_x_208:
[----:B------:R-:W-:Y:S05]  /*4a70*/  BSYNC.RECONVERGENT B1 ;  /* 0x0000000000017941 */ /* 0x000fea0003800200 */
.L_x_207:
        /* <DEDUP_REMOVED lines=24> */
.L_x_210:
[----:B------:R-:W-:Y:S05]  /*4c00*/  BSYNC.RECONVERGENT B1 ;  /* 0x0000000000017941 */ /* 0x000fea0003800200 */
.L_x_209:
        /* <DEDUP_REMOVED lines=24> */
.L_x_212:
[----:B------:R-:W-:Y:S05]  /*4d90*/  BSYNC.RECONVERGENT B1 ;  /* 0x0000000000017941 */ /* 0x000fea0003800200 */
.L_x_211:
        /* <DEDUP_REMOVED lines=9> */
[----:B------:R-:W-:Y:S02]  /*4e30*/  IMAD.MOV.U32 R3, RZ, RZ, R9 ;  /* 0x000000ffff037224 */ /* 0x000fe400078e0009 */
[----:B---3--:R-:W-:Y:S02]  /*4e40*/  IMAD.MOV.U32 R4, RZ, RZ, R11 ;  /* 0x000000ffff047224 */ /* 0x008fe400078e000b */
[----:B----4-:R-:W-:-:S08]  /*4e50*/  IMAD.MOV.U32 R5, RZ, RZ, R8 ;  /* 0x000000ffff057224 */ /* 0x010fd000078e0008 */
        /* <DEDUP_REMOVED lines=12> */
.L_x_214:
[----:B------:R-:W-:Y:S05]  /*4f20*/  BSYNC.RECONVERGENT B1 ;  /* 0x0000000000017941 */ /* 0x000fea0003800200 */
.L_x_213:
[----:B0-----:R0:W0:Y:S01]  /*4f30*/  SHFL.DOWN PT, R2, R3, 0x10, 0x1f ;  /* 0x0a001f0003027f89 */ /* 0x00102200000e0000 */
[----:B------:R-:W-:Y:S01]  /*4f40*/  BSSY.RECONVERGENT B1, `(.L_x_215) ;  /* 0x0000017000017945 */ /* 0x000fe20003800200 */
[----:B--2---:R-:W-:Y:S02]  /*4f50*/  IMAD.MOV.U32 R6, RZ, RZ, R3 ;  /* 0x000000ffff067224 */ /* 0x004fe400078e0003 */
[----:B------:R2:W0:Y:S01]  /*4f60*/  SHFL.DOWN PT, R9, R4, 0x10, 0x1f ;  /* 0x0a001f0004097f89 */ /* 0x00042200000e0000 */
        /* <DEDUP_REMOVED lines=20> */
.L_x_216:
[----:B------:R-:W-:Y:S05]  /*50b0*/  BSYNC.RECONVERGENT B1 ;  /* 0x0000000000017941 */ /* 0x000fea0003800200 */
.L_x_215:
        /* <DEDUP_REMOVED lines=12> */
.L_x_218:
[----:B------:R-:W-:Y:S05]  /*5180*/  BSYNC.RECONVERGENT B1 ;  /* 0x0000000000017941 */ /* 0x000fea0003800200 */
.L_x_217:
        /* <DEDUP_REMOVED lines=8> */
[----:B--2---:R-:W2:Y:S04]  /*5210*/  LDS.64 R4, [R25+0x20] ;  /* 0x0000200019047984 */ /* 0x004ea80000000a00 */
[----:B------:R4:W1:Y:S04]  /*5220*/  LDS R19, [R25+0x28] ;  /* 0x0000280019137984 */ /* 0x0008680000000800 */
[----:B------:R4:W1:Y:S01]  /*5230*/  LDS R17, [R25+0x38] ;  /* 0x0000380019117984 */ /* 0x0008620000000800 */
[----:B0-----:R-:W-:Y:S01]  /*5240*/  FSETP.GEU.AND P0, PT, |R6|, |R3|, PT ;  /* 0x400000030600720b */ /* 0x001fe20003f0e200 */
[----:B------:R-:W-:-:S02]  /*5250*/  IMAD.MOV.U32 R20, RZ, RZ, R3 ;  /* 0x000000ffff147224 */ /* 0x000fc400078e0003 */
[----:B--2---:R-:W-:Y:S02]  /*5260*/  IMAD.MOV.U32 R21, RZ, RZ, R4 ;  /* 0x000000ffff157224 */ /* 0x004fe400078e0004 */
[----:B------:R-:W-:-:S08]  /*5270*/  IMAD.MOV.U32 R22, RZ, RZ, R5 ;  /* 0x000000ffff167224 */ /* 0x000fd000078e0005 */
[----:B-1--4-:R-:W-:Y:S05]  /*5280*/  @!P0 BRA `(.L_x_220) ;  /* 0x00000000002c8947 */ /* 0x012fea0003800000 */
        /* <DEDUP_REMOVED lines=11> */
.L_x_220:
[----:B------:R-:W-:Y:S05]  /*5340*/  BSYNC.RECONVERGENT B1 ;  /* 0x0000000000017941 */ /* 0x000fea0003800200 */
.L_x_219:
        /* <DEDUP_REMOVED lines=27> */
.L_x_222:
[----:B------:R-:W-:Y:S05]  /*5500*/  BSYNC.RECONVERGENT B1 ;  /* 0x0000000000017941 */ /* 0x000fea0003800200 */
.L_x_221:
        /* <DEDUP_REMOVED lines=17> */
.L_x_224:
[----:B------:R-:W-:Y:S05]  /*5620*/  BSYNC.RECONVERGENT B1 ;  /* 0x0000000000017941 */ /* 0x000fea0003800200 */
.L_x_223:
        /* <DEDUP_REMOVED lines=17> */
.L_x_226:
[----:B------:R-:W-:Y:S05]  /*5740*/  BSYNC.RECONVERGENT B1 ;  /* 0x0000000000017941 */ /* 0x000fea0003800200 */
.L_x_225:
        /* <DEDUP_REMOVED lines=17> */
.L_x_228:
[----:B------:R-:W-:Y:S05]  /*5860*/  BSYNC.RECONVERGENT B1 ;  /* 0x0000000000017941 */ /* 0x000fea0003800200 */
.L_x_227:
        /* <DEDUP_REMOVED lines=17> */
.L_x_230:
[----:B------:R-:W-:Y:S05]  /*5980*/  BSYNC.RECONVERGENT B1 ;  /* 0x0000000000017941 */ /* 0x000fea0003800200 */
.L_x_229:
        /* <DEDUP_REMOVED lines=16> */
.L_x_148:
[----:B------:R-:W-:Y:S05]  /*5a90*/  BSYNC.RECONVERGENT B0 ;  /* 0x0000000000007941 */ /* 0x000fea0003800200 */
.L_x_115:
[----:B------:R-:W-:Y:S05]  /*5aa0*/  @P2 EXIT ;  /* 0x000000000000294d */ /* 0x000fea0003800000 */
[----:B0-234-:R-:W0:Y:S01]  /*5ab0*/  LDC.64 R2, c[0x0][0x390] ;  /* 0x0000e400ff027b82 */ /* 0x01de220000000a00 */
[----:B------:R-:W-:Y:S02]  /*5ac0*/  IMAD.MOV.U32 R9, RZ, RZ, R8 ;  /* 0x000000ffff097224 */ /* 0x000fe400078e0008 */
[----:B------:R-:W-:Y:S02]  /*5ad0*/  IMAD.MOV.U32 R8, RZ, RZ, R7 ;  /* 0x000000ffff087224 */ /* 0x000fe400078e0007 */
[----:B0-----:R-:W-:-:S05]  /*5ae0*/  IMAD.WIDE.U32 R2, R0, 0x10, R2 ;  /* 0x0000001000027825 */ /* 0x001fca00078e0002 */
[----:B------:R-:W-:Y:S04]  /*5af0*/  STG.E.64 desc[UR10][R2.64+0x8], R8 ;  /* 0x0000080802007986 */ /* 0x000fe8000c101b0a */
[----:B------:R-:W-:Y:S01]  /*5b00*/  STG.E desc[UR10][R2.64], R6 ;  /* 0x0000000602007986 */ /* 0x000fe2000c10190a */
[----:B------:R-:W-:Y:S05]  /*5b10*/  EXIT ;  /* 0x000000000000794d */ /* 0x000fea0003800000 */
.L_x_231:
        /* <DEDUP_REMOVED lines=14> */
.L_x_784:


//--------------------- .text._ZN6thrust24THRUST_300001_SM_1000_NS8cuda_cub4core6detail13_kernel_agentINS1_8__reduce11ReduceAgentINS0_12zip_iteratorIN4cuda3std3__45tupleIJNS0_10device_ptrIfEENS0_17counting_iteratorIlNS0_11use_defaultESF_SF_EEEEEEEPNSB_IJflEEESJ_lNS1_9__extrema9arg_max_fIfl18floatAbsComparatorEEEEJSI_SK_lSO_EEEvDpT0_ --------------------------
	.section	.text._ZN6thrust24THRUST_300001_SM_1000_NS8cuda_cub4core6detail13_kernel_agentINS1_8__reduce11ReduceAgentINS0_12zip_iteratorIN4cuda3std3__45tupleIJNS0_10device_ptrIfEENS0_17counting_iteratorIlNS0_11use_defaultESF_SF_EEEEEEEPNSB_IJflEEESJ_lNS1_9__extrema9arg_max_fIfl18floatAbsComparatorEEEEJSI_SK_lSO_EEEvDpT0_,"ax",@progbits
	.align	128
        .global         _ZN6thrust24THRUST_300001_SM_1000_NS8cuda_cub4core6detail13_kernel_agentINS1_8__reduce11ReduceAgentINS0_12zip_iteratorIN4cuda3std3__45tupleIJNS0_10device_ptrIfEENS0_17counting_iteratorIlNS0_11use_defaultESF_SF_EEEEEEEPNSB_IJflEEESJ_lNS1_9__extrema9arg_max_fIfl18floatAbsComparatorEEEEJSI_SK_lSO_EEEvDpT0_
        .type           _ZN6thrust24THRUST_300001_SM_1000_NS8cuda_cub4core6detail13_kernel_agentINS1_8__reduce11ReduceAgentINS0_12zip_iteratorIN4cuda3std3__45tupleIJNS0_10device_ptrIfEENS0_17counting_iteratorIlNS0_11use_defaultESF_SF_EEEEEEEPNSB_IJflEEESJ_lNS1_9__extrema9arg_max_fIfl18floatAbsComparatorEEEEJSI_SK_lSO_EEEvDpT0_,@function
        .size           _ZN6thrust24THRUST_300001_SM_1000_NS8cuda_cub4core6detail13_kernel_agentINS1_8__reduce11ReduceAgentINS0_12zip_iteratorIN4cuda3std3__45tupleIJNS0_10device_ptrIfEENS0_17counting_iteratorIlNS0_11use_defaultESF_SF_EEEEEEEPNSB_IJflEEESJ_lNS1_9__extrema9arg_max_fIfl18floatAbsComparatorEEEEJSI_SK_lSO_EEEvDpT0_,(.L_x_785 - _ZN6thrust24THRUST_300001_SM_1000_NS8cuda_cub4core6detail13_kernel_agentINS1_8__reduce11ReduceAgentINS0_12zip_iteratorIN4cuda3std3__45tupleIJNS0_10device_ptrIfEENS0_17counting_iteratorIlNS0_11use_defaultESF_SF_EEEEEEEPNSB_IJflEEESJ_lNS1_9__extrema9arg_max_fIfl18floatAbsComparatorEEEEJSI_SK_lSO_EEEvDpT0_)
        .other          _ZN6thrust24THRUST_300001_SM_1000_NS8cuda_cub4core6detail13_kernel_agentINS1_8__reduce11ReduceAgentINS0_12zip_iteratorIN4cuda3std3__45tupleIJNS0_10device_ptrIfEENS0_17counting_iteratorIlNS0_11use_defaultESF_SF_EEEEEEEPNSB_IJflEEESJ_lNS1_9__extrema9arg_max_fIfl18floatAbsComparatorEEEEJSI_SK_lSO_EEEvDpT0_,@"STO_CUDA_ENTRY STV_DEFAULT"
_ZN6thrust24THRUST_300001_SM_1000_NS8cuda_cub4core6detail13_kernel_agentINS1_8__reduce11ReduceAgentINS0_12zip_iteratorIN4cuda3std3__45tupleIJNS0_10device_ptrIfEENS0_17counting_iteratorIlNS0_11use_defaultESF_SF_EEEEEEEPNSB_IJflEEESJ_lNS1_9__extrema9arg_max_fIfl18floatAbsComparatorEEEEJSI_SK_lSO_EEEvDpT0_:
.text._ZN6thrust24THRUST_300001_SM_1000_NS8cuda_cub4core6detail13_kernel_agentINS1_8__reduce11ReduceAgentINS0_12zip_iteratorIN4cuda3std3__45tupleIJNS0_10device_ptrIfEENS0_17counting_iteratorIlNS0_11use_defaultESF_SF_EEEEEEEPNSB_IJflEEESJ_lNS1_9__extrema9arg_max_fIfl18floatAbsComparatorEEEEJSI_SK_lSO_EEEvDpT0_:
[----:B------:R-:W-:Y:S01]  /*0000*/  LDC R1, c[0x0][0x37c] ;  /* 0x0000df00ff017b82 */ /* 0x000fe20000000800 */
[----:B------:R-:W0:Y:S02]  /*0010*/  LDCU.64 UR4, c[0x0][0x398] ;  /* 0x00007300ff0477ac */ /* 0x000e240008000a00 */
[----:B0-----:R-:W-:-:S04]  /*0020*/  ISETP.NE.U32.AND P0, PT, RZ, UR4, PT ;  /* 0x00000004ff007c0c */ /* 0x001fc8000bf05070 */
[----:B------:R-:W-:-:S13]  /*0030*/  ISETP.NE.AND.EX P0, PT, RZ, UR5, PT, P0 ;  /* 0x00000005ff007c0c */ /* 0x000fda000bf05300 */
[----:B------:R-:W-:Y:S05]  /*0040*/  @!P0 EXIT ;  /* 0x000000000000894d */ /* 0x000fea0003800000 */
[----:B------:R-:W-:Y:S01]  /*0050*/  UISETP.GT.U32.AND UP0, UPT, UR4, 0x4ff, UPT ;  /* 0x000004ff0400788c */ /* 0x000fe2000bf04070 */
[----:B------:R-:W-:Y:S01]  /*0060*/  BSSY.RECONVERGENT B0, `(.L_x_232) ;  /* 0x000055b000007945 */ /* 0x000fe20003800200 */
[----:B------:R-:W0:Y:S02]  /*0070*/  LDCU.64 UR8, c[0x0][0x358] ;  /* 0x00006b00ff0877ac */ /* 0x000e240008000a00 */
[----:B------:R-:W-:-:S09]  /*0080*/  UISETP.GT.AND.EX UP0, UPT, UR5, URZ, UPT, UP0 ;  /* 0x000000ff0500728c */ /* 0x000fd2000bf04300 */
[----:B------:R-:W-:Y:S05]  /*0090*/  BRA.U UP0, `(.L_x_233) ;  /* 0x0000003100a87547 */ /* 0x000fea000b800000 */
[----:B------:R-:W1:Y:S01]  /*00a0*/  S2R R0, SR_TID.X ;  /* 0x0000000000007919 */ /* 0x000e620000002100 */
[----:B------:R-:W2:Y:S01]  /*00b0*/  LDCU UR5, c[0x0][0x398] ;  /* 0x00007300ff0577ac */ /* 0x000ea20008000800 */
[----:B------:R-:W-:Y:S01]  /*00c0*/  BSSY.RECONVERGENT B1, `(.L_x_234) ;  /* 0x000000d000017945 */ /* 0x000fe20003800200 */
[----:B------:R-:W-:Y:S01]  /*00d0*/  CS2R R6, SRZ ;  /* 0x0000000000067805 */ /* 0x000fe2000001ff00 */
[----:B------:R-:W-:Y:S01]  /*00e0*/  IMAD.MOV.U32 R8, RZ, RZ, RZ ;  /* 0x000000ffff087224 */ /* 0x000fe200078e00ff */
[----:B-1----:R-:W-:Y:S01]  /*00f0*/  ISETP.GE.AND P0, PT, R0, UR4, PT ;  /* 0x0000000400007c0c */ /* 0x002fe2000bf06270 */
[----:B------:R-:W-:-:S12]  /*0100*/  IMAD.MOV.U32 R9, RZ, RZ, R0 ;  /* 0x000000ffff097224 */ /* 0x000fd800078e0000 */
[----:B--2---:R-:W-:Y:S05]  /*0110*/  @P0 BRA `(.L_x_235) ;  /* 0x00000000001c0947 */ /* 0x004fea0003800000 */
[----:B------:R-:W1:Y:S01]  /*0120*/  LDC.64 R2, c[0x0][0x380] ;  /* 0x0000e000ff027b82 */ /* 0x000e620000000a00 */
[----:B------:R-:W2:Y:S01]  /*0130*/  LDCU.64 UR6, c[0x0][0x388] ;  /* 0x00007100ff0677ac */ /* 0x000ea20008000a00 */
[----:B-1----:R-:W-:-:S05]  /*0140*/  IMAD.WIDE.U32 R2, R0, 0x4, R2 ;  /* 0x0000000400027825 */ /* 0x002fca00078e0002 */
[----:B0-----:R1:W5:Y:S01]  /*0150*/  LDG.E R6, desc[UR8][R2.64] ;  /* 0x0000000802067981 */ /* 0x001362000c1e1900 */
[C---:B--2---:R-:W-:Y:S01]  /*0160*/  IADD3 R7, P0, PT, R0.reuse, UR6, RZ ;  /* 0x0000000600077c10 */ /* 0x044fe2000ff1e0ff */
[----:B------:R-:W-:-:S04]  /*0170*/  VIADD R9, R0, 0x100 ;  /* 0x0000010000097836 */ /* 0x000fc80000000000 */
[----:B------:R-:W-:-:S08]  /*0180*/  IMAD.X R8, RZ, RZ, UR7, P0 ;  /* 0x00000007ff087e24 */ /* 0x000fd000080e06ff */
.L_x_235:
[----:B0-----:R-:W-:Y:S05]  /*0190*/  BSYNC.RECONVERGENT B1 ;  /* 0x0000000000017941 */ /* 0x001fea0003800200 */
.L_x_234:
        /* <DEDUP_REMOVED lines=10> */
[----:B------:R-:W1:Y:S01]  /*0240*/  LDCU.64 UR6, c[0x0][0x388] ;  /* 0x00007100ff0677ac */ /* 0x000e620008000a00 */
[----:B------:R-:W-:-:S04]  /*0250*/  LEA.HI R4, R11, 0x1, RZ, 0x18 ;  /* 0x000000010b047811 */ /* 0x000fc800078fc0ff */
[----:B------:R-:W-:-:S05]  /*0260*/  LOP3.LUT R4, R4, 0x3, RZ, 0xc0, !PT ;  /* 0x0000000304047812 */ /* 0x000fca00078ec0ff */
[----:B------:R-:W-:Y:S01]  /*0270*/  IMAD.MOV R4, RZ, RZ, -R4 ;  /* 0x000000ffff047224 */ /* 0x000fe200078e0a04 */
[C---:B-1----:R-:W-:Y:S01]  /*0280*/  IADD3 R5, P0, PT, R9.reuse, UR6, RZ ;  /* 0x0000000609057c10 */ /* 0x042fe2000ff1e0ff */
[----:B0-----:R-:W-:-:S04]  /*0290*/  IMAD.WIDE.U32 R2, R9, 0x4, R2 ;  /* 0x0000000409027825 */ /* 0x001fc800078e0002 */
[----:B------:R-:W-:-:S08]  /*02a0*/  IMAD.X R10, RZ, RZ, UR7, P0 ;  /* 0x00000007ff0a7e24 */ /* 0x000fd000080e06ff */
.L_x_242:
[----:B------:R0:W2:Y:S01]  /*02b0*/  LDG.E R15, desc[UR8][R2.64] ;  /* 0x00000008020f7981 */ /* 0x0000a2000c1e1900 */
[----:B------:R-:W-:Y:S01]  /*02c0*/  VIADD R4, R4, 0x1 ;  /* 0x0000000104047836 */ /* 0x000fe20000000000 */
[----:B------:R-:W-:Y:S01]  /*02d0*/  BSSY.RECONVERGENT B3, `(.L_x_240) ;  /* 0x0000016000037945 */ /* 0x000fe20003800200 */
[----:B------:R-:W-:Y:S02]  /*02e0*/  IMAD.MOV.U32 R14, RZ, RZ, R7 ;  /* 0x000000ffff0e7224 */ /* 0x000fe400078e0007 */
[----:B------:R-:W-:Y:S01]  /*02f0*/  IMAD.MOV.U32 R13, RZ, RZ, R8 ;  /* 0x000000ffff0d7224 */ /* 0x000fe200078e0008 */
[----:B------:R-:W-:Y:S01]  /*0300*/  ISETP.NE.AND P2, PT, R4, RZ, PT ;  /* 0x000000ff0400720c */ /* 0x000fe20003f45270 */
[----:B-----5:R-:W-:Y:S02]  /*0310*/  IMAD.MOV.U32 R12, RZ, RZ, R6 ;  /* 0x000000ffff0c7224 */ /* 0x020fe400078e0006 */
[----:B------:R-:W-:Y:S01]  /*0320*/  IMAD.MOV.U32 R7, RZ, RZ, R5 ;  /* 0x000000ffff077224 */ /* 0x000fe200078e0005 */
[----:B0-----:R-:W-:Y:S01]  /*0330*/  IADD3 R2, P3, PT, R2, 0x400, RZ ;  /* 0x0000040002027810 */ /* 0x001fe20007f7e0ff */
        /* <DEDUP_REMOVED lines=15> */
.L_x_241:
[----:B------:R-:W-:Y:S05]  /*0430*/  BSYNC.RECONVERGENT B3 ;  /* 0x0000000000037941 */ /* 0x000fea0003800200 */
.L_x_240:
[----:B------:R-:W-:Y:S01]  /*0440*/  IADD3 R5, P0, PT, R5, 0x100, RZ ;  /* 0x0000010005057810 */ /* 0x000fe20007f1e0ff */
[----:B------:R-:W-:Y:S02]  /*0450*/  VIADD R9, R9, 0x100 ;  /* 0x0000010009097836 */ /* 0x000fe40000000000 */
[----:B------:R-:W-:Y:S02]  /*0460*/  IMAD.X R3, RZ, RZ, R3, P3 ;  /* 0x000000ffff037224 */ /* 0x000fe400018e0603 */
[----:B------:R-:W-:Y:S01]  /*0470*/  IMAD.X R10, RZ, RZ, R10, P0 ;  /* 0x000000ffff0a7224 */ /* 0x000fe200000e060a */
[----:B------:R-:W-:Y:S07]  /*0480*/  @P2 BRA `(.L_x_242) ;  /* 0xfffffffc00882947 */ /* 0x000fee000383ffff */
.L_x_239:
[----:B------:R-:W-:Y:S05]  /*0490*/  BSYNC.RECONVERGENT B2 ;  /* 0x0000000000027941 */ /* 0x000fea0003800200 */
.L_x_238:
[----:B------:R-:W-:-:S13]  /*04a0*/  ISETP.GE.U32.AND P0, PT, R11, 0x300, PT ;  /* 0x000003000b00780c */ /* 0x000fda0003f06070 */
[----:B------:R-:W-:Y:S05]  /*04b0*/  @!P0 BRA `(.L_x_237) ;  /* 0x00000004007c8947 */ /* 0x000fea0003800000 */
[----:B------:R-:W0:Y:S01]  /*04c0*/  LDC.64 R4, c[0x0][0x380] ;  /* 0x0000e000ff047b82 */ /* 0x000e220000000a00 */
[----:B------:R-:W-:-:S07]  /*04d0*/  VIADD R10, R9, 0x200 ;  /* 0x00000200090a7836 */ /* 0x000fce0000000000 */
[----:B------:R-:W1:Y:S02]  /*04e0*/  LDC.64 R2, c[0x0][0x388] ;  /* 0x0000e200ff027b82 */ /* 0x000e640000000a00 */
.L_x_251:
[----:B------:R-:W-:-:S04]  /*04f0*/  VIADD R15, R10, 0xfffffe00 ;  /* 0xfffffe000a0f7836 */ /* 0x000fc80000000000 */
[----:B0-----:R-:W-:-:S05]  /*0500*/  IMAD.WIDE R12, R15, 0x4, R4 ;  /* 0x000000040f0c7825 */ /* 0x001fca00078e0204 */
[----:B------:R-:W2:Y:S04]  /*0510*/  LDG.E R21, desc[UR8][R12.64] ;  /* 0x000000080c157981 */ /* 0x000ea8000c1e1900 */
[----:B-----5:R0:W5:Y:S04]  /*0520*/  LDG.E R23, desc[UR8][R12.64+0x400] ;  /* 0x000400080c177981 */ /* 0x020168000c1e1900 */
[----:B------:R0:W5:Y:S04]  /*0530*/  LDG.E R9, desc[UR8][R12.64+0x800] ;  /* 0x000800080c097981 */ /* 0x000168000c1e1900 */
[----:B------:R0:W5:Y:S01]  /*0540*/  LDG.E R11, desc[UR8][R12.64+0xc00] ;  /* 0x000c00080c0b7981 */ /* 0x000162000c1e1900 */
[C---:B-1----:R-:W-:Y:S01]  /*0550*/  IADD3 R18, P1, PT, R15.reuse, R2, RZ ;  /* 0x000000020f127210 */ /* 0x042fe20007f3e0ff */
[----:B------:R-:W-:Y:S03]  /*0560*/  BSSY.RECONVERGENT B2, `(.L_x_243) ;  /* 0x0000013000027945 */ /* 0x000fe60003800200 */
[----:B------:R-:W-:Y:S01]  /*0570*/  LEA.HI.X.SX32 R19, R15, R3, 0x1, P1 ;  /* 0x000000030f137211 */ /* 0x000fe200008f0eff */
[----:B------:R-:W-:-:S02]  /*0580*/  VIADD R15, R10, 0xffffff00 ;  /* 0xffffff000a0f7836 */ /* 0x000fc40000000000 */
        /* <DEDUP_REMOVED lines=16> */
.L_x_244:
[----:B------:R-:W-:Y:S05]  /*0690*/  BSYNC.RECONVERGENT B2 ;  /* 0x0000000000027941 */ /* 0x000fea0003800200 */
.L_x_243:
[----:B-----5:R-:W-:Y:S01]  /*06a0*/  FSETP.GEU.AND P0, PT, |R14|, |R23|, PT ;  /* 0x400000170e00720b */ /* 0x020fe20003f0e200 */
[----:B------:R-:W-:Y:S01]  /*06b0*/  BSSY.RECONVERGENT B2, `(.L_x_245) ;  /* 0x0000013000027945 */ /* 0x000fe20003800200 */
[C---:B------:R-:W-:Y:S01]  /*06c0*/  IADD3 R13, P1, PT, R15.reuse, R2, RZ ;  /* 0x000000020f0d7210 */ /* 0x040fe20007f3e0ff */
[----:B------:R-:W-:Y:S02]  /*06d0*/  VIADD R7, R10, 0x100 ;  /* 0x000001000a077836 */ /* 0x000fe40000000000 */
[----:B------:R-:W-:Y:S01]  /*06e0*/  IMAD.MOV.U32 R6, RZ, RZ, R23 ;  /* 0x000000ffff067224 */ /* 0x000fe200078e0017 */
[----:B------:R-:W-:Y:S01]  /*06f0*/  LEA.HI.X.SX32 R12, R15, R3, 0x1, P1 ;  /* 0x000000030f0c7211 */ /* 0x000fe200008f0eff */
        /* <DEDUP_REMOVED lines=14> */
.L_x_246:
[----:B------:R-:W-:Y:S05]  /*07e0*/  BSYNC.RECONVERGENT B2 ;  /* 0x0000000000027941 */ /* 0x000fea0003800200 */
.L_x_245:
[----:B------:R-:W-:Y:S01]  /*07f0*/  FSETP.GEU.AND P0, PT, |R6|, |R9|, PT ;  /* 0x400000090600720b */ /* 0x000fe20003f0e200 */
[----:B------:R-:W-:Y:S01]  /*0800*/  BSSY.RECONVERGENT B2, `(.L_x_247) ;  /* 0x0000013000027945 */ /* 0x000fe20003800200 */
[CC--:B------:R-:W-:Y:S01]  /*0810*/  IADD3 R17, P1, PT, R10.reuse, R2.reuse, RZ ;  /* 0x000000020a117210 */ /* 0x0c0fe20007f3e0ff */
[----:B------:R-:W-:Y:S01]  /*0820*/  IMAD.MOV.U32 R12, RZ, RZ, R9 ;  /* 0x000000ffff0c7224 */ /* 0x000fe200078e0009 */
[----:B------:R-:W-:Y:S02]  /*0830*/  IADD3 R18, P2, PT, R7, R2, RZ ;  /* 0x0000000207127210 */ /* 0x000fe40007f5e0ff */
        /* <DEDUP_REMOVED lines=15> */
.L_x_248:
[----:B------:R-:W-:Y:S05]  /*0930*/  BSYNC.RECONVERGENT B2 ;  /* 0x0000000000027941 */ /* 0x000fea0003800200 */
.L_x_247:
[----:B------:R-:W-:Y:S01]  /*0940*/  FSETP.GEU.AND P0, PT, |R12|, |R11|, PT ;  /* 0x4000000b0c00720b */ /* 0x000fe20003f0e200 */
[----:B------:R-:W-:Y:S01]  /*0950*/  BSSY.RECONVERGENT B2, `(.L_x_249) ;  /* 0x0000011000027945 */ /* 0x000fe20003800200 */
[----:B------:R-:W-:Y:S01]  /*0960*/  LEA.HI.X.SX32 R9, R7, R3, 0x1, P2 ;  /* 0x0000000307097211 */ /* 0x000fe200010f0eff */
        /* <DEDUP_REMOVED lines=15> */
.L_x_250:
[----:B------:R-:W-:Y:S05]  /*0a60*/  BSYNC.RECONVERGENT B2 ;  /* 0x0000000000027941 */ /* 0x000fea0003800200 */
.L_x_249:
[C---:B------:R-:W-:Y:S02]  /*0a70*/  VIADD R9, R10.reuse, 0x200 ;  /* 0x000002000a097836 */ /* 0x040fe40000000000 */
[----:B------:R-:W-:-:S03]  /*0a80*/  VIADD R10, R10, 0x400 ;  /* 0x000004000a0a7836 */ /* 0x000fc60000000000 */
[----:B------:R-:W-:-:S13]  /*0a90*/  ISETP.GE.AND P0, PT, R9, UR5, PT ;  /* 0x0000000509007c0c */ /* 0x000fda000bf06270 */
[----:B------:R-:W-:Y:S05]  /*0aa0*/  @!P0 BRA `(.L_x_251) ;  /* 0xfffffff800908947 */ /* 0x000fea000383ffff */
.L_x_237:
[----:B------:R-:W-:Y:S05]  /*0ab0*/  BSYNC.RECONVERGENT B1 ;  /* 0x0000000000017941 */ /* 0x000fea0003800200 */
.L_x_236:
[----:B------:R-:W0:Y:S02]  /*0ac0*/  LDCU UR6, c[0x0][0x398] ;  /* 0x00007300ff0677ac */ /* 0x000e240008000800 */
[----:B0-----:R-:W-:-:S09]  /*0ad0*/  UISETP.GE.AND UP0, UPT, UR6, 0x100, UPT ;  /* 0x000001000600788c */ /* 0x001fd2000bf06270 */
[----:B------:R-:W-:Y:S05]  /*0ae0*/  BRA.U !UP0, `(.L_x_252) ;  /* 0x00000011088c7547 */ /* 0x000fea000b800000 */
[----:B------:R-:W0:Y:S01]  /*0af0*/  S2R R11, SR_LANEID ;  /* 0x00000000000b7919 */ /* 0x000e220000000000 */
[----:B------:R-:W-:Y:S01]  /*0b00*/  BSSY.RECONVERGENT B1, `(.L_x_253) ;  /* 0x000001b000017945 */ /* 0x000fe20003800200 */
[----:B------:R-:W-:Y:S01]  /*0b10*/  IMAD.MOV.U32 R9, RZ, RZ, R7 ;  /* 0x000000ffff097224 */ /* 0x000fe200078e0007 */
[----:B-1---5:R1:W2:Y:S01]  /*0b20*/  SHFL.DOWN PT, R3, R6, 0x1, 0x1f ;  /* 0x08201f0006037f89 */ /* 0x0222a200000e0000 */
        /* <DEDUP_REMOVED lines=24> */
.L_x_254:
[----:B------:R-:W-:Y:S05]  /*0cb0*/  BSYNC.RECONVERGENT B1 ;  /* 0x0000000000017941 */ /* 0x000fea0003800200 */
.L_x_253:
[C---:B------:R-:W-:Y:S01]  /*0cc0*/  ISETP.GT.AND P5, PT, R11.reuse, 0x17, PT ;  /* 0x000000170b00780c */ /* 0x040fe20003fa4270 */
[----:B------:R0:W1:Y:S01]  /*0cd0*/  SHFL.DOWN PT, R7, R2, 0x2, 0x1f ;  /* 0x08401f0002077f89 */ /* 0x00006200000e0000 */
[C---:B------:R-:W-:Y:S01]  /*0ce0*/  ISETP.GT.AND P4, PT, R11.reuse, 0xf, PT ;  /* 0x0000000f0b00780c */ /* 0x040fe20003f84270 */
[----:B------:R-:W-:Y:S01]  /*0cf0*/  BSSY.RECONVERGENT B1, `(.L_x_255) ;  /* 0x0000018000017945 */ /* 0x000fe20003800200 */
[----:B------:R-:W-:Y:S01]  /*0d00*/  ISETP.NE.AND P2, PT, R11, RZ, PT ;  /* 0x000000ff0b00720c */ /* 0x000fe20003f45270 */
[----:B------:R0:W2:Y:S01]  /*0d10*/  SHFL.DOWN PT, R6, R9, 0x2, 0x1f ;  /* 0x08401f0009067f89 */ /* 0x0000a200000e0000 */
[----:B------:R-:W-:Y:S02]  /*0d20*/  IMAD.MOV.U32 R4, RZ, RZ, R9 ;  /* 0x000000ffff047224 */ /* 0x000fe400078e0009 */
[----:B------:R-:W-:Y:S01]  /*0d30*/  IMAD.MOV.U32 R5, RZ, RZ, R10 ;  /* 0x000000ffff057224 */ /* 0x000fe200078e000a */
[----:B------:R0:W3:Y:S01]  /*0d40*/  SHFL.DOWN PT, R11, R10, 0x2, 0x1f ;  /* 0x08401f000a0b7f89 */ /* 0x0000e200000e0000 */
[----:B------:R-:W-:Y:S01]  /*0d50*/  IMAD.MOV.U32 R3, RZ, RZ, R2 ;  /* 0x000000ffff037224 */ /* 0x000fe200078e0002 */
[----:B------:R-:W-:Y:S06]  /*0d60*/  @P1 BRA `(.L_x_256) ;  /* 0x0000000000401947 */ /* 0x000fec0003800000 */
        /* <DEDUP_REMOVED lines=16> */
.L_x_256:
[----:B------:R-:W-:Y:S05]  /*0e70*/  BSYNC.RECONVERGENT B1 ;  /* 0x0000000000017941 */ /* 0x000fea0003800200 */
.L_x_255:
[----:B------:R4:W3:Y:S01]  /*0e80*/  SHFL.DOWN PT, R8, R3, 0x4, 0x1f ;  /* 0x08801f0003087f89 */ /* 0x0008e200000e0000 */
[----:B------:R-:W-:Y:S01]  /*0e90*/  BSSY.RECONVERGENT B1, `(.L_x_257) ;  /* 0x0000017000017945 */ /* 0x000fe20003800200 */
[----:B--2---:R-:W-:Y:S02]  /*0ea0*/  IMAD.MOV.U32 R6, RZ, RZ, R4 ;  /* 0x000000ffff067224 */ /* 0x004fe400078e0004 */
[----:B0-----:R4:W0:Y:S01]  /*0eb0*/  SHFL.DOWN PT, R9, R4, 0x4, 0x1f ;  /* 0x08801f0004097f89 */ /* 0x00182200000e0000 */
[----:B-1----:R-:W-:Y:S02]  /*0ec0*/  IMAD.MOV.U32 R7, RZ, RZ, R5 ;  /* 0x000000ffff077224 */ /* 0x002fe400078e0005 */
[----:B------:R-:W-:Y:S01]  /*0ed0*/  IMAD.MOV.U32 R2, RZ, RZ, R3 ;  /* 0x000000ffff027224 */ /* 0x000fe200078e0003 */
[----:B------:R4:W1:Y:S01]  /*0ee0*/  SHFL.DOWN PT, R10, R5, 0x4, 0x1f ;  /* 0x08801f00050a7f89 */ /* 0x00086200000e0000 */
[----:B------:R-:W-:Y:S05]  /*0ef0*/  @P3 BRA `(.L_x_258) ;  /* 0x0000000000403947 */ /* 0x000fea0003800000 */
[----:B---3--:R-:W-:Y:S01]  /*0f00*/  FSETP.GEU.AND P0, PT, |R3|, |R8|, PT ;  /* 0x400000080300720b */ /* 0x008fe20003f0e200 */
        /* <DEDUP_REMOVED lines=15> */
.L_x_258:
[----:B------:R-:W-:Y:S05]  /*1000*/  BSYNC.RECONVERGENT B1 ;  /* 0x0000000000017941 */ /* 0x000fea0003800200 */
.L_x_257:
[----:B0-----:R0:W2:Y:S01]  /*1010*/  SHFL.DOWN PT, R9, R2, 0x8, 0x1f ;  /* 0x09001f0002097f89 */ /* 0x0010a200000e0000 */
[----:B------:R-:W-:Y:S01]  /*1020*/  BSSY.RECONVERGENT B1, `(.L_x_259) ;  /* 0x0000017000017945 */ /* 0x000fe20003800200 */
[----:B----4-:R-:W-:Y:S02]  /*1030*/  IMAD.MOV.U32 R4, RZ, RZ, R6 ;  /* 0x000000ffff047224 */ /* 0x010fe400078e0006 */
[----:B---3--:R0:W3:Y:S01]  /*1040*/  SHFL.DOWN PT, R11, R6, 0x8, 0x1f ;  /* 0x09001f00060b7f89 */ /* 0x0080e200000e0000 */
[----:B------:R-:W-:Y:S02]  /*1050*/  IMAD.MOV.U32 R5, RZ, RZ, R7 ;  /* 0x000000ffff057224 */ /* 0x000fe400078e0007 */
[----:B------:R-:W-:Y:S01]  /*1060*/  IMAD.MOV.U32 R3, RZ, RZ, R2 ;  /* 0x000000ffff037224 */ /* 0x000fe200078e0002 */
[----:B------:R0:W4:Y:S01]  /*1070*/  SHFL.DOWN PT, R8, R7, 0x8, 0x1f ;  /* 0x09001f0007087f89 */ /* 0x00012200000e0000 */
[----:B------:R-:W-:Y:S05]  /*1080*/  @P5 BRA `(.L_x_260) ;  /* 0x0000000000405947 */ /* 0x000fea0003800000 */
[----:B--2---:R-:W-:Y:S01]  /*1090*/  FSETP.GEU.AND P0, PT, |R2|, |R9|, PT ;  /* 0x400000090200720b */ /* 0x004fe20003f0e200 */
        /* <DEDUP_REMOVED lines=15> */
.L_x_260:
[----:B------:R-:W-:Y:S05]  /*1190*/  BSYNC.RECONVERGENT B1 ;  /* 0x0000000000017941 */ /* 0x000fea0003800200 */
.L_x_259:
        /* <DEDUP_REMOVED lines=24> */
.L_x_262:
[----:B------:R-:W-:Y:S05]  /*1320*/  BSYNC.RECONVERGENT B1 ;  /* 0x0000000000017941 */ /* 0x000fea0003800200 */
.L_x_261:
        /* <DEDUP_REMOVED lines=12> */
.L_x_264:
[----:B------:R-:W-:Y:S05]  /*13f0*/  BSYNC.RECONVERGENT B1 ;  /* 0x0000000000017941 */ /* 0x000fea0003800200 */
.L_x_263:
        /* <DEDUP_REMOVED lines=27> */
.L_x_267:
[----:B------:R-:W-:Y:S05]  /*15b0*/  BSYNC.RECONVERGENT B1 ;  /* 0x0000000000017941 */ /* 0x000fea0003800200 */
.L_x_266:
        /* <DEDUP_REMOVED lines=9> */
[----:B---3--:R3:W1:Y:S04]  /*1650*/  LDS.64 R10, [R24+0x50] ;  /* 0x00005000180a7984 */ /* 0x0086680000000a00 */
        /* <DEDUP_REMOVED lines=17> */
.L_x_269:
[----:B------:R-:W-:Y:S05]  /*1770*/  BSYNC.RECONVERGENT B1 ;  /* 0x0000000000017941 */ /* 0x000fea0003800200 */
.L_x_268:
        /* <DEDUP_REMOVED lines=17> */
.L_x_271:
[----:B------:R-:W-:Y:S05]  /*1890*/  BSYNC.RECONVERGENT B1 ;  /* 0x0000000000017941 */ /* 0x000fea0003800200 */
.L_x_270:
        /* <DEDUP_REMOVED lines=17> */
.L_x_273:
[----:B------:R-:W-:Y:S05]  /*19b0*/  BSYNC.RECONVERGENT B1 ;  /* 0x0000000000017941 */ /* 0x000fea0003800200 */
.L_x_272:
        /* <DEDUP_REMOVED lines=17> */
.L_x_275:
[----:B------:R-:W-:Y:S05]  /*1ad0*/  BSYNC.RECONVERGENT B1 ;  /* 0x0000000000017941 */ /* 0x000fea0003800200 */
.L_x_274:
        /* <DEDUP_REMOVED lines=17> */
.L_x_277:
[----:B------:R-:W-:Y:S05]  /*1bf0*/  BSYNC.RECONVERGENT B1 ;  /* 0x0000000000017941 */ /* 0x000fea0003800200 */
.L_x_276:
        /* <DEDUP_REMOVED lines=18> */
.L_x_252:
[----:B------:R-:W0:Y:S01]  /*1d20*/  S2R R12, SR_LANEID ;  /* 0x00000000000c7919 */ /* 0x000e220000000000 */
[----:B-1----:R-:W-:Y:S01]  /*1d30*/  LOP3.LUT R2, R0, 0x3e0, RZ, 0xc0, !PT ;  /* 0x000003e000027812 */ /* 0x002fe200078ec0ff */
[----:B------:R-:W-:Y:S01]  /*1d40*/  BSSY.RECONVERGENT B1, `(.L_x_278) ;  /* 0x0000026000017945 */ /* 0x000fe20003800200 */
[----:B------:R-:W-:Y:S02]  /*1d50*/  IMAD.MOV.U32 R14, RZ, RZ, R7 ;  /* 0x000000ffff0e7224 */ /* 0x000fe400078e0007 */
[----:B------:R-:W-:Y:S02]  /*1d60*/  IMAD.MOV.U32 R16, RZ, RZ, R8 ;  /* 0x000000ffff107224 */ /* 0x000fe400078e0008 */
[----:B------:R-:W-:Y:S01]  /*1d70*/  VIADD R3, R2, 0x20 ;  /* 0x0000002002037836 */ /* 0x000fe20000000000 */
[----:B------:R-:W-:-:S04]  /*1d80*/  LOP3.LUT R2, RZ, R2, RZ, 0x33, !PT ;  /* 0x00000002ff027212 */ /* 0x000fc800078e33ff */
[----:B------:R-:W-:Y:S01]  /*1d90*/  ISETP.GT.AND P0, PT, R3, UR6, PT ;  /* 0x0000000603007c0c */ /* 0x000fe2000bf04270 */
[----:B------:R-:W-:-:S05]  /*1da0*/  VIADD R2, R2, UR6 ;  /* 0x0000000602027c36 */ /* 0x000fca0008000000 */
[----:B------:R-:W-:-:S05]  /*1db0*/  SEL R3, R2, 0x1f, P0 ;  /* 0x0000001f02037807 */ /* 0x000fca0000000000 */
[----:B-----5:R1:W2:Y:S04]  /*1dc0*/  SHFL.DOWN PT, R5, R6, 0x1, R3 ;  /* 0x0820000006057989 */ /* 0x0202a800000e0003 */
[----:B------:R1:W3:Y:S01]  /*1dd0*/  SHFL.DOWN PT, R9, R8, 0x1, R3 ;  /* 0x0820000008097989 */ /* 0x0002e200000e0003 */
[CC--:B0-----:R-:W-:Y:S01]  /*1de0*/  ISETP.GE.AND P0, PT, R12.reuse, R3.reuse, PT ;  /* 0x000000030c00720c */ /* 0x0c1fe20003f06270 */
[C---:B------:R-:W-:Y:S01]  /*1df0*/  VIADD R10, R12.reuse, 0x8 ;  /* 0x000000080c0a7836 */ /* 0x040fe20000000000 */
[C---:B------:R-:W-:Y:S01]  /*1e00*/  ISETP.NE.AND P3, PT, R12.reuse, RZ, PT ;  /* 0x000000ff0c00720c */ /* 0x040fe20003f65270 */
[C---:B------:R-:W-:Y:S02]  /*1e10*/  VIADD R4, R12.reuse, 0x2 ;  /* 0x000000020c047836 */ /* 0x040fe40000000000 */
[----:B------:R-:W-:Y:S01]  /*1e20*/  VIADD R2, R12, 0x4 ;  /* 0x000000040c027836 */ /* 0x000fe20000000000 */
[----:B------:R-:W-:-:S02]  /*1e30*/  ISETP.GT.AND P2, PT, R10, R3, PT ;  /* 0x000000030a00720c */ /* 0x000fc40003f44270 */
[----:B------:R1:W0:Y:S01]  /*1e40*/  SHFL.DOWN PT, R10, R7, 0x1, R3 ;  /* 0x08200000070a7989 */ /* 0x00022200000e0003 */
[-C--:B------:R-:W-:Y:S01]  /*1e50*/  ISETP.GT.AND P6, PT, R4, R3.reuse, PT ;  /* 0x000000030400720c */ /* 0x080fe20003fc4270 */
[----:B------:R-:W-:Y:S01]  /*1e60*/  VIADD R4, R12, 0x10 ;  /* 0x000000100c047836 */ /* 0x000fe20000000000 */
[----:B------:R-:W-:Y:S01]  /*1e70*/  ISETP.GT.AND P4, PT, R2, R3, PT ;  /* 0x000000030200720c */ /* 0x000fe20003f84270 */
[----:B------:R-:W-:Y:S01]  /*1e80*/  IMAD.MOV.U32 R2, RZ, RZ, R6 ;  /* 0x000000ffff027224 */ /* 0x000fe200078e0006 */
[----:B------:R-:W-:Y:S11]  /*1e90*/  @P0 BRA `(.L_x_279) ;  /* 0x0000000000400947 */ /* 0x000ff60003800000 */
[----:B--2---:R-:W-:Y:S01]  /*1ea0*/  FSETP.GEU.AND P0, PT, |R6|, |R5|, PT ;  /* 0x400000050600720b */ /* 0x004fe20003f0e200 */
[----:B0-----:R-:W-:Y:S02]  /*1eb0*/  IMAD.MOV.U32 R14, RZ, RZ, R10 ;  /* 0x000000ffff0e7224 */ /* 0x001fe400078e000a */
        /* <DEDUP_REMOVED lines=14> */
.L_x_279:
[----:B------:R-:W-:Y:S05]  /*1fa0*/  BSYNC.RECONVERGENT B1 ;  /* 0x0000000000017941 */ /* 0x000fea0003800200 */
.L_x_278:
[----:B--2---:R2:W4:Y:S01]  /*1fb0*/  SHFL.DOWN PT, R5, R2, 0x2, R3 ;  /* 0x0840000002057989 */ /* 0x00452200000e0003 */
[----:B------:R-:W-:Y:S01]  /*1fc0*/  BSSY.RECONVERGENT B1, `(.L_x_280) ;  /* 0x0000018000017945 */ /* 0x000fe20003800200 */
[----:B------:R-:W-:Y:S01]  /*1fd0*/  ISETP.GT.AND P5, PT, R4, R3, PT ;  /* 0x000000030400720c */ /* 0x000fe20003fa4270 */
[----:B0-----:R-:W-:Y:S01]  /*1fe0*/  IMAD.MOV.U32 R10, RZ, RZ, R14 ;  /* 0x000000ffff0a7224 */ /* 0x001fe200078e000e */
[----:B-1----:R2:W0:Y:S01]  /*1ff0*/  SHFL.DOWN PT, R7, R14, 0x2, R3 ;  /* 0x084000000e077989 */ /* 0x00242200000e0003 */
[----:B------:R-:W-:Y:S02]  /*2000*/  IMAD.MOV.U32 R12, RZ, RZ, R16 ;  /* 0x000000ffff0c7224 */ /* 0x000fe400078e0010 */
[----:B------:R-:W-:Y:S01]  /*2010*/  IMAD.MOV.U32 R4, RZ, RZ, R2 ;  /* 0x000000ffff047224 */ /* 0x000fe200078e0002 */
[----:B---3--:R2:W1:Y:S01]  /*2020*/  SHFL.DOWN PT, R9, R16, 0x2, R3 ;  /* 0x0840000010097989 */ /* 0x00846200000e0003 */
[----:B------:R-:W-:Y:S06]  /*2030*/  @P6 BRA `(.L_x_281) ;  /* 0x0000000000406947 */ /* 0x000fec0003800000 */
        /* <DEDUP_REMOVED lines=16> */
.L_x_281:
[----:B------:R-:W-:Y:S05]  /*2140*/  BSYNC.RECONVERGENT B1 ;  /* 0x0000000000017941 */ /* 0x000fea0003800200 */
.L_x_280:
[----:B----4-:R3:W4:Y:S01]  /*2150*/  SHFL.DOWN PT, R5, R4, 0x4, R3 ;  /* 0x0880000004057989 */ /* 0x01072200000e0003 */
[----:B------:R-:W-:Y:S01]  /*2160*/  BSSY.RECONVERGENT B1, `(.L_x_282) ;  /* 0x0000017000017945 */ /* 0x000fe20003800200 */
[----:B------:R-:W-:Y:S02]  /*2170*/  IMAD.MOV.U32 R6, RZ, RZ, R10 ;  /* 0x000000ffff067224 */ /* 0x000fe400078e000a */
[----:B0-----:R3:W0:Y:S01]  /*2180*/  SHFL.DOWN PT, R7, R10, 0x4, R3 ;  /* 0x088000000a077989 */ /* 0x00162200000e0003 */
[----:B------:R-:W-:Y:S02]  /*2190*/  IMAD.MOV.U32 R8, RZ, RZ, R12 ;  /* 0x000000ffff087224 */ /* 0x000fe400078e000c */
[----:B--2---:R-:W-:Y:S01]  /*21a0*/  IMAD.MOV.U32 R2, RZ, RZ, R4 ;  /* 0x000000ffff027224 */ /* 0x004fe200078e0004 */
[----:B-1----:R3:W1:Y:S01]  /*21b0*/  SHFL.DOWN PT, R9, R12, 0x4, R3 ;  /* 0x088000000c097989 */ /* 0x00266200000e0003 */
        /* <DEDUP_REMOVED lines=17> */
.L_x_283:
[----:B------:R-:W-:Y:S05]  /*22d0*/  BSYNC.RECONVERGENT B1 ;  /* 0x0000000000017941 */ /* 0x000fea0003800200 */
.L_x_282:
[----:B----4-:R2:W4:Y:S01]  /*22e0*/  SHFL.DOWN PT, R5, R2, 0x8, R3 ;  /* 0x0900000002057989 */ /* 0x01052200000e0003 */
[----:B------:R-:W-:Y:S01]  /*22f0*/  BSSY.RECONVERGENT B1, `(.L_x_284) ;  /* 0x0000017000017945 */ /* 0x000fe20003800200 */
[----:B---3--:R-:W-:Y:S02]  /*2300*/  IMAD.MOV.U32 R4, RZ, RZ, R2 ;  /* 0x000000ffff047224 */ /* 0x008fe400078e0002 */
[----:B0-----:R2:W0:Y:S01]  /*2310*/  SHFL.DOWN PT, R7, R6, 0x8, R3 ;  /* 0x0900000006077989 */ /* 0x00142200000e0003 */
[----:B------:R-:W-:Y:S02]  /*2320*/  IMAD.MOV.U32 R10, RZ, RZ, R6 ;  /* 0x000000ffff0a7224 */ /* 0x000fe400078e0006 */
[----:B------:R-:W-:Y:S01]  /*2330*/  IMAD.MOV.U32 R12, RZ, RZ, R8 ;  /* 0x000000ffff0c7224 */ /* 0x000fe200078e0008 */
[----:B-1----:R2:W1:Y:S01]  /*2340*/  SHFL.DOWN PT, R9, R8, 0x8, R3 ;  /* 0x0900000008097989 */ /* 0x00246200000e0003 */
        /* <DEDUP_REMOVED lines=17> */
.L_x_285:
[----:B------:R-:W-:Y:S05]  /*2460*/  BSYNC.RECONVERGENT B1 ;  /* 0x0000000000017941 */ /* 0x000fea0003800200 */
.L_x_284:
[----:B----4-:R3:W4:Y:S01]  /*2470*/  SHFL.DOWN PT, R5, R4, 0x10, R3 ;  /* 0x0a00000004057989 */ /* 0x01072200000e0003 */
[----:B------:R-:W-:Y:S01]  /*2480*/  BSSY.RECONVERGENT B1, `(.L_x_286) ;  /* 0x0000017000017945 */ /* 0x000fe20003800200 */
[----:B--2---:R-:W-:Y:S02]  /*2490*/  IMAD.MOV.U32 R8, RZ, RZ, R4 ;  /* 0x000000ffff087224 */ /* 0x004fe400078e0004 */
[----:B-1----:R3:W1:Y:S01]  /*24a0*/  SHFL.DOWN PT, R9, R10, 0x10, R3 ;  /* 0x0a0000000a097989 */ /* 0x00266200000e0003 */
[----:B0-----:R-:W-:Y:S02]  /*24b0*/  IMAD.MOV.U32 R7, RZ, RZ, R10 ;  /* 0x000000ffff077224 */ /* 0x001fe400078e000a */
[----:B------:R-:W-:Y:S01]  /*24c0*/  IMAD.MOV.U32 R6, RZ, RZ, R12 ;  /* 0x000000ffff067224 */ /* 0x000fe200078e000c */
[----:B------:R3:W0:Y:S01]  /*24d0*/  SHFL.DOWN PT, R11, R12, 0x10, R3 ;  /* 0x0a0000000c0b7989 */ /* 0x00062200000e0003 */
        /* <DEDUP_REMOVED lines=17> */
.L_x_287:
[----:B------:R-:W-:Y:S05]  /*25f0*/  BSYNC.RECONVERGENT B1 ;  /* 0x0000000000017941 */ /* 0x000fea0003800200 */
.L_x_286:
[----:B------:R-:W-:Y:S04]  /*2600*/  BSSY.RECONVERGENT B1, `(.L_x_288) ;  /* 0x000000c000017945 */ /* 0x000fe80003800200 */
[----:B------:R-:W-:Y:S05]  /*2610*/  @P3 BRA `(.L_x_289) ;  /* 0x0000000000283947 */ /* 0x000fea0003800000 */
[----:B---3--:R-:W2:Y:S01]  /*2620*/  S2R R4, SR_CgaCtaId ;  /* 0x0000000000047919 */ /* 0x008ea20000008800 */
        /* <DEDUP_REMOVED lines=9> */
.L_x_289:
[----:B------:R-:W-:Y:S05]  /*26c0*/  BSYNC.RECONVERGENT B1 ;  /* 0x0000000000017941 */ /* 0x000fea0003800200 */
.L_x_288:
[----:B------:R-:W-:Y:S01]  /*26d0*/  BAR.SYNC.DEFER_BLOCKING 0x0 ;  /* 0x0000000000007b1d */ /* 0x000fe20000010000 */
[----:B------:R-:W-:-:S13]  /*26e0*/  ISETP.NE.AND P1, PT, R0, RZ, PT ;  /* 0x000000ff0000720c */ /* 0x000fda0003f25270 */
[----:B------:R-:W-:Y:S05]  /*26f0*/  @P1 BRA `(.L_x_265) ;  /* 0x0000002c00c41947 */ /* 0x000fea0003800000 */
[----:B------:R-:W-:Y:S01]  /*2700*/  UISETP.GE.AND UP0, UPT, UR6, 0x21, UPT ;  /* 0x000000210600788c */ /* 0x000fe2000bf06270 */
[----:B------:R-:W-:Y:S02]  /*2710*/  IMAD.MOV.U32 R0, RZ, RZ, R8 ;  /* 0x000000ffff007224 */ /* 0x000fe400078e0008 */
[----:B-1----:R-:W-:Y:S02]  /*2720*/  IMAD.MOV.U32 R9, RZ, RZ, R7 ;  /* 0x000000ffff097224 */ /* 0x002fe400078e0007 */
[----:B---3--:R-:W-:-:S04]  /*2730*/  IMAD.MOV.U32 R10, RZ, RZ, R6 ;  /* 0x000000ffff0a7224 */ /* 0x008fc800078e0006 */
[----:B------:R-:W-:Y:S05]  /*2740*/  BRA.U !UP0, `(.L_x_290) ;  /* 0x00000001085c7547 */ /* 0x000fea000b800000 */
[----:B------:R-:W1:Y:S01]  /*2750*/  S2UR UR5, SR_CgaCtaId ;  /* 0x00000000000579c3 */ /* 0x000e620000008800 */
[----:B------:R-:W-:Y:S01]  /*2760*/  UMOV UR4, 0x400 ;  /* 0x0000040000047882 */ /* 0x000fe20000000000 */
[----:B------:R-:W-:Y:S01]  /*2770*/  BSSY.RECONVERGENT B1, `(.L_x_290) ;  /* 0x0000014000017945 */ /* 0x000fe20003800200 */
[----:B-1----:R-:W-:-:S09]  /*2780*/  ULEA UR4, UR5, UR4, 0x18 ;  /* 0x0000000405047291 */ /* 0x002fd2000f8ec0ff */
[----:B--2---:R-:W1:Y:S04]  /*2790*/  LDS R3, [UR4+0x18] ;  /* 0x00001804ff037984 */ /* 0x004e680008000800 */
[----:B----4-:R-:W2:Y:S01]  /*27a0*/  LDS.64 R4, [UR4+0x20] ;  /* 0x00002004ff047984 */ /* 0x010ea20008000a00 */
[----:B-1----:R-:W-:Y:S01]  /*27b0*/  FSETP.GEU.AND P0, PT, |R8|, |R3|, PT ;  /* 0x400000030800720b */ /* 0x002fe20003f0e200 */
        /* <DEDUP_REMOVED lines=15> */
.L_x_291:
[----:B------:R-:W-:Y:S05]  /*28b0*/  BSYNC.RECONVERGENT B1 ;  /* 0x0000000000017941 */ /* 0x000fea0003800200 */
.L_x_290:
[----:B------:R-:W-:Y:S01]  /*28c0*/  UISETP.GE.AND UP0, UPT, UR6, 0x41, UPT ;  /* 0x000000410600788c */ /* 0x000fe2000bf06270 */
[----:B--2---:R-:W-:Y:S02]  /*28d0*/  IMAD.MOV.U32 R2, RZ, RZ, R0 ;  /* 0x000000ffff027224 */ /* 0x004fe400078e0000 */
[----:B----4-:R-:W-:Y:S02]  /*28e0*/  IMAD.MOV.U32 R5, RZ, RZ, R9 ;  /* 0x000000ffff057224 */ /* 0x010fe400078e0009 */
[----:B------:R-:W-:-:S04]  /*28f0*/  IMAD.MOV.U32 R4, RZ, RZ, R10 ;  /* 0x000000ffff047224 */ /* 0x000fc800078e000a */
[----:B------:R-:W-:Y:S05]  /*2900*/  BRA.U !UP0, `(.L_x_292) ;  /* 0x00000001085c7547 */ /* 0x000fea000b800000 */
[----:B------:R-:W1:Y:S01]  /*2910*/  S2UR UR5, SR_CgaCtaId ;  /* 0x00000000000579c3 */ /* 0x000e620000008800 */
[----:B------:R-:W-:Y:S01]  /*2920*/  UMOV UR4, 0x400 ;  /* 0x0000040000047882 */ /* 0x000fe20000000000 */
[----:B------:R-:W-:Y:S01]  /*2930*/  BSSY.RECONVERGENT B1, `(.L_x_292) ;  /* 0x0000014000017945 */ /* 0x000fe20003800200 */
[----:B-1----:R-:W-:-:S09]  /*2940*/  ULEA UR4, UR5, UR4, 0x18 ;  /* 0x0000000405047291 */ /* 0x002fd2000f8ec0ff */
[----:B------:R-:W1:Y:S04]  /*2950*/  LDS R3, [UR4+0x28] ;  /* 0x00002804ff037984 */ /* 0x000e680008000800 */
[----:B------:R-:W2:Y:S01]  /*2960*/  LDS.64 R6, [UR4+0x30] ;  /* 0x00003004ff067984 */ /* 0x000ea20008000a00 */
        /* <DEDUP_REMOVED lines=16> */
.L_x_293:
[----:B------:R-:W-:Y:S05]  /*2a70*/  BSYNC.RECONVERGENT B1 ;  /* 0x0000000000017941 */ /* 0x000fea0003800200 */
.L_x_292:
[----:B------:R-:W-:Y:S01]  /*2a80*/  UISETP.GE.AND UP0, UPT, UR6, 0x61, UPT ;  /* 0x000000610600788c */ /* 0x000fe2000bf06270 */
[----:B------:R-:W-:Y:S02]  /*2a90*/  IMAD.MOV.U32 R0, RZ, RZ, R2 ;  /* 0x000000ffff007224 */ /* 0x000fe400078e0002 */
[----:B------:R-:W-:Y:S02]  /*2aa0*/  IMAD.MOV.U32 R7, RZ, RZ, R5 ;  /* 0x000000ffff077224 */ /* 0x000fe400078e0005 */
        /* <DEDUP_REMOVED lines=24> */
.L_x_295:
[----:B------:R-:W-:Y:S05]  /*2c30*/  BSYNC.RECONVERGENT B1 ;  /* 0x0000000000017941 */ /* 0x000fea0003800200 */
.L_x_294:
        /* <DEDUP_REMOVED lines=27> */
.L_x_297:
[----:B------:R-:W-:Y:S05]  /*2df0*/  BSYNC.RECONVERGENT B1 ;  /* 0x0000000000017941 */ /* 0x000fea0003800200 */
.L_x_296:
        /* <DEDUP_REMOVED lines=27> */
.L_x_299:
[----:B------:R-:W-:Y:S05]  /*2fb0*/  BSYNC.RECONVERGENT B1 ;  /* 0x0000000000017941 */ /* 0x000fea0003800200 */
.L_x_298:
        /* <DEDUP_REMOVED lines=27> */
.L_x_301:
[----:B------:R-:W-:Y:S05]  /*3170*/  BSYNC.RECONVERGENT B1 ;  /* 0x0000000000017941 */ /* 0x000fea0003800200 */
.L_x_300:
[----:B------:R-:W-:Y:S01]  /*3180*/  UISETP.GE.AND UP0, UPT, UR6, 0xe1, UPT ;  /* 0x000000e10600788c */ /* 0x000fe2000bf06270 */
[----:B------:R-:W-:Y:S02]  /*3190*/  IMAD.MOV.U32 R8, RZ, RZ, R2 ;  /* 0x000000ffff087224 */ /* 0x000fe400078e0002 */
[----:B------:R-:W-:Y:S02]  /*31a0*/  IMAD.MOV.U32 R7, RZ, RZ, R5 ;  /* 0x000000ffff077224 */ /* 0x000fe400078e0005 */
[----:B------:R-:W-:-:S04]  /*31b0*/  IMAD.MOV.U32 R6, RZ, RZ, R4 ;  /* 0x000000ffff067224 */ /* 0x000fc800078e0004 */
[----:B------:R-:W-:Y:S05]  /*31c0*/  BRA.U !UP0, `(.L_x_265) ;  /* 0x0000002508107547 */ /* 0x000fea000b800000 */
[----:B------:R-:W1:Y:S01]  /*31d0*/  S2UR UR5, SR_CgaCtaId ;  /* 0x00000000000579c3 */ /* 0x000e620000008800 */
[----:B------:R-:W-:Y:S02]  /*31e0*/  UMOV UR4, 0x400 ;  /* 0x0000040000047882 */ /* 0x000fe40000000000 */
[----:B-1----:R-:W-:-:S09]  /*31f0*/  ULEA UR4, UR5, UR4, 0x18 ;  /* 0x0000000405047291 */ /* 0x002fd2000f8ec0ff */
[----:B------:R-:W1:Y:S04]  /*3200*/  LDS R3, [UR4+0x78] ;  /* 0x00007804ff037984 */ /* 0x000e680008000800 */
[----:B0-----:R-:W0:Y:S01]  /*3210*/  LDS.64 R10, [UR4+0x80] ;  /* 0x00008004ff0a7984 */ /* 0x001e220008000a00 */
[----:B-1----:R-:W-:Y:S01]  /*3220*/  FSETP.GEU.AND P0, PT, |R2|, |R3|, PT ;  /* 0x400000030200720b */ /* 0x002fe20003f0e200 */
[----:B------:R-:W-:Y:S02]  /*3230*/  IMAD.MOV.U32 R8, RZ, RZ, R3 ;  /* 0x000000ffff087224 */ /* 0x000fe400078e0003 */
[----:B0-----:R-:W-:Y:S02]  /*3240*/  IMAD.MOV.U32 R7, RZ, RZ, R10 ;  /* 0x000000ffff077224 */ /* 0x001fe400078e000a */
        /* <DEDUP_REMOVED lines=15> */
.L_x_233:
[----:B------:R-:W1:Y:S01]  /*3340*/  S2R R0, SR_TID.X ;  /* 0x0000000000007919 */ /* 0x000e620000002100 */
[----:B------:R-:W1:Y:S01]  /*3350*/  LDC.64 R2, c[0x0][0x380] ;  /* 0x0000e000ff027b82 */ /* 0x000e620000000a00 */
[----:B------:R-:W2:Y:S01]  /*3360*/  LDCU.64 UR6, c[0x0][0x388] ;  /* 0x00007100ff0677ac */ /* 0x000ea20008000a00 */
[----:B-1----:R-:W-:-:S05]  /*3370*/  IMAD.WIDE.U32 R2, R0, 0x4, R2 ;  /* 0x0000000400027825 */ /* 0x002fca00078e0002 */
[----:B0-----:R-:W3:Y:S04]  /*3380*/  LDG.E R4, desc[UR8][R2.64] ;  /* 0x0000000802047981 */ /* 0x001ee8000c1e1900 */
[----:B------:R-:W3:Y:S04]  /*3390*/  LDG.E R5, desc[UR8][R2.64+0x400] ;  /* 0x0004000802057981 */ /* 0x000ee8000c1e1900 */
[----:B------:R-:W4:Y:S04]  /*33a0*/  LDG.E R6, desc[UR8][R2.64+0x800] ;  /* 0x0008000802067981 */ /* 0x000f28000c1e1900 */
[----:B------:R-:W5:Y:S04]  /*33b0*/  LDG.E R7, desc[UR8][R2.64+0xc00] ;  /* 0x000c000802077981 */ /* 0x000f68000c1e1900 */
[----:B------:R-:W2:Y:S01]  /*33c0*/  LDG.E R8, desc[UR8][R2.64+0x1000] ;  /* 0x0010000802087981 */ /* 0x000ea2000c1e1900 */
[----:B------:R-:W-:Y:S01]  /*33d0*/  VIADD R9, R0, 0x200 ;  /* 0x0000020000097836 */ /* 0x000fe20000000000 */
[----:B------:R-:W-:Y:S01]  /*33e0*/  UISETP.GE.U32.AND UP0, UPT, UR4, 0xa00, UPT ;  /* 0x00000a000400788c */ /* 0x000fe2000bf06070 */
[----:B------:R-:W-:-:S03]  /*33f0*/  IMAD.MOV.U32 R10, RZ, RZ, RZ ;  /* 0x000000ffff0a7224 */ /* 0x000fc600078e00ff */
[----:B------:R-:W-:Y:S01]  /*3400*/  UISETP.GE.U32.AND.EX UP0, UPT, UR5, URZ, UPT, UP0 ;  /* 0x000000ff0500728c */ /* 0x000fe2000bf06100 */
[----:B---3--:R-:W-:-:S04]  /*3410*/  FSETP.GEU.AND P0, PT, |R4|, |R5|, PT ;  /* 0x400000050400720b */ /* 0x008fc80003f0e200 */
[----:B------:R-:W-:Y:S02]  /*3420*/  FSEL R5, R4, R5, P0 ;  /* 0x0000000504057208 */ /* 0x000fe40000000000 */
[----:B------:R-:W-:Y:S02]  /*3430*/  LOP3.LUT R4, R0, 0x400, RZ, 0xfc, !PT ;  /* 0x0000040000047812 */ /* 0x000fe400078efcff */
[----:B----4-:R-:W-:-:S04]  /*3440*/  FSETP.GEU.AND P2, PT, |R5|, |R6|, PT ;  /* 0x400000060500720b */ /* 0x010fc80003f4e200 */
[----:B------:R-:W-:Y:S01]  /*3450*/  FSEL R6, R5, R6, P2 ;  /* 0x0000000605067208 */ /* 0x000fe20001000000 */
[----:B------:R-:W-:-:S03]  /*3460*/  VIADD R5, R0, 0x100 ;  /* 0x0000010000057836 */ /* 0x000fc60000000000 */
[----:B-----5:R-:W-:-:S04]  /*3470*/  FSETP.GEU.AND P3, PT, |R6|, |R7|, PT ;  /* 0x400000070600720b */ /* 0x020fc80003f6e200 */
[----:B------:R-:W-:Y:S01]  /*3480*/  FSEL R7, R6, R7, P3 ;  /* 0x0000000706077208 */ /* 0x000fe20001800000 */
[----:B--2---:R-:W-:Y:S01]  /*3490*/  IMAD.MOV.U32 R6, RZ, RZ, R8 ;  /* 0x000000ffff067224 */ /* 0x004fe200078e0008 */
[----:B------:R-:W-:Y:S02]  /*34a0*/  @P2 SEL R9, R0, R5, P0 ;  /* 0x0000000500092207 */ /* 0x000fe40000000000 */
[----:B------:R-:W-:-:S05]  /*34b0*/  FSETP.GEU.AND P1, PT, |R7|, |R8|, PT ;  /* 0x400000080700720b */ /* 0x000fca0003f2e200 */
[----:B------:R-:W-:-:S08]  /*34c0*/  @!P3 VIADD R9, R0, 0x300 ;  /* 0x000003000009b836 */ /* 0x000fd00000000000 */
[C---:B------:R-:W-:Y:S02]  /*34d0*/  @P1 ISETP.GE.U32.AND P0, PT, R9.reuse, R4, PT ;  /* 0x000000040900120c */ /* 0x040fe40003f06070 */
[----:B------:R-:W-:Y:S02]  /*34e0*/  IADD3 R4, P2, PT, R4, UR6, RZ ;  /* 0x0000000604047c10 */ /* 0x000fe4000ff5e0ff */
[----:B------:R-:W-:Y:S02]  /*34f0*/  @P1 ISETP.GE.U32.AND.EX P0, PT, RZ, RZ, PT, P0 ;  /* 0x000000ffff00120c */ /* 0x000fe40003f06100 */
[----:B------:R-:W-:Y:S01]  /*3500*/  @P1 IADD3 R9, P3, PT, R9, UR6, RZ ;  /* 0x0000000609091c10 */ /* 0x000fe2000ff7e0ff */
[----:B------:R-:W-:Y:S01]  /*3510*/  IMAD.X R5, RZ, RZ, UR7, P2 ;  /* 0x00000007ff057e24 */ /* 0x000fe200090e06ff */
[----:B------:R-:W-:-:S03]  /*3520*/  @P1 FSETP.LT.OR P0, PT, |R8|, |R7|, !P0 ;  /* 0x400000070800120b */ /* 0x000fc60004701600 */
[----:B------:R-:W-:Y:S01]  /*3530*/  @P1 IMAD.X R8, RZ, RZ, UR7, P3 ;  /* 0x00000007ff081e24 */ /* 0x000fe200098e06ff */
[----:B------:R-:W-:Y:S01]  /*3540*/  @P1 FSEL R6, R7, R6, P0 ;  /* 0x0000000607061208 */ /* 0x000fe20000000000 */
[----:B------:R-:W-:Y:S01]  /*3550*/  IMAD.MOV.U32 R7, RZ, RZ, 0x500 ;  /* 0x00000500ff077424 */ /* 0x000fe200078e00ff */
[----:B------:R-:W-:Y:S02]  /*3560*/  @P1 SEL R4, R9, R4, P0 ;  /* 0x0000000409041207 */ /* 0x000fe40000000000 */
[----:B------:R-:W-:Y:S01]  /*3570*/  @P1 SEL R5, R8, R5, P0 ;  /* 0x0000000508051207 */ /* 0x000fe20000000000 */
[----:B------:R-:W-:Y:S06]  /*3580*/  BRA.U !UP0, `(.L_x_302) ;  /* 0x0000000508247547 */ /* 0x000fec000b800000 */
[----:B------:R-:W-:Y:S01]  /*3590*/  IMAD.MOV.U32 R8, RZ, RZ, R6 ;  /* 0x000000ffff087224 */ /* 0x000fe200078e0006 */
[----:B------:R-:W0:Y:S01]  /*35a0*/  LDCU.64 UR6, c[0x0][0x388] ;  /* 0x00007100ff0677ac */ /* 0x000e220008000a00 */
[----:B------:R-:W-:Y:S02]  /*35b0*/  IMAD.MOV.U32 R11, RZ, RZ, 0x500 ;  /* 0x00000500ff0b7424 */ /* 0x000fe400078e00ff */
[----:B------:R-:W-:Y:S01]  /*35c0*/  IMAD.MOV.U32 R9, RZ, RZ, RZ ;  /* 0x000000ffff097224 */ /* 0x000fe200078e00ff */
[----:B------:R-:W1:Y:S01]  /*35d0*/  LDCU.64 UR4, c[0x0][0x398] ;  /* 0x00007300ff0477ac */ /* 0x000e620008000a00 */
[----:B------:R-:W-:-:S05]  /*35e0*/  NOP ;  /* 0x0000000000007918 */ /* 0x000fca0000000000 */
.L_x_303:
[----:B------:R-:W-:-:S04]  /*35f0*/  LEA R12, P0, R11, R2, 0x2 ;  /* 0x000000020b0c7211 */ /* 0x000fc800078010ff */
[----:B------:R-:W-:-:S05]  /*3600*/  LEA.HI.X R13, R11, R3, R9, 0x2, P0 ;  /* 0x000000030b0d7211 */ /* 0x000fca00000f1409 */
[----:B------:R-:W2:Y:S04]  /*3610*/  LDG.E R15, desc[UR8][R12.64] ;  /* 0x000000080c0f7981 */ /* 0x000ea8000c1e1900 */
[----:B------:R-:W3:Y:S04]  /*3620*/  LDG.E R10, desc[UR8][R12.64+0x400] ;  /* 0x000400080c0a7981 */ /* 0x000ee8000c1e1900 */
[----:B------:R-:W4:Y:S04]  /*3630*/  LDG.E R14, desc[UR8][R12.64+0x800] ;  /* 0x000800080c0e7981 */ /* 0x000f28000c1e1900 */
[----:B------:R-:W5:Y:S04]  /*3640*/  LDG.E R7, desc[UR8][R12.64+0xc00] ;  /* 0x000c00080c077981 */ /* 0x000f68000c1e1900 */
[----:B------:R1:W5:Y:S01]  /*3650*/  LDG.E R6, desc[UR8][R12.64+0x1000] ;  /* 0x001000080c067981 */ /* 0x000362000c1e1900 */
[----:B------:R-:W-:-:S04]  /*3660*/  IADD3 R18, P0, PT, R0, R11, RZ ;  /* 0x0000000b00127210 */ /* 0x000fc80007f1e0ff */
[----:B0-----:R-:W-:Y:S01]  /*3670*/  IADD3 R18, P1, PT, R18, UR6, RZ ;  /* 0x0000000612127c10 */ /* 0x001fe2000ff3e0ff */
[----:B------:R-:W-:-:S04]  /*3680*/  IMAD.X R19, RZ, RZ, R9, P0 ;  /* 0x000000ffff137224 */ /* 0x000fc800000e0609 */
[----:B------:R-:W-:Y:S01]  /*3690*/  IMAD.MOV.U32 R16, RZ, RZ, R18 ;  /* 0x000000ffff107224 */ /* 0x000fe200078e0012 */
[----:B------:R-:W-:-:S05]  /*36a0*/  IADD3.X R19, PT, PT, R19, UR7, RZ, P1, !PT ;  /* 0x0000000713137c10 */ /* 0x000fca0008ffe4ff */
[----:B------:R-:W-:Y:S01]  /*36b0*/  IMAD.MOV.U32 R17, RZ, RZ, R19 ;  /* 0x000000ffff117224 */ /* 0x000fe200078e0013 */
[----:B--2---:R-:W-:Y:S01]  /*36c0*/  FSETP.GEU.AND P2, PT, |R8|, |R15|, PT ;  /* 0x4000000f0800720b */ /* 0x004fe20003f4e200 */
[----:B-1----:R-:W-:-:S12]  /*36d0*/  IMAD.MOV.U32 R13, RZ, RZ, R15 ;  /* 0x000000ffff0d7224 */ /* 0x002fd800078e000f */
[----:B------:R-:W-:-:S04]  /*36e0*/  @P2 ISETP.GE.U32.AND P0, PT, R4, R16, PT ;  /* 0x000000100400220c */ /* 0x000fc80003f06070 */
[----:B------:R-:W-:-:S04]  /*36f0*/  @P2 ISETP.GE.AND.EX P0, PT, R5, R17, PT, P0 ;  /* 0x000000110500220c */ /* 0x000fc80003f06300 */
[----:B------:R-:W-:Y:S02]  /*3700*/  @P2 FSETP.LT.OR P0, PT, |R15|, |R8|, !P0 ;  /* 0x400000080f00220b */ /* 0x000fe40004701600 */
[----:B------:R-:W-:Y:S02]  /*3710*/  IADD3 R15, P3, PT, R18, 0x100, RZ ;  /* 0x00000100120f7810 */ /* 0x000fe40007f7e0ff */
[----:B------:R-:W-:Y:S02]  /*3720*/  @P2 FSEL R13, R8, R13, P0 ;  /* 0x0000000d080d2208 */ /* 0x000fe40000000000 */
[----:B------:R-:W-:Y:S01]  /*3730*/  @P2 SEL R16, R4, R16, P0 ;  /* 0x0000001004102207 */ /* 0x000fe20000000000 */
[----:B------:R-:W-:Y:S01]  /*3740*/  IMAD.X R4, RZ, RZ, R19, P3 ;  /* 0x000000ffff047224 */ /* 0x000fe200018e0613 */
[----:B---3--:R-:W-:Y:S02]  /*3750*/  FSETP.GEU.AND P1, PT, |R13|, |R10|, PT ;  /* 0x4000000a0d00720b */ /* 0x008fe40003f2e200 */
[----:B------:R-:W-:-:S02]  /*3760*/  @P2 SEL R17, R5, R17, P0 ;  /* 0x0000001105112207 */ /* 0x000fc40000000000 */
[----:B------:R-:W-:-:S05]  /*3770*/  IADD3 R12, P3, PT, R18, 0x200, RZ ;  /* 0x00000200120c7810 */ /* 0x000fca0007f7e0ff */
[----:B------:R-:W-:-:S04]  /*3780*/  IMAD.X R5, RZ, RZ, R19, P3 ;  /* 0x000000ffff057224 */ /* 0x000fc800018e0613 */
[----:B------:R-:W-:-:S04]  /*3790*/  @P1 ISETP.GE.U32.AND P0, PT, R16, R15, PT ;  /* 0x0000000f1000120c */ /* 0x000fc80003f06070 */
[----:B------:R-:W-:-:S04]  /*37a0*/  @P1 ISETP.GE.AND.EX P0, PT, R17, R4, PT, P0 ;  /* 0x000000041100120c */ /* 0x000fc80003f06300 */
[----:B------:R-:W-:-:S04]  /*37b0*/  @P1 FSETP.LT.OR P0, PT, |R10|, |R13|, !P0 ;  /* 0x4000000d0a00120b */ /* 0x000fc80004701600 */
[----:B------:R-:W-:Y:S02]  /*37c0*/  @P1 FSEL R10, R13, R10, P0 ;  /* 0x0000000a0d0a1208 */ /* 0x000fe40000000000 */
[----:B------:R-:W-:Y:S02]  /*37d0*/  @P1 SEL R15, R16, R15, P0 ;  /* 0x0000000f100f1207 */ /* 0x000fe40000000000 */
[----:B----4-:R-:W-:Y:S02]  /*37e0*/  FSETP.GEU.AND P2, PT, |R10|, |R14|, PT ;  /* 0x4000000e0a00720b */ /* 0x010fe40003f4e200 */
[----:B------:R-:W-:Y:S02]  /*37f0*/  @P1 SEL R4, R17, R4, P0 ;  /* 0x0000000411041207 */ /* 0x000fe40000000000 */
[----:B------:R-:W-:-:S05]  /*3800*/  IADD3 R13, P3, PT, R18, 0x300, RZ ;  /* 0x00000300120d7810 */ /* 0x000fca0007f7e0ff */
[----:B------:R-:W-:-:S04]  /*3810*/  IMAD.X R8, RZ, RZ, R19, P3 ;  /* 0x000000ffff087224 */ /* 0x000fc800018e0613 */
[----:B------:R-:W-:-:S04]  /*3820*/  @P2 ISETP.GE.U32.AND P0, PT, R15, R12, PT ;  /* 0x0000000c0f00220c */ /* 0x000fc80003f06070 */
[----:B------:R-:W-:-:S04]  /*3830*/  @P2 ISETP.GE.AND.EX P0, PT, R4, R5, PT, P0 ;  /* 0x000000050400220c */ /* 0x000fc80003f06300 */
[----:B------:R-:W-:-:S04]  /*3840*/  @P2 FSETP.LT.OR P0, PT, |R14|, |R10|, !P0 ;  /* 0x4000000a0e00220b */ /* 0x000fc80004701600 */
[----:B------:R-:W-:Y:S02]  /*3850*/  @P2 FSEL R14, R10, R14, P0 ;  /* 0x0000000e0a0e2208 */ /* 0x000fe40000000000 */
[----:B------:R-:W-:Y:S02]  /*3860*/  @P2 SEL R12, R15, R12, P0 ;  /* 0x0000000c0f0c2207 */ /* 0x000fe40000000000 */
[----:B-----5:R-:W-:Y:S02]  /*3870*/  FSETP.GEU.AND P1, PT, |R14|, |R7|, PT ;  /* 0x400000070e00720b */ /* 0x020fe40003f2e200 */
[----:B------:R-:W-:Y:S02]  /*3880*/  @P2 SEL R5, R4, R5, P0 ;  /* 0x0000000504052207 */ /* 0x000fe40000000000 */
[----:B------:R-:W-:Y:S02]  /*3890*/  IADD3 R10, P4, PT, R11, 0xa00, RZ ;  /* 0x00000a000b0a7810 */ /* 0x000fe40007f9e0ff */
[----:B------:R-:W-:-:S07]  /*38a0*/  IADD3 R4, P3, PT, R18, 0x400, RZ ;  /* 0x0000040012047810 */ /* 0x000fce0007f7e0ff */
[----:B------:R-:W-:-:S04]  /*38b0*/  @P1 ISETP.GE.U32.AND P0, PT, R12, R13, PT ;  /* 0x0000000d0c00120c */ /* 0x000fc80003f06070 */
[----:B------:R-:W-:-:S04]  /*38c0*/  @P1 ISETP.GE.AND.EX P0, PT, R5, R8, PT, P0 ;  /* 0x000000080500120c */ /* 0x000fc80003f06300 */
[----:B------:R-:W-:-:S04]  /*38d0*/  @P1 FSETP.LT.OR P0, PT, |R7|, |R14|, !P0 ;  /* 0x4000000e0700120b */ /* 0x000fc80004701600 */
[----:B------:R-:W-:Y:S02]  /*38e0*/  @P1 FSEL R7, R14, R7, P0 ;  /* 0x000000070e071208 */ /* 0x000fe40000000000 */
[----:B------:R-:W-:Y:S02]  /*38f0*/  @P1 SEL R13, R12, R13, P0 ;  /* 0x0000000d0c0d1207 */ /* 0x000fe40000000000 */
[----:B------:R-:W-:Y:S02]  /*3900*/  FSETP.GEU.AND P2, PT, |R7|, |R6|, PT ;  /* 0x400000060700720b */ /* 0x000fe40003f4e200 */
[----:B------:R-:W-:Y:S01]  /*3910*/  @P1 SEL R8, R5, R8, P0 ;  /* 0x0000000805081207 */ /* 0x000fe20000000000 */
[----:B------:R-:W-:Y:S01]  /*3920*/  IMAD.X R5, RZ, RZ, R19, P3 ;  /* 0x000000ffff057224 */ /* 0x000fe200018e0613 */
[----:B------:R-:W-:Y:S01]  /*3930*/  ISETP.GT.U32.AND P1, PT, R10, UR4, PT ;  /* 0x000000040a007c0c */ /* 0x000fe2000bf24070 */
[----:B------:R-:W-:Y:S01]  /*3940*/  IMAD.X R10, RZ, RZ, R9, P4 ;  /* 0x000000ffff0a7224 */ /* 0x000fe200020e0609 */
[----:B------:R-:W-:-:S04]  /*3950*/  IADD3 R11, P3, PT, R11, 0x500, RZ ;  /* 0x000005000b0b7810 */ /* 0x000fc80007f7e0ff */
[----:B------:R-:W-:Y:S01]  /*3960*/  ISETP.GT.AND.EX P1, PT, R10, UR5, PT, P1 ;  /* 0x000000050a007c0c */ /* 0x000fe2000bf24310 */
[----:B------:R-:W-:Y:S02]  /*3970*/  IMAD.X R9, RZ, RZ, R9, P3 ;  /* 0x000000ffff097224 */ /* 0x000fe400018e0609 */
[----:B------:R-:W-:-:S04]  /*3980*/  @P2 ISETP.GE.U32.AND P0, PT, R13, R4, PT ;  /* 0x000000040d00220c */ /* 0x000fc80003f06070 */
[----:B------:R-:W-:-:S04]  /*3990*/  @P2 ISETP.GE.AND.EX P0, PT, R8, R5, PT, P0 ;  /* 0x000000050800220c */ /* 0x000fc80003f06300 */
[----:B------:R-:W-:-:S04]  /*39a0*/  @P2 FSETP.LT.OR P0, PT, |R6|, |R7|, !P0 ;  /* 0x400000070600220b */ /* 0x000fc80004701600 */
[----:B------:R-:W-:Y:S02]  /*39b0*/  @P2 FSEL R6, R7, R6, P0 ;  /* 0x0000000607062208 */ /* 0x000fe40000000000 */
[----:B------:R-:W-:Y:S02]  /*39c0*/  @P2 SEL R5, R8, R5, P0 ;  /* 0x0000000508052207 */ /* 0x000fe40000000000 */
[----:B------:R-:W-:Y:S01]  /*39d0*/  @P2 SEL R4, R13, R4, P0 ;  /* 0x000000040d042207 */ /* 0x000fe20000000000 */
[----:B------:R-:W-:Y:S01]  /*39e0*/  IMAD.MOV.U32 R8, RZ, RZ, R6 ;  /* 0x000000ffff087224 */ /* 0x000fe200078e0006 */
[----:B------:R-:W-:Y:S06]  /*39f0*/  @!P1 BRA `(.L_x_303) ;  /* 0xfffffff800fc9947 */ /* 0x000fec000383ffff */
[----:B------:R-:W-:Y:S02]  /*3a00*/  IMAD.MOV.U32 R7, RZ, RZ, R11 ;  /* 0x000000ffff077224 */ /* 0x000fe400078e000b */
[----:B------:R-:W-:-:S07]  /*3a10*/  IMAD.MOV.U32 R10, RZ, RZ, R9 ;  /* 0x000000ffff0a7224 */ /* 0x000fce00078e0009 */
.L_x_302:
[----:B------:R-:W-:-:S04]  /*3a20*/  ISETP.GE.U32.AND P0, PT, R7, UR4, PT ;  /* 0x0000000407007c0c */ /* 0x000fc8000bf06070 */
[----:B------:R-:W-:-:S13]  /*3a30*/  ISETP.GE.AND.EX P0, PT, R10, UR5, PT, P0 ;  /* 0x000000050a007c0c */ /* 0x000fda000bf06300 */
[----:B------:R-:W-:Y:S05]  /*3a40*/  @P0 BRA `(.L_x_304) ;  /* 0x00000008006c0947 */ /* 0x000fea0003800000 */
[----:B------:R-:W-:Y:S01]  /*3a50*/  IADD3 R11, PT, PT, -R7, UR4, RZ ;  /* 0x00000004070b7c10 */ /* 0x000fe2000fffe1ff */
[----:B------:R-:W-:Y:S03]  /*3a60*/  BSSY.RECONVERGENT B1, `(.L_x_304) ;  /* 0x0000099000017945 */ /* 0x000fe60003800200 */
[----:B------:R-:W-:-:S13]  /*3a70*/  ISETP.GE.AND P0, PT, R0, R11, PT ;  /* 0x0000000b0000720c */ /* 0x000fda0003f06270 */
[----:B------:R-:W-:Y:S05]  /*3a80*/  @P0 BRA `(.L_x_305) ;  /* 0x0000000800580947 */ /* 0x000fea0003800000 */
[----:B------:R-:W-:Y:S01]  /*3a90*/  LOP3.LUT R2, RZ, R0, RZ, 0x33, !PT ;  /* 0x00000000ff027212 */ /* 0x000fe200078e33ff */
[----:B------:R-:W-:Y:S01]  /*3aa0*/  BSSY.RECONVERGENT B2, `(.L_x_306) ;  /* 0x0000030000027945 */ /* 0x000fe20003800200 */
[----:B------:R-:W-:Y:S02]  /*3ab0*/  IMAD.MOV.U32 R12, RZ, RZ, R0 ;  /* 0x000000ffff0c7224 */ /* 0x000fe400078e0000 */
[----:B------:R-:W-:-:S04]  /*3ac0*/  IADD3 R15, PT, PT, -R7, UR4, R2 ;  /* 0x00000004070f7c10 */ /* 0x000fc8000fffe102 */
[----:B------:R-:W-:-:S04]  /*3ad0*/  LOP3.LUT R2, R15, 0x300, RZ, 0xc0, !PT ;  /* 0x000003000f027812 */ /* 0x000fc800078ec0ff */
[----:B------:R-:W-:-:S13]  /*3ae0*/  ISETP.NE.AND P0, PT, R2, 0x300, PT ;  /* 0x000003000200780c */ /* 0x000fda0003f05270 */
[----:B------:R-:W-:Y:S05]  /*3af0*/  @!P0 BRA `(.L_x_307) ;  /* 0x0000000000a88947 */ /* 0x000fea0003800000 */
[----:B------:R-:W0:Y:S01]  /*3b00*/  LDCU.64 UR10, c[0x0][0x380] ;  /* 0x00007000ff0a77ac */ /* 0x000e220008000a00 */
[----:B------:R-:W-:Y:S01]  /*3b10*/  IADD3 R3, P0, PT, R0, R7, RZ ;  /* 0x0000000700037210 */ /* 0x000fe20007f1e0ff */
[----:B------:R-:W-:Y:S01]  /*3b20*/  IMAD.MOV.U32 R12, RZ, RZ, R0 ;  /* 0x000000ffff0c7224 */ /* 0x000fe200078e0000 */
[----:B------:R-:W-:-:S03]  /*3b30*/  LEA.HI R2, R15, 0x1, RZ, 0x18 ;  /* 0x000000010f027811 */ /* 0x000fc600078fc0ff */
[----:B------:R-:W-:Y:S01]  /*3b40*/  IMAD.X R14, RZ, RZ, R10, P0 ;  /* 0x000000ffff0e7224 */ /* 0x000fe200000e060a */
[----:B------:R-:W-:Y:S02]  /*3b50*/  LOP3.LUT R2, R2, 0x3, RZ, 0xc0, !PT ;  /* 0x0000000302027812 */ /* 0x000fe400078ec0ff */
[----:B------:R-:W-:-:S03]  /*3b60*/  IADD3 R13, P0, PT, R3, UR6, RZ ;  /* 0x00000006030d7c10 */ /* 0x000fc6000ff1e0ff */
[----:B------:R-:W-:Y:S01]  /*3b70*/  IMAD.MOV R8, RZ, RZ, -R2 ;  /* 0x000000ffff087224 */ /* 0x000fe200078e0a02 */
[----:B0-----:R-:W-:-:S04]  /*3b80*/  LEA R9, P1, R3, UR10, 0x2 ;  /* 0x0000000a03097c11 */ /* 0x001fc8000f8210ff */
[----:B------:R-:W-:Y:S02]  /*3b90*/  LEA.HI.X R3, R3, UR11, R14, 0x2, P1 ;  /* 0x0000000b03037c11 */ /* 0x000fe400088f140e */
[----:B------:R-:W-:-:S07]  /*3ba0*/  IADD3.X R14, PT, PT, R14, UR7, RZ, P0, !PT ;  /* 0x000000070e0e7c10 */ /* 0x000fce00087fe4ff */
.L_x_310:
        /* <DEDUP_REMOVED lines=25> */
.L_x_309:
[----:B------:R-:W-:Y:S05]  /*3d40*/  BSYNC.RECONVERGENT B3 ;  /* 0x0000000000037941 */ /* 0x000fea0003800200 */
.L_x_308:
[----:B------:R-:W-:Y:S01]  /*3d50*/  IADD3 R13, P0, PT, R13, 0x100, RZ ;  /* 0x000001000d0d7810 */ /* 0x000fe20007f1e0ff */
[----:B------:R-:W-:Y:S02]  /*3d60*/  VIADD R12, R12, 0x100 ;  /* 0x000001000c0c7836 */ /* 0x000fe40000000000 */
[----:B------:R-:W-:Y:S02]  /*3d70*/  IMAD.X R3, RZ, RZ, R3, P3 ;  /* 0x000000ffff037224 */ /* 0x000fe400018e0603 */
[----:B------:R-:W-:Y:S01]  /*3d80*/  IMAD.X R14, RZ, RZ, R14, P0 ;  /* 0x000000ffff0e7224 */ /* 0x000fe200000e060e */
[----:B------:R-:W-:Y:S07]  /*3d90*/  @P2 BRA `(.L_x_310) ;  /* 0xfffffffc00842947 */ /* 0x000fee000383ffff */
.L_x_307:
[----:B------:R-:W-:Y:S05]  /*3da0*/  BSYNC.RECONVERGENT B2 ;  /* 0x0000000000027941 */ /* 0x000fea0003800200 */
.L_x_306:
[----:B------:R-:W-:-:S13]  /*3db0*/  ISETP.GE.U32.AND P0, PT, R15, 0x300, PT ;  /* 0x000003000f00780c */ /* 0x000fda0003f06070 */
[----:B------:R-:W-:Y:S05]  /*3dc0*/  @!P0 BRA `(.L_x_305) ;  /* 0x0000000400888947 */ /* 0x000fea0003800000 */
[----:B------:R-:W0:Y:S01]  /*3dd0*/  LDC.64 R2, c[0x0][0x380] ;  /* 0x0000e000ff027b82 */ /* 0x000e220000000a00 */
[----:B------:R-:W-:-:S07]  /*3de0*/  VIADD R12, R12, 0x200 ;  /* 0x000002000c0c7836 */ /* 0x000fce0000000000 */
[----:B------:R-:W1:Y:S02]  /*3df0*/  LDC.64 R8, c[0x0][0x388] ;  /* 0x0000e200ff087b82 */ /* 0x000e640000000a00 */
.L_x_319:
        /* <DEDUP_REMOVED lines=29> */
.L_x_312:
[----:B------:R-:W-:Y:S05]  /*3fd0*/  BSYNC.RECONVERGENT B2 ;  /* 0x0000000000027941 */ /* 0x000fea0003800200 */
.L_x_311:
        /* <DEDUP_REMOVED lines=20> */
.L_x_314:
[----:B------:R-:W-:Y:S05]  /*4120*/  BSYNC.RECONVERGENT B2 ;  /* 0x0000000000027941 */ /* 0x000fea0003800200 */
.L_x_313:
        /* <DEDUP_REMOVED lines=20> */
.L_x_316:
[----:B------:R-:W-:Y:S05]  /*4270*/  BSYNC.RECONVERGENT B2 ;  /* 0x0000000000027941 */ /* 0x000fea0003800200 */
.L_x_315:
        /* <DEDUP_REMOVED lines=18> */
.L_x_318:
[----:B------:R-:W-:Y:S05]  /*43a0*/  BSYNC.RECONVERGENT B2 ;  /* 0x0000000000027941 */ /* 0x000fea0003800200 */
.L_x_317:
[C---:B------:R-:W-:Y:S02]  /*43b0*/  VIADD R14, R12.reuse, 0x200 ;  /* 0x000002000c0e7836 */ /* 0x040fe40000000000 */
[----:B------:R-:W-:-:S03]  /*43c0*/  VIADD R12, R12, 0x400 ;  /* 0x000004000c0c7836 */ /* 0x000fc60000000000 */
[----:B------:R-:W-:-:S13]  /*43d0*/  ISETP.GE.AND P0, PT, R14, R11, PT ;  /* 0x0000000b0e00720c */ /* 0x000fda0003f06270 */
[----:B------:R-:W-:Y:S05]  /*43e0*/  @!P0 BRA `(.L_x_319) ;  /* 0xfffffff800848947 */ /* 0x000fea000383ffff */
.L_x_305:
[----:B------:R-:W-:Y:S05]  /*43f0*/  BSYNC.RECONVERGENT B1 ;  /* 0x0000000000017941 */ /* 0x000fea0003800200 */
.L_x_304:
        /* <DEDUP_REMOVED lines=31> */
.L_x_321:
[----:B------:R-:W-:Y:S05]  /*45f0*/  BSYNC.RECONVERGENT B1 ;  /* 0x0000000000017941 */ /* 0x000fea0003800200 */
.L_x_320:
        /* <DEDUP_REMOVED lines=24> */
.L_x_323:
[----:B------:R-:W-:Y:S05]  /*4780*/  BSYNC.RECONVERGENT B1 ;  /* 0x0000000000017941 */ /* 0x000fea0003800200 */
.L_x_322:
[----:B0-----:R0:W4:Y:S01]  /*4790*/  SHFL.DOWN PT, R8, R3, 0x4, 0x1f ;  /* 0x08801f0003087f89 */ /* 0x00112200000e0000 */
[----:B------:R-:W-:Y:S01]  /*47a0*/  BSSY.RECONVERGENT B1, `(.L_x_324) ;  /* 0x0000017000017945 */ /* 0x000fe20003800200 */
[----:B------:R-:W-:Y:S02]  /*47b0*/  IMAD.MOV.U32 R2, RZ, RZ, R3 ;  /* 0x000000ffff027224 */ /* 0x000fe400078e0003 */
[----:B-1----:R0:W1:Y:S01]  /*47c0*/  SHFL.DOWN PT, R9, R4, 0x4, 0x1f ;  /* 0x08801f0004097f89 */ /* 0x00206200000e0000 */
[----:B--2---:R-:W-:Y:S02]  /*47d0*/  IMAD.MOV.U32 R6, RZ, RZ, R4 ;  /* 0x000000ffff067224 */ /* 0x004fe400078e0004 */
[----:B------:R-:W-:Y:S01]  /*47e0*/  IMAD.MOV.U32 R7, RZ, RZ, R5 ;  /* 0x000000ffff077224 */ /* 0x000fe200078e0005 */
[----:B------:R0:W2:Y:S01]  /*47f0*/  SHFL.DOWN PT, R10, R5, 0x4, 0x1f ;  /* 0x08801f00050a7f89 */ /* 0x0000a200000e0000 */
[----:B------:R-:W-:Y:S05]  /*4800*/  @P5 BRA `(.L_x_325) ;  /* 0x0000000000405947 */ /* 0x000fea0003800000 */
[----:B----4-:R-:W-:Y:S01]  /*4810*/  FSETP.GEU.AND P0, PT, |R3|, |R8|, PT ;  /* 0x400000080300720b */ /* 0x010fe20003f0e200 */
[----:B------:R-:W-:Y:S02]  /*4820*/  IMAD.MOV.U32 R2, RZ, RZ, R8 ;  /* 0x000000ffff027224 */ /* 0x000fe400078e0008 */
[----:B-1----:R-:W-:Y:S02]  /*4830*/  IMAD.MOV.U32 R6, RZ, RZ, R9 ;  /* 0x000000ffff067224 */ /* 0x002fe400078e0009 */
[----:B--2---:R-:W-:-:S08]  /*4840*/  IMAD.MOV.U32 R7, RZ, RZ, R10 ;  /* 0x000000ffff077224 */ /* 0x004fd000078e000a */
        /* <DEDUP_REMOVED lines=12> */
.L_x_325:
[----:B------:R-:W-:Y:S05]  /*4910*/  BSYNC.RECONVERGENT B1 ;  /* 0x0000000000017941 */ /* 0x000fea0003800200 */
.L_x_324:
[----:B-1----:R1:W1:Y:S01]  /*4920*/  SHFL.DOWN PT, R9, R2, 0x8, 0x1f ;  /* 0x09001f0002097f89 */ /* 0x00226200000e0000 */
[----:B------:R-:W-:Y:S01]  /*4930*/  BSSY.RECONVERGENT B1, `(.L_x_326) ;  /* 0x0000017000017945 */ /* 0x000fe20003800200 */
[----:B0-----:R-:W-:Y:S02]  /*4940*/  IMAD.MOV.U32 R3, RZ, RZ, R2 ;  /* 0x000000ffff037224 */ /* 0x001fe400078e0002 */
[----:B---3--:R0:W3:Y:S01]  /*4950*/  SHFL.DOWN PT, R11, R6, 0x8, 0x1f ;  /* 0x09001f00060b7f89 */ /* 0x0080e200000e0000 */
[----:B------:R-:W-:Y:S02]  /*4960*/  IMAD.MOV.U32 R4, RZ, RZ, R6 ;  /* 0x000000ffff047224 */ /* 0x000fe400078e0006 */
[----:B------:R-:W-:Y:S01]  /*4970*/  IMAD.MOV.U32 R5, RZ, RZ, R7 ;  /* 0x000000ffff057224 */ /* 0x000fe200078e0007 */
[----:B----4-:R0:W4:Y:S01]  /*4980*/  SHFL.DOWN PT, R8, R7, 0x8, 0x1f ;  /* 0x09001f0007087f89 */ /* 0x01012200000e0000 */
[----:B------:R-:W-:Y:S05]  /*4990*/  @P4 BRA `(.L_x_327) ;  /* 0x0000000000404947 */ /* 0x000fea0003800000 */
[----:B-1----:R-:W-:Y:S01]  /*49a0*/  FSETP.GEU.AND P0, PT, |R2|, |R9|, PT ;  /* 0x400000090200720b */ /* 0x002fe20003f0e200 */
        /* <DEDUP_REMOVED lines=15> */
.L_x_327:
[----:B------:R-:W-:Y:S05]  /*4aa0*/  BSYNC.RECONVERGENT B1 ;  /* 0x0000000000017941 */ /* 0x000fea0003800200 */
.L_x_326:
[----:B-1----:R1:W1:Y:S01]  /*4ab0*/  SHFL.DOWN PT, R2, R3, 0x10, 0x1f ;  /* 0x0a001f0003027f89 */ /* 0x00226200000e0000 */
[----:B------:R-:W-:Y:S01]  /*4ac0*/  BSSY.RECONVERGENT B1, `(.L_x_328) ;  /* 0x0000017000017945 */ /* 0x000fe20003800200 */
[----:B----4-:R-:W-:Y:S02]  /*4ad0*/  IMAD.MOV.U32 R8, RZ, RZ, R3 ;  /* 0x000000ffff087224 */ /* 0x010fe400078e0003 */
[----:B------:R4:W1:Y:S01]  /*4ae0*/  SHFL.DOWN PT, R9, R4, 0x10, 0x1f ;  /* 0x0a001f0004097f89 */ /* 0x00086200000e0000 */
[----:B0-----:R-:W-:Y:S02]  /*4af0*/  IMAD.MOV.U32 R7, RZ, RZ, R4 ;  /* 0x000000ffff077224 */ /* 0x001fe400078e0004 */
[----:B------:R-:W-:Y:S01]  /*4b00*/  IMAD.MOV.U32 R6, RZ, RZ, R5 ;  /* 0x000000ffff067224 */ /* 0x000fe200078e0005 */
[----:B--2---:R4:W0:Y:S01]  /*4b10*/  SHFL.DOWN PT, R10, R5, 0x10, 0x1f ;  /* 0x0a001f00050a7f89 */ /* 0x00482200000e0000 */
[----:B------:R-:W-:Y:S05]  /*4b20*/  @P3 BRA `(.L_x_329) ;  /* 0x0000000000403947 */ /* 0x000fea0003800000 */
[----:B-1----:R-:W-:Y:S01]  /*4b30*/  FSETP.GEU.AND P0, PT, |R3|, |R2|, PT ;  /* 0x400000020300720b */ /* 0x002fe20003f0e200 */
[----:B------:R-:W-:Y:S02]  /*4b40*/  IMAD.MOV.U32 R8, RZ, RZ, R2 ;  /* 0x000000ffff087224 */ /* 0x000fe400078e0002 */
[----:B------:R-:W-:Y:S02]  /*4b50*/  IMAD.MOV.U32 R7, RZ, RZ, R9 ;  /* 0x000000ffff077224 */ /* 0x000fe400078e0009 */
[----:B0-----:R-:W-:-:S08]  /*4b60*/  IMAD.MOV.U32 R6, RZ, RZ, R10 ;  /* 0x000000ffff067224 */ /* 0x001fd000078e000a */
        /* <DEDUP_REMOVED lines=12> */
.L_x_329:
[----:B------:R-:W-:Y:S05]  /*4c30*/  BSYNC.RECONVERGENT B1 ;  /* 0x0000000000017941 */ /* 0x000fea0003800200 */
.L_x_328:
[----:B------:R-:W-:Y:S04]  /*4c40*/  BSSY.RECONVERGENT B1, `(.L_x_330) ;  /* 0x000000c000017945 */ /* 0x000fe80003800200 */
[----:B------:R-:W-:Y:S05]  /*4c50*/  @P2 BRA `(.L_x_331) ;  /* 0x0000000000282947 */ /* 0x000fea0003800000 */
[----:B----4-:R-:W2:Y:S01]  /*4c60*/  S2R R4, SR_CgaCtaId ;  /* 0x0000000000047919 */ /* 0x010ea20000008800 */
[----:B-1----:R-:W-:Y:S02]  /*4c70*/  MOV R3, 0x400 ;  /* 0x0000040000037802 */ /* 0x002fe40000000f00 */
        /* <DEDUP_REMOVED lines=8> */
.L_x_331:
[----:B------:R-:W-:Y:S05]  /*4d00*/  BSYNC.RECONVERGENT B1 ;  /* 0x0000000000017941 */ /* 0x000fea0003800200 */
.L_x_330:
[----:B------:R-:W-:Y:S01]  /*4d10*/  BAR.SYNC.DEFER_BLOCKING 0x0 ;  /* 0x0000000000007b1d */ /* 0x000fe20000010000 */
[----:B------:R-:W-:-:S13]  /*4d20*/  ISETP.NE.AND P1, PT, R0, RZ, PT ;  /* 0x000000ff0000720c */ /* 0x000fda0003f25270 */
[----:B------:R-:W-:Y:S05]  /*4d30*/  @P1 BRA `(.L_x_265) ;  /* 0x0000000800341947 */ /* 0x000fea0003800000 */
[----:B-12---:R-:W1:Y:S01]  /*4d40*/  S2R R3, SR_CgaCtaId ;  /* 0x0000000000037919 */ /* 0x006e620000008800 */
[----:B------:R-:W-:Y:S01]  /*4d50*/  MOV R0, 0x400 ;  /* 0x0000040000007802 */ /* 0x000fe20000000f00 */
[----:B------:R-:W-:Y:S03]  /*4d60*/  BSSY.RECONVERGENT B1, `(.L_x_332) ;  /* 0x0000016000017945 */ /* 0x000fe60003800200 */
[----:B-1----:R-:W-:-:S05]  /*4d70*/  LEA R24, R3, R0, 0x18 ;  /* 0x0000000003187211 */ /* 0x002fca00078ec0ff */
[----:B------:R-:W1:Y:S04]  /*4d80*/  LDS R3, [R24+0x18] ;  /* 0x0000180018037984 */ /* 0x000e680000000800 */
[----:B----4-:R-:W2:Y:S04]  /*4d90*/  LDS.64 R4, [R24+0x20] ;  /* 0x0000200018047984 */ /* 0x010ea80000000a00 */
[----:B------:R4:W0:Y:S04]  /*4da0*/  LDS R18, [R24+0x28] ;  /* 0x0000280018127984 */ /* 0x0008280000000800 */
[----:B------:R4:W0:Y:S01]  /*4db0*/  LDS R16, [R24+0x38] ;  /* 0x0000380018107984 */ /* 0x0008220000000800 */
[----:B-1----:R-:W-:Y:S01]  /*4dc0*/  FSETP.GEU.AND P0, PT, |R8|, |R3|, PT ;  /* 0x400000030800720b */ /* 0x002fe20003f0e200 */
[----:B------:R-:W-:-:S02]  /*4dd0*/  IMAD.MOV.U32 R19, RZ, RZ, R3 ;  /* 0x000000ffff137224 */ /* 0x000fc400078e0003 */
[----:B--2---:R-:W-:Y:S02]  /*4de0*/  IMAD.MOV.U32 R21, RZ, RZ, R4 ;  /* 0x000000ffff157224 */ /* 0x004fe400078e0004 */
[----:B------:R-:W-:-:S08]  /*4df0*/  IMAD.MOV.U32 R20, RZ, RZ, R5 ;  /* 0x000000ffff147224 */ /* 0x000fd000078e0005 */
[----:B0---4-:R-:W-:Y:S05]  /*4e00*/  @!P0 BRA `(.L_x_333) ;  /* 0x00000000002c8947 */ /* 0x011fea0003800000 */
        /* <DEDUP_REMOVED lines=11> */
.L_x_333:
[----:B------:R-:W-:Y:S05]  /*4ec0*/  BSYNC.RECONVERGENT B1 ;  /* 0x0000000000017941 */ /* 0x000fea0003800200 */
.L_x_332:
        /* <DEDUP_REMOVED lines=27> */
.L_x_335:
[----:B------:R-:W-:Y:S05]  /*5080*/  BSYNC.RECONVERGENT B1 ;  /* 0x0000000000017941 */ /* 0x000fea0003800200 */
.L_x_334:
        /* <DEDUP_REMOVED lines=17> */
.L_x_337:
[----:B------:R-:W-:Y:S05]  /*51a0*/  BSYNC.RECONVERGENT B1 ;  /* 0x0000000000017941 */ /* 0x000fea0003800200 */
.L_x_336:
        /* <DEDUP_REMOVED lines=17> */
.L_x_339:
[----:B------:R-:W-:Y:S05]  /*52c0*/  BSYNC.RECONVERGENT B1 ;  /* 0x0000000000017941 */ /* 0x000fea0003800200 */
.L_x_338:
        /* <DEDUP_REMOVED lines=17> */
.L_x_341:
[----:B------:R-:W-:Y:S05]  /*53e0*/  BSYNC.RECONVERGENT B1 ;  /* 0x0000000000017941 */ /* 0x000fea0003800200 */
.L_x_340:
        /* <DEDUP_REMOVED lines=17> */
.L_x_343:
[----:B------:R-:W-:Y:S05]  /*5500*/  BSYNC.RECONVERGENT B1 ;  /* 0x0000000000017941 */ /* 0x000fea0003800200 */
.L_x_342:
        /* <DEDUP_REMOVED lines=16> */
.L_x_265:
[----:B------:R-:W-:Y:S05]  /*5610*/  BSYNC.RECONVERGENT B0 ;  /* 0x0000000000007941 */ /* 0x000fea0003800200 */
.L_x_232:
[----:B------:R-:W-:Y:S05]  /*5620*/  @P1 EXIT ;  /* 0x000000000000194d */ /* 0x000fea0003800000 */
[----:B01234-:R-:W0:Y:S01]  /*5630*/  LDC.64 R2, c[0x0][0x390] ;  /* 0x0000e400ff027b82 */ /* 0x01fe220000000a00 */
[----:B------:R-:W-:-:S04]  /*5640*/  LOP3.LUT R7, R7, R6, RZ, 0x3c, !PT ;  /* 0x0000000607077212 */ /* 0x000fc800078e3cff */
[----:B------:R-:W-:-:S04]  /*5650*/  LOP3.LUT R6, R7, R6, RZ, 0x3c, !PT ;  /* 0x0000000607067212 */ /* 0x000fc800078e3cff */
[----:B------:R-:W-:-:S05]  /*5660*/  LOP3.LUT R7, R7, R6, RZ, 0x3c, !PT ;  /* 0x0000000607077212 */ /* 0x000fca00078e3cff */
[----:B0-----:R-:W-:Y:S04]  /*5670*/  STG.E.64 desc[UR8][R2.64+0x8], R6 ;  /* 0x0000080602007986 */ /* 0x001fe8000c101b08 */
[----:B------:R-:W-:Y:S01]  /*5680*/  STG.E desc[UR8][R2.64], R8 ;  /* 0x0000000802007986 */ /* 0x000fe2000c101908 */
[----:B------:R-:W-:Y:S05]  /*5690*/  EXIT ;  /* 0x000000000000794d */ /* 0x000fea0003800000 */
.L_x_344:
        /* <DEDUP_REMOVED lines=14> */
.L_x_785:


//--------------------- .text._ZN6thrust24THRUST_300001_SM_1000_NS8cuda_cub4core6detail13_kernel_agentINS1_8__reduce11ReduceAgentIPN4cuda3std3__45tupleIJflEEESC_SB_iNS1_9__extrema9arg_max_fIfl18floatAbsComparatorEEEEJSC_SC_iSG_EEEvDpT0_ --------------------------
	.section	.text._ZN6thrust24THRUST_300001_SM_1000_NS8cuda_cub4core6detail13_kernel_agentINS1_8__reduce11ReduceAgentIPN4cuda3std3__45tupleIJflEEESC_SB_iNS1_9__extrema9arg_max_fIfl18floatAbsComparatorEEEEJSC_SC_iSG_EEEvDpT0_,"ax",@progbits
	.align	128
        .global         _ZN6thrust24THRUST_300001_SM_1000_NS8cuda_cub4core6detail13_kernel_agentINS1_8__reduce11ReduceAgentIPN4cuda3std3__45tupleIJflEEESC_SB_iNS1_9__extrema9arg_max_fIfl18floatAbsComparatorEEEEJSC_SC_iSG_EEEvDpT0_
        .type           _ZN6thrust24THRUST_300001_SM_1000_NS8cuda_cub4core6detail13_kernel_agentINS1_8__reduce11ReduceAgentIPN4cuda3std3__45tupleIJflEEESC_SB_iNS1_9__extrema9arg_max_fIfl18floatAbsComparatorEEEEJSC_SC_iSG_EEEvDpT0_,@function
        .size           _ZN6thrust24THRUST_300001_SM_1000_NS8cuda_cub4core6detail13_kernel_agentINS1_8__reduce11ReduceAgentIPN4cuda3std3__45tupleIJflEEESC_SB_iNS1_9__extrema9arg_max_fIfl18floatAbsComparatorEEEEJSC_SC_iSG_EEEvDpT0_,(.L_x_786 - _ZN6thrust24THRUST_300001_SM_1000_NS8cuda_cub4core6detail13_kernel_agentINS1_8__reduce11ReduceAgentIPN4cuda3std3__45tupleIJflEEESC_SB_iNS1_9__extrema9arg_max_fIfl18floatAbsComparatorEEEEJSC_SC_iSG_EEEvDpT0_)
        .other          _ZN6thrust24THRUST_300001_SM_1000_NS8cuda_cub4core6detail13_kernel_agentINS1_8__reduce11ReduceAgentIPN4cuda3std3__45tupleIJflEEESC_SB_iNS1_9__extrema9arg_max_fIfl18floatAbsComparatorEEEEJSC_SC_iSG_EEEvDpT0_,@"STO_CUDA_ENTRY STV_DEFAULT"
_ZN6thrust24THRUST_300001_SM_1000_NS8cuda_cub4core6detail13_kernel_agentINS1_8__reduce11ReduceAgentIPN4cuda3std3__45tupleIJflEEESC_SB_iNS1_9__extrema9arg_max_fIfl18floatAbsComparatorEEEEJSC_SC_iSG_EEEvDpT0_:
.text._ZN6thrust24THRUST_300001_SM_1000_NS8cuda_cub4core6detail13_kernel_agentINS1_8__reduce11ReduceAgentIPN4cuda3std3__45tupleIJflEEESC_SB_iNS1_9__extrema9arg_max_fIfl18floatAbsComparatorEEEEJSC_SC_iSG_EEEvDpT0_:
        /* <DEDUP_REMOVED lines=21> */
.L_x_348:
[----:B0-----:R-:W-:Y:S05]  /*0150*/  BSYNC.RECONVERGENT B1 ;  /* 0x0000000000017941 */ /* 0x001fea0003800200 */
.L_x_347:
        /* <DEDUP_REMOVED lines=15> */
.L_x_355:
        /* <DEDUP_REMOVED lines=28> */
.L_x_354:
[----:B------:R-:W-:Y:S05]  /*0410*/  BSYNC.RECONVERGENT B3 ;  /* 0x0000000000037941 */ /* 0x000fea0003800200 */
.L_x_353:
[----:B------:R-:W-:Y:S02]  /*0420*/  IMAD.X R7, RZ, RZ, R7, P3 ;  /* 0x000000ffff077224 */ /* 0x000fe400018e0607 */
[----:B------:R-:W-:Y:S01]  /*0430*/  VIADD R5, R5, 0x100 ;  /* 0x0000010005057836 */ /* 0x000fe20000000000 */
[----:B------:R-:W-:Y:S06]  /*0440*/  @P2 BRA `(.L_x_355) ;  /* 0xfffffffc00802947 */ /* 0x000fec000383ffff */
.L_x_352:
[----:B------:R-:W-:Y:S05]  /*0450*/  BSYNC.RECONVERGENT B2 ;  /* 0x0000000000027941 */ /* 0x000fea0003800200 */
.L_x_351:
[----:B------:R-:W0:Y:S01]  /*0460*/  LDC.64 R8, c[0x0][0x380] ;  /* 0x0000e000ff087b82 */ /* 0x000e220000000a00 */
[----:B------:R-:W-:-:S13]  /*0470*/  ISETP.GE.U32.AND P0, PT, R12, 0x300, PT ;  /* 0x000003000c00780c */ /* 0x000fda0003f06070 */
[----:B------:R-:W-:Y:S05]  /*0480*/  @!P0 BRA `(.L_x_350) ;  /* 0x0000000400588947 */ /* 0x000fea0003800000 */
.L_x_364:
        /* <DEDUP_REMOVED lines=26> */
.L_x_357:
[----:B------:R-:W-:Y:S05]  /*0630*/  BSYNC.RECONVERGENT B2 ;  /* 0x0000000000027941 */ /* 0x000fea0003800200 */
.L_x_356:
        /* <DEDUP_REMOVED lines=17> */
.L_x_359:
[----:B------:R-:W-:Y:S05]  /*0750*/  BSYNC.RECONVERGENT B2 ;  /* 0x0000000000027941 */ /* 0x000fea0003800200 */
.L_x_358:
        /* <DEDUP_REMOVED lines=17> */
.L_x_361:
[----:B------:R-:W-:Y:S05]  /*0870*/  BSYNC.RECONVERGENT B2 ;  /* 0x0000000000027941 */ /* 0x000fea0003800200 */
.L_x_360:
        /* <DEDUP_REMOVED lines=19> */
.L_x_363:
[----:B------:R-:W-:Y:S05]  /*09b0*/  BSYNC.RECONVERGENT B2 ;  /* 0x0000000000027941 */ /* 0x000fea0003800200 */
.L_x_362:
[----:B------:R-:W-:-:S05]  /*09c0*/  VIADD R5, R5, 0x400 ;  /* 0x0000040005057836 */ /* 0x000fca0000000000 */
[----:B------:R-:W-:-:S13]  /*09d0*/  ISETP.GE.AND P0, PT, R5, UR5, PT ;  /* 0x0000000505007c0c */ /* 0x000fda000bf06270 */
[----:B------:R-:W-:Y:S05]  /*09e0*/  @!P0 BRA `(.L_x_364) ;  /* 0xfffffff800a88947 */ /* 0x000fea000383ffff */
.L_x_350:
[----:B------:R-:W-:Y:S05]  /*09f0*/  BSYNC.RECONVERGENT B1 ;  /* 0x0000000000017941 */ /* 0x000fea0003800200 */
.L_x_349:
        /* <DEDUP_REMOVED lines=31> */
.L_x_367:
[----:B------:R-:W-:Y:S05]  /*0bf0*/  BSYNC.RECONVERGENT B1 ;  /* 0x0000000000017941 */ /* 0x000fea0003800200 */
.L_x_366:
        /* <DEDUP_REMOVED lines=27> */
.L_x_369:
[----:B------:R-:W-:Y:S05]  /*0db0*/  BSYNC.RECONVERGENT B1 ;  /* 0x0000000000017941 */ /* 0x000fea0003800200 */
.L_x_368:
        /* <DEDUP_REMOVED lines=24> */
.L_x_371:
[----:B------:R-:W-:Y:S05]  /*0f40*/  BSYNC.RECONVERGENT B1 ;  /* 0x0000000000017941 */ /* 0x000fea0003800200 */
.L_x_370:
        /* <DEDUP_REMOVED lines=24> */
.L_x_373:
[----:B------:R-:W-:Y:S05]  /*10d0*/  BSYNC.RECONVERGENT B1 ;  /* 0x0000000000017941 */ /* 0x000fea0003800200 */
.L_x_372:
        /* <DEDUP_REMOVED lines=24> */
.L_x_375:
[----:B------:R-:W-:Y:S05]  /*1260*/  BSYNC.RECONVERGENT B1 ;  /* 0x0000000000017941 */ /* 0x000fea0003800200 */
.L_x_374:
        /* <DEDUP_REMOVED lines=12> */
.L_x_377:
[----:B------:R-:W-:Y:S05]  /*1330*/  BSYNC.RECONVERGENT B1 ;  /* 0x0000000000017941 */ /* 0x000fea0003800200 */
.L_x_376:
        /* <DEDUP_REMOVED lines=27> */
.L_x_380:
[----:B------:R-:W-:Y:S05]  /*14f0*/  BSYNC.RECONVERGENT B1 ;  /* 0x0000000000017941 */ /* 0x000fea0003800200 */
.L_x_379:
        /* <DEDUP_REMOVED lines=27> */
.L_x_382:
[----:B------:R-:W-:Y:S05]  /*16b0*/  BSYNC.RECONVERGENT B1 ;  /* 0x0000000000017941 */ /* 0x000fea0003800200 */
.L_x_381:
        /* <DEDUP_REMOVED lines=17> */
.L_x_384:
[----:B------:R-:W-:Y:S05]  /*17d0*/  BSYNC.RECONVERGENT B1 ;  /* 0x0000000000017941 */ /* 0x000fea0003800200 */
.L_x_383:
        /* <DEDUP_REMOVED lines=17> */
.L_x_386:
[----:B------:R-:W-:Y:S05]  /*18f0*/  BSYNC.RECONVERGENT B1 ;  /* 0x0000000000017941 */ /* 0x000fea0003800200 */
.L_x_385:
        /* <DEDUP_REMOVED lines=17> */
.L_x_388:
[----:B------:R-:W-:Y:S05]  /*1a10*/  BSYNC.RECONVERGENT B1 ;  /* 0x0000000000017941 */ /* 0x000fea0003800200 */
.L_x_387:
        /* <DEDUP_REMOVED lines=17> */
.L_x_390:
[----:B------:R-:W-:Y:S05]  /*1b30*/  BSYNC.RECONVERGENT B1 ;  /* 0x0000000000017941 */ /* 0x000fea0003800200 */
.L_x_389:
        /* <DEDUP_REMOVED lines=18> */
.L_x_365:
        /* <DEDUP_REMOVED lines=40> */
.L_x_392:
[----:B------:R-:W-:Y:S05]  /*1ee0*/  BSYNC.RECONVERGENT B1 ;  /* 0x0000000000017941 */ /* 0x000fea0003800200 */
.L_x_391:
        /* <DEDUP_REMOVED lines=25> */
.L_x_394:
[----:B------:R-:W-:Y:S05]  /*2080*/  BSYNC.RECONVERGENT B1 ;  /* 0x0000000000017941 */ /* 0x000fea0003800200 */
.L_x_393:
        /* <DEDUP_REMOVED lines=24> */
.L_x_396:
[----:B------:R-:W-:Y:S05]  /*2210*/  BSYNC.RECONVERGENT B1 ;  /* 0x0000000000017941 */ /* 0x000fea0003800200 */
.L_x_395:
        /* <DEDUP_REMOVED lines=24> */
.L_x_398:
[----:B------:R-:W-:Y:S05]  /*23a0*/  BSYNC.RECONVERGENT B1 ;  /* 0x0000000000017941 */ /* 0x000fea0003800200 */
.L_x_397:
        /* <DEDUP_REMOVED lines=24> */
.L_x_400:
[----:B------:R-:W-:Y:S05]  /*2530*/  BSYNC.RECONVERGENT B1 ;  /* 0x0000000000017941 */ /* 0x000fea0003800200 */
.L_x_399:
        /* <DEDUP_REMOVED lines=12> */
.L_x_402:
[----:B------:R-:W-:Y:S05]  /*2600*/  BSYNC.RECONVERGENT B1 ;  /* 0x0000000000017941 */ /* 0x000fea0003800200 */
.L_x_401:
        /* <DEDUP_REMOVED lines=30> */
.L_x_404:
[----:B------:R-:W-:Y:S05]  /*27f0*/  BSYNC.RECONVERGENT B1 ;  /* 0x0000000000017941 */ /* 0x000fea0003800200 */
.L_x_403:
        /* <DEDUP_REMOVED lines=27> */
.L_x_406:
[----:B------:R-:W-:Y:S05]  /*29b0*/  BSYNC.RECONVERGENT B1 ;  /* 0x0000000000017941 */ /* 0x000fea0003800200 */
.L_x_405:
        /* <DEDUP_REMOVED lines=27> */
.L_x_408:
[----:B------:R-:W-:Y:S05]  /*2b70*/  BSYNC.RECONVERGENT B1 ;  /* 0x0000000000017941 */ /* 0x000fea0003800200 */
.L_x_407:
        /* <DEDUP_REMOVED lines=27> */
.L_x_410:
[----:B------:R-:W-:Y:S05]  /*2d30*/  BSYNC.RECONVERGENT B1 ;  /* 0x0000000000017941 */ /* 0x000fea0003800200 */
.L_x_409:
        /* <DEDUP_REMOVED lines=27> */
.L_x_412:
[----:B------:R-:W-:Y:S05]  /*2ef0*/  BSYNC.RECONVERGENT B1 ;  /* 0x0000000000017941 */ /* 0x000fea0003800200 */
.L_x_411:
        /* <DEDUP_REMOVED lines=27> */
.L_x_414:
[----:B------:R-:W-:Y:S05]  /*30b0*/  BSYNC.RECONVERGENT B1 ;  /* 0x0000000000017941 */ /* 0x000fea0003800200 */
.L_x_413:
        /* <DEDUP_REMOVED lines=28> */
.L_x_346:
        /* <DEDUP_REMOVED lines=13> */
[----:B------:R-:W-:Y:S01]  /*3350*/  UISETP.GE.U32.AND UP0, UPT, UR4, 0xa00, UPT ;  /* 0x00000a000400788c */ /* 0x000fe2000bf06070 */
[----:B------:R-:W-:Y:S01]  /*3360*/  IMAD.MOV.U32 R19, RZ, RZ, 0x500 ;  /* 0x00000500ff137424 */ /* 0x000fe200078e00ff */
        /* <DEDUP_REMOVED lines=27> */
[----:B------:R-:W-:Y:S01]  /*3520*/  @P2 SEL R3, R13, R3, P0 ;  /* 0x000000030d032207 */ /* 0x000fe20000000000 */
[----:B------:R-:W-:Y:S06]  /*3530*/  BRA.U !UP0, `(.L_x_415) ;  /* 0x0000000108f47547 */ /* 0x000fec000b800000 */
[----:B------:R-:W0:Y:S01]  /*3540*/  LDC.64 R6, c[0x0][0x380] ;  /* 0x0000e000ff067b82 */ /* 0x000e220000000a00 */
[----:B------:R-:W-:Y:S01]  /*3550*/  IMAD.MOV.U32 R23, RZ, RZ, R2 ;  /* 0x000000ffff177224 */ /* 0x000fe200078e0002 */
[----:B------:R-:W1:Y:S01]  /*3560*/  LDCU UR4, c[0x0][0x390] ;  /* 0x00007200ff0477ac */ /* 0x000e620008000800 */
[----:B------:R-:W-:Y:S02]  /*3570*/  IMAD.MOV.U32 R24, RZ, RZ, R3 ;  /* 0x000000ffff187224 */ /* 0x000fe400078e0003 */
[----:B------:R-:W-:Y:S02]  /*3580*/  IMAD.MOV.U32 R18, RZ, RZ, R4 ;  /* 0x000000ffff127224 */ /* 0x000fe400078e0004 */
[----:B------:R-:W-:-:S07]  /*3590*/  IMAD.MOV.U32 R5, RZ, RZ, 0x500 ;  /* 0x00000500ff057424 */ /* 0x000fce00078e00ff */
.L_x_416:
[----:B------:R-:W-:-:S04]  /*35a0*/  IMAD.IADD R17, R0, 0x1, R5 ;  /* 0x0000000100117824 */ /* 0x000fc800078e0205 */
[----:B0-----:R-:W-:-:S05]  /*35b0*/  IMAD.WIDE.U32 R16, R17, 0x10, R6 ;  /* 0x0000001011107825 */ /* 0x001fca00078e0006 */
        /* <DEDUP_REMOVED lines=9> */
[----:B------:R-:W5:Y:S01]  /*3650*/  LDG.E.64.CONSTANT R2, desc[UR6][R16.64+0x4008] ;  /* 0x0040080610027981 */ /* 0x000f62000c1e9b00 */
        /* <DEDUP_REMOVED lines=26> */
[----:B------:R-:W-:Y:S01]  /*3800*/  @P2 SEL R14, R8, R14, P0 ;  /* 0x0000000e080e2207 */ /* 0x000fe20000000000 */
[C---:B------:R-:W-:Y:S01]  /*3810*/  VIADD R8, R5.reuse, 0xa00 ;  /* 0x00000a0005087836 */ /* 0x040fe20000000000 */
[----:B------:R-:W-:Y:S01]  /*3820*/  FSETP.GEU.AND P1, PT, |R22|, |R4|, PT ;  /* 0x400000041600720b */ /* 0x000fe20003f2e200 */
[----:B------:R-:W-:Y:S01]  /*3830*/  VIADD R5, R5, 0x500 ;  /* 0x0000050005057836 */ /* 0x000fe20000000000 */
[----:B------:R-:W-:Y:S02]  /*3840*/  @P2 SEL R15, R9, R15, P0 ;  /* 0x0000000f090f2207 */ /* 0x000fe40000000000 */
[----:B-1----:R-:W-:-:S09]  /*3850*/  ISETP.GT.AND P2, PT, R8, UR4, PT ;  /* 0x0000000408007c0c */ /* 0x002fd2000bf44270 */
        /* <DEDUP_REMOVED lines=9> */
[----:B------:R-:W-:Y:S06]  /*38f0*/  @!P2 BRA `(.L_x_416) ;  /* 0xfffffffc0028a947 */ /* 0x000fec000383ffff */
[----:B------:R-:W-:-:S07]  /*3900*/  IMAD.MOV.U32 R19, RZ, RZ, R5 ;  /* 0x000000ffff137224 */ /* 0x000fce00078e0005 */
.L_x_415:
[----:B------:R-:W-:-:S13]  /*3910*/  ISETP.GE.AND P0, PT, R19, UR4, PT ;  /* 0x0000000413007c0c */ /* 0x000fda000bf06270 */
        /* <DEDUP_REMOVED lines=12> */
[----:B------:R-:W0:Y:S01]  /*39e0*/  LDC.64 R6, c[0x0][0x380] ;  /* 0x0000e000ff067b82 */ /* 0x000e220000000a00 */
[----:B------:R-:W-:Y:S01]  /*39f0*/  LEA.HI R8, R14, 0x1, RZ, 0x18 ;  /* 0x000000010e087811 */ /* 0x000fe200078fc0ff */
[----:B------:R-:W-:Y:S02]  /*3a00*/  IMAD.IADD R13, R0, 0x1, R19 ;  /* 0x00000001000d7824 */ /* 0x000fe400078e0213 */
[----:B------:R-:W-:Y:S01]  /*3a10*/  IMAD.MOV.U32 R18, RZ, RZ, R0 ;  /* 0x000000ffff127224 */ /* 0x000fe200078e0000 */
[----:B------:R-:W-:-:S05]  /*3a20*/  LOP3.LUT R8, R8, 0x3, RZ, 0xc0, !PT ;  /* 0x0000000308087812 */ /* 0x000fca00078ec0ff */
[----:B------:R-:W-:-:S07]  /*3a30*/  IMAD.MOV R12, RZ, RZ, -R8 ;  /* 0x000000ffff0c7224 */ /* 0x000fce00078e0a08 */
.L_x_423:
[----:B0-----:R-:W-:-:S05]  /*3a40*/  IMAD.WIDE.U32 R10, R13, 0x10, R6 ;  /* 0x000000100d0a7825 */ /* 0x001fca00078e0006 */
[----:B------:R-:W2:Y:S04]  /*3a50*/  LDG.E.CONSTANT R16, desc[UR6][R10.64] ;  /* 0x000000060a107981 */ /* 0x000ea8000c1e9900 */
[----:B------:R-:W3:Y:S01]  /*3a60*/  LDG.E.64.CONSTANT R8, desc[UR6][R10.64+0x8] ;  /* 0x000008060a087981 */ /* 0x000ee2000c1e9b00 */
[----:B------:R-:W-:Y:S01]  /*3a70*/  VIADD R12, R12, 0x1 ;  /* 0x000000010c0c7836 */ /* 0x000fe20000000000 */
[----:B------:R-:W-:Y:S01]  /*3a80*/  BSSY.RECONVERGENT B3, `(.L_x_421) ;  /* 0x0000015000037945 */ /* 0x000fe20003800200 */
[----:B------:R-:W-:Y:S02]  /*3a90*/  IMAD.MOV.U32 R17, RZ, RZ, R2 ;  /* 0x000000ffff117224 */ /* 0x000fe400078e0002 */
        /* <DEDUP_REMOVED lines=19> */
.L_x_422:
[----:B------:R-:W-:Y:S05]  /*3bd0*/  BSYNC.RECONVERGENT B3 ;  /* 0x0000000000037941 */ /* 0x000fea0003800200 */
.L_x_421:
[----:B------:R-:W-:Y:S02]  /*3be0*/  VIADD R18, R18, 0x100 ;  /* 0x0000010012127836 */ /* 0x000fe40000000000 */
[----:B------:R-:W-:Y:S01]  /*3bf0*/  VIADD R13, R13, 0x100 ;  /* 0x000001000d0d7836 */ /* 0x000fe20000000000 */
[----:B------:R-:W-:Y:S06]  /*3c00*/  @P3 BRA `(.L_x_423) ;  /* 0xfffffffc008c3947 */ /* 0x000fec000383ffff */
.L_x_420:
[----:B------:R-:W-:Y:S05]  /*3c10*/  BSYNC.RECONVERGENT B2 ;  /* 0x0000000000027941 */ /* 0x000fea0003800200 */
.L_x_419:
[----:B------:R-:W-:-:S13]  /*3c20*/  ISETP.GE.U32.AND P0, PT, R14, 0x300, PT ;  /* 0x000003000e00780c */ /* 0x000fda0003f06070 */
[----:B------:R-:W-:Y:S05]  /*3c30*/  @!P0 BRA `(.L_x_418) ;  /* 0x0000000400888947 */ /* 0x000fea0003800000 */
[----:B------:R-:W0:Y:S01]  /*3c40*/  LDCU.64 UR8, c[0x0][0x380] ;  /* 0x00007000ff0877ac */ /* 0x000e220008000a00 */
[----:B------:R-:W1:Y:S01]  /*3c50*/  LDC.64 R6, c[0x0][0x380] ;  /* 0x0000e000ff067b82 */ /* 0x000e620000000a00 */
[C---:B------:R-:W-:Y:S01]  /*3c60*/  IADD3 R13, P0, PT, R18.reuse, R19, RZ ;  /* 0x00000013120d7210 */ /* 0x040fe20007f1e0ff */
[----:B------:R-:W-:-:S04]  /*3c70*/  IMAD.IADD R19, R18, 0x1, R19 ;  /* 0x0000000112137824 */ /* 0x000fc800078e0213 */
[----:B------:R-:W-:Y:S01]  /*3c80*/  IMAD.X R8, RZ, RZ, RZ, P0 ;  /* 0x000000ffff087224 */ /* 0x000fe200000e06ff */
[----:B0-----:R-:W-:-:S04]  /*3c90*/  LEA R12, P1, R13, UR8, 0x4 ;  /* 0x000000080d0c7c11 */ /* 0x001fc8000f8220ff */
[----:B------:R-:W-:Y:S02]  /*3ca0*/  IADD3 R12, P0, PT, R12, 0x3008, RZ ;  /* 0x000030080c0c7810 */ /* 0x000fe40007f1e0ff */
[----:B------:R-:W-:-:S05]  /*3cb0*/  LEA.HI.X R13, R13, UR9, R8, 0x4, P1 ;  /* 0x000000090d0d7c11 */ /* 0x000fca00088f2408 */
[----:B------:R-:W-:-:S07]  /*3cc0*/  IMAD.X R13, RZ, RZ, R13, P0 ;  /* 0x000000ffff0d7224 */ /* 0x000fce00000e060d */
.L_x_432:
[----:B-1----:R-:W-:-:S05]  /*3cd0*/  IMAD.WIDE.U32 R10, R19, 0x10, R6 ;  /* 0x00000010130a7825 */ /* 0x002fca00078e0006 */
[----:B------:R-:W2:Y:S04]  /*3ce0*/  LDG.E.CONSTANT R23, desc[UR6][R10.64] ;  /* 0x000000060a177981 */ /* 0x000ea8000c1e9900 */
[----:B------:R0:W3:Y:S02]  /*3cf0*/  LDG.E.64.CONSTANT R8, desc[UR6][R10.64+0x8] ;  /* 0x000008060a087981 */ /* 0x0000e4000c1e9b00 */
[----:B0-----:R-:W-:Y:S02]  /*3d00*/  IMAD.MOV.U32 R10, RZ, RZ, R12 ;  /* 0x000000ffff0a7224 */ /* 0x001fe400078e000c */
[----:B------:R-:W-:-:S05]  /*3d10*/  IMAD.MOV.U32 R11, RZ, RZ, R13 ;  /* 0x000000ffff0b7224 */ /* 0x000fca00078e000d */
        /* <DEDUP_REMOVED lines=16> */
[CC--:B------:R-:W-:Y:S02]  /*3e20*/  @P2 ISETP.LT.U32.AND P1, PT, R2.reuse, R8.reuse, PT ;  /* 0x000000080200220c */ /* 0x0c0fe40003f21070 */
[CC--:B------:R-:W-:Y:S02]  /*3e30*/  @P2 ISETP.GE.U32.AND P0, PT, R2.reuse, R8.reuse, PT ;  /* 0x000000080200220c */ /* 0x0c0fe40003f06070 */
[CC--:B------:R-:W-:Y:S02]  /*3e40*/  @P2 ISETP.LT.AND.EX P1, PT, R3.reuse, R9.reuse, PT, P1 ;  /* 0x000000090300220c */ /* 0x0c0fe40003f21310 */
[CC--:B------:R-:W-:Y:S02]  /*3e50*/  @P2 ISETP.GE.AND.EX P0, PT, R3.reuse, R9.reuse, PT, P0 ;  /* 0x000000090300220c */ /* 0x0c0fe40003f06300 */
[----:B------:R-:W-:Y:S02]  /*3e60*/  @P2 SEL R27, R2, R8, P1 ;  /* 0x00000008021b2207 */ /* 0x000fe40000800000 */
[----:B------:R-:W-:-:S02]  /*3e70*/  @P2 SEL R29, R3, R9, P1 ;  /* 0x00000009031d2207 */ /* 0x000fc40000800000 */
[----:B------:R-:W-:-:S07]  /*3e80*/  @P2 FSEL R22, R4, R23, !P0 ;  /* 0x0000001704162208 */ /* 0x000fce0004000000 */
.L_x_425:
[----:B------:R-:W-:Y:S05]  /*3e90*/  BSYNC.RECONVERGENT B2 ;  /* 0x0000000000027941 */ /* 0x000fea0003800200 */
.L_x_424:
        /* <DEDUP_REMOVED lines=17> */
.L_x_427:
[----:B------:R-:W-:Y:S05]  /*3fb0*/  BSYNC.RECONVERGENT B2 ;  /* 0x0000000000027941 */ /* 0x000fea0003800200 */
.L_x_426:
        /* <DEDUP_REMOVED lines=17> */
.L_x_429:
[----:B------:R-:W-:Y:S05]  /*40d0*/  BSYNC.RECONVERGENT B2 ;  /* 0x0000000000027941 */ /* 0x000fea0003800200 */
.L_x_428:
        /* <DEDUP_REMOVED lines=17> */
.L_x_431:
[----:B------:R-:W-:Y:S05]  /*41f0*/  BSYNC.RECONVERGENT B2 ;  /* 0x0000000000027941 */ /* 0x000fea0003800200 */
.L_x_430:
[----:B------:R-:W-:Y:S01]  /*4200*/  VIADD R18, R18, 0x400 ;  /* 0x0000040012127836 */ /* 0x000fe20000000000 */
[----:B------:R-:W-:Y:S01]  /*4210*/  IADD3 R12, P1, PT, R10, 0x4000, RZ ;  /* 0x000040000a0c7810 */ /* 0x000fe20007f3e0ff */
[----:B------:R-:W-:-:S03]  /*4220*/  VIADD R19, R19, 0x400 ;  /* 0x0000040013137836 */ /* 0x000fc60000000000 */
[----:B------:R-:W-:Y:S01]  /*4230*/  ISETP.GE.AND P0, PT, R18, R5, PT ;  /* 0x000000051200720c */ /* 0x000fe20003f06270 */
[----:B------:R-:W-:-:S12]  /*4240*/  IMAD.X R13, RZ, RZ, R11, P1 ;  /* 0x000000ffff0d7224 */ /* 0x000fd800008e060b */
[----:B------:R-:W-:Y:S05]  /*4250*/  @!P0 BRA `(.L_x_432) ;  /* 0xfffffff8009c8947 */ /* 0x000fea000383ffff */
.L_x_418:
[----:B------:R-:W-:Y:S05]  /*4260*/  BSYNC.RECONVERGENT B1 ;  /* 0x0000000000017941 */ /* 0x000fea0003800200 */
.L_x_417:
        /* <DEDUP_REMOVED lines=31> */
.L_x_434:
[----:B------:R-:W-:Y:S05]  /*4460*/  BSYNC.RECONVERGENT B1 ;  /* 0x0000000000017941 */ /* 0x000fea0003800200 */
.L_x_433:
        /* <DEDUP_REMOVED lines=24> */
.L_x_436:
[----:B------:R-:W-:Y:S05]  /*45f0*/  BSYNC.RECONVERGENT B1 ;  /* 0x0000000000017941 */ /* 0x000fea0003800200 */
.L_x_435:
        /* <DEDUP_REMOVED lines=24> */
.L_x_438:
[----:B------:R-:W-:Y:S05]  /*4780*/  BSYNC.RECONVERGENT B1 ;  /* 0x0000000000017941 */ /* 0x000fea0003800200 */
.L_x_437:
        /* <DEDUP_REMOVED lines=24> */
.L_x_440:
[----:B------:R-:W-:Y:S05]  /*4910*/  BSYNC.RECONVERGENT B1 ;  /* 0x0000000000017941 */ /* 0x000fea0003800200 */
.L_x_439:
        /* <DEDUP_REMOVED lines=24> */
.L_x_442:
[----:B------:R-:W-:Y:S05]  /*4aa0*/  BSYNC.RECONVERGENT B1 ;  /* 0x0000000000017941 */ /* 0x000fea0003800200 */
.L_x_441:
        /* <DEDUP_REMOVED lines=12> */
.L_x_444:
[----:B------:R-:W-:Y:S05]  /*4b70*/  BSYNC.RECONVERGENT B1 ;  /* 0x0000000000017941 */ /* 0x000fea0003800200 */
.L_x_443:
        /* <DEDUP_REMOVED lines=27> */
.L_x_446:
[----:B------:R-:W-:Y:S05]  /*4d30*/  BSYNC.RECONVERGENT B1 ;  /* 0x0000000000017941 */ /* 0x000fea0003800200 */
.L_x_445:
        /* <DEDUP_REMOVED lines=27> */
.L_x_448:
[----:B------:R-:W-:Y:S05]  /*4ef0*/  BSYNC.RECONVERGENT B1 ;  /* 0x0000000000017941 */ /* 0x000fea0003800200 */
.L_x_447:
        /* <DEDUP_REMOVED lines=17> */
.L_x_450:
[----:B------:R-:W-:Y:S05]  /*5010*/  BSYNC.RECONVERGENT B1 ;  /* 0x0000000000017941 */ /* 0x000fea0003800200 */
.L_x_449:
        /* <DEDUP_REMOVED lines=17> */
.L_x_452:
[----:B------:R-:W-:Y:S05]  /*5130*/  BSYNC.RECONVERGENT B1 ;  /* 0x0000000000017941 */ /* 0x000fea0003800200 */
.L_x_451:
        /* <DEDUP_REMOVED lines=17> */
.L_x_454:
[----:B------:R-:W-:Y:S05]  /*5250*/  BSYNC.RECONVERGENT B1 ;  /* 0x0000000000017941 */ /* 0x000fea0003800200 */
.L_x_453:
        /* <DEDUP_REMOVED lines=17> */
.L_x_456:
[----:B------:R-:W-:Y:S05]  /*5370*/  BSYNC.RECONVERGENT B1 ;  /* 0x0000000000017941 */ /* 0x000fea0003800200 */
.L_x_455:
        /* <DEDUP_REMOVED lines=16> */
.L_x_378:
[----:B------:R-:W-:Y:S05]  /*5480*/  BSYNC.RECONVERGENT B0 ;  /* 0x0000000000007941 */ /* 0x000fea0003800200 */
.L_x_345:
        /* <DEDUP_REMOVED lines=8> */
.L_x_457:
        /* <DEDUP_REMOVED lines=15> */
.L_x_786:


//--------------------- .text._ZN6thrust24THRUST_300001_SM_1000_NS8cuda_cub4core6detail13_kernel_agentINS1_8__reduce10DrainAgentIiEEJN3cub18CUB_300001_SM_10009GridQueueIjEEiEEEvDpT0_ --------------------------
	.section	.text._ZN6thrust24THRUST_300001_SM_1000_NS8cuda_cub4core6detail13_kernel_agentINS1_8__reduce10DrainAgentIiEEJN3cub18CUB_300001_SM_10009GridQueueIjEEiEEEvDpT0_,"ax",@progbits
	.align	128
        .global         _ZN6thrust24THRUST_300001_SM_1000_NS8cuda_cub4core6detail13_kernel_agentINS1_8__reduce10DrainAgentIiEEJN3cub18CUB_300001_SM_10009GridQueueIjEEiEEEvDpT0_
        .type           _ZN6thrust24THRUST_300001_SM_1000_NS8cuda_cub4core6detail13_kernel_agentINS1_8__reduce10DrainAgentIiEEJN3cub18CUB_300001_SM_10009GridQueueIjEEiEEEvDpT0_,@function
        .size           _ZN6thrust24THRUST_300001_SM_1000_NS8cuda_cub4core6detail13_kernel_agentINS1_8__reduce10DrainAgentIiEEJN3cub18CUB_300001_SM_10009GridQueueIjEEiEEEvDpT0_,(.L_x_787 - _ZN6thrust24THRUST_300001_SM_1000_NS8cuda_cub4core6detail13_kernel_agentINS1_8__reduce10DrainAgentIiEEJN3cub18CUB_300001_SM_10009GridQueueIjEEiEEEvDpT0_)
        .other          _ZN6thrust24THRUST_300001_SM_1000_NS8cuda_cub4core6detail13_kernel_agentINS1_8__reduce10DrainAgentIiEEJN3cub18CUB_300001_SM_10009GridQueueIjEEiEEEvDpT0_,@"STO_CUDA_ENTRY STV_DEFAULT"
_ZN6thrust24THRUST_300001_SM_1000_NS8cuda_cub4core6detail13_kernel_agentINS1_8__reduce10DrainAgentIiEEJN3cub18CUB_300001_SM_10009GridQueueIjEEiEEEvDpT0_:
.text._ZN6thrust24THRUST_300001_SM_1000_NS8cuda_cub4core6detail13_kernel_agentINS1_8__reduce10DrainAgentIiEEJN3cub18CUB_300001_SM_10009GridQueueIjEEiEEEvDpT0_:
[----:B------:R-:W-:Y:S08]  /*0000*/  LDC R1, c[0x0][0x37c] ;  /* 0x0000df00ff017b82 */ /* 0x000ff00000000800 */
[----:B------:R-:W0:Y:S01]  /*0010*/  LDC.64 R2, c[0x0][0x380] ;  /* 0x0000e000ff027b82 */ /* 0x000e220000000a00 */
[----:B------:R-:W0:Y:S07]  /*0020*/  LDCU.64 UR4, c[0x0][0x358] ;  /* 0x00006b00ff0477ac */ /* 0x000e2e0008000a00 */
[----:B------:R-:W1:Y:S01]  /*0030*/  LDC R5, c[0x0][0x388] ;  /* 0x0000e200ff057b82 */ /* 0x000e620000000800 */
[----:B0-----:R-:W-:Y:S04]  /*0040*/  STG.E desc[UR4][R2.64+0x4], RZ ;  /* 0x000004ff02007986 */ /* 0x001fe8000c101904 */
[----:B-1----:R-:W-:Y:S01]  /*0050*/  STG.E desc[UR4][R2.64], R5 ;  /* 0x0000000502007986 */ /* 0x002fe2000c101904 */
[----:B------:R-:W-:Y:S05]  /*0060*/  EXIT ;  /* 0x000000000000794d */ /* 0x000fea0003800000 */
.L_x_458:
        /* <DEDUP_REMOVED lines=9> */
.L_x_787:


//--------------------- .text._ZN6thrust24THRUST_300001_SM_1000_NS8cuda_cub4core6detail13_kernel_agentINS1_8__reduce11ReduceAgentINS0_12zip_iteratorIN4cuda3std3__45tupleIJNS0_10device_ptrIfEENS0_17counting_iteratorIlNS0_11use_defaultESF_SF_EEEEEEEPNSB_IJflEEESJ_iNS1_9__extrema9arg_max_fIfl18floatAbsComparatorEEEEJSI_SK_iN3cub18CUB_300001_SM_100013GridEvenShareIiEENSR_9GridQueueIjEESO_EEEvDpT0_ --------------------------
	.section	.text._ZN6thrust24THRUST_300001_SM_1000_NS8cuda_cub4core6detail13_kernel_agentINS1_8__reduce11ReduceAgentINS0_12zip_iteratorIN4cuda3std3__45tupleIJNS0_10device_ptrIfEENS0_17counting_iteratorIlNS0_11use_defaultESF_SF_EEEEEEEPNSB_IJflEEESJ_iNS1_9__extrema9arg_max_fIfl18floatAbsComparatorEEEEJSI_SK_iN3cub18CUB_300001_SM_100013GridEvenShareIiEENSR_9GridQueueIjEESO_EEEvDpT0_,"ax",@progbits
	.align	128
        .global         _ZN6thrust24THRUST_300001_SM_1000_NS8cuda_cub4core6detail13_kernel_agentINS1_8__reduce11ReduceAgentINS0_12zip_iteratorIN4cuda3std3__45tupleIJNS0_10device_ptrIfEENS0_17counting_iteratorIlNS0_11use_defaultESF_SF_EEEEEEEPNSB_IJflEEESJ_iNS1_9__extrema9arg_max_fIfl18floatAbsComparatorEEEEJSI_SK_iN3cub18CUB_300001_SM_100013GridEvenShareIiEENSR_9GridQueueIjEESO_EEEvDpT0_
        .type           _ZN6thrust24THRUST_300001_SM_1000_NS8cuda_cub4core6detail13_kernel_agentINS1_8__reduce11ReduceAgentINS0_12zip_iteratorIN4cuda3std3__45tupleIJNS0_10device_ptrIfEENS0_17counting_iteratorIlNS0_11use_defaultESF_SF_EEEEEEEPNSB_IJflEEESJ_iNS1_9__extrema9arg_max_fIfl18floatAbsComparatorEEEEJSI_SK_iN3cub18CUB_300001_SM_100013GridEvenShareIiEENSR_9GridQueueIjEESO_EEEvDpT0_,@function
        .size           _ZN6thrust24THRUST_300001_SM_1000_NS8cuda_cub4core6detail13_kernel_agentINS1_8__reduce11ReduceAgentINS0_12zip_iteratorIN4cuda3std3__45tupleIJNS0_10device_ptrIfEENS0_17counting_iteratorIlNS0_11use_defaultESF_SF_EEEEEEEPNSB_IJflEEESJ_iNS1_9__extrema9arg_max_fIfl18floatAbsComparatorEEEEJSI_SK_iN3cub18CUB_300001_SM_100013GridEvenShareIiEENSR_9GridQueueIjEESO_EEEvDpT0_,(.L_x_788 - _ZN6thrust24THRUST_300001_SM_1000_NS8cuda_cub4core6detail13_kernel_agentINS1_8__reduce11ReduceAgentINS0_12zip_iteratorIN4cuda3std3__45tupleIJNS0_10device_ptrIfEENS0_17counting_iteratorIlNS0_11use_defaultESF_SF_EEEEEEEPNSB_IJflEEESJ_iNS1_9__extrema9arg_max_fIfl18floatAbsComparatorEEEEJSI_SK_iN3cub18CUB_300001_SM_100013GridEvenShareIiEENSR_9GridQueueIjEESO_EEEvDpT0_)
        .other          _ZN6thrust24THRUST_300001_SM_1000_NS8cuda_cub4core6detail13_kernel_agentINS1_8__reduce11ReduceAgentINS0_12zip_iteratorIN4cuda3std3__45tupleIJNS0_10device_ptrIfEENS0_17counting_iteratorIlNS0_11use_defaultESF_SF_EEEEEEEPNSB_IJflEEESJ_iNS1_9__extrema9arg_max_fIfl18floatAbsComparatorEEEEJSI_SK_iN3cub18CUB_300001_SM_100013GridEvenShareIiEENSR_9GridQueueIjEESO_EEEvDpT0_,@"STO_CUDA_ENTRY STV_DEFAULT"
_ZN6thrust24THRUST_300001_SM_1000_NS8cuda_cub4core6detail13_kernel_agentINS1_8__reduce11ReduceAgentINS0_12zip_iteratorIN4cuda3std3__45tupleIJNS0_10device_ptrIfEENS0_17counting_iteratorIlNS0_11use_defaultESF_SF_EEEEEEEPNSB_IJflEEESJ_iNS1_9__extrema9arg_max_fIfl18floatAbsComparatorEEEEJSI_SK_iN3cub18CUB_300001_SM_100013GridEvenShareIiEENSR_9GridQueueIjEESO_EEEvDpT0_:
.text._ZN6thrust24THRUST_300001_SM_1000_NS8cuda_cub4core6detail13_kernel_agentINS1_8__reduce11ReduceAgentINS0_12zip_iteratorIN4cuda3std3__45tupleIJNS0_10device_ptrIfEENS0_17counting_iteratorIlNS0_11use_defaultESF_SF_EEEEEEEPNSB_IJflEEESJ_iNS1_9__extrema9arg_max_fIfl18floatAbsComparatorEEEEJSI_SK_iN3cub18CUB_300001_SM_100013GridEvenShareIiEENSR_9GridQueueIjEESO_EEEvDpT0_:
[----:B------:R-:W-:Y:S01]  /*0000*/  LDC R1, c[0x0][0x37c] ;  /* 0x0000df00ff017b82 */ /* 0x000fe20000000800 */
[----:B------:R-:W0:Y:S01]  /*0010*/  S2R R0, SR_CTAID.X ;  /* 0x0000000000007919 */ /* 0x000e220000002500 */
[----:B------:R-:W1:Y:S01]  /*0020*/  LDCU UR4, c[0x0][0x398] ;  /* 0x00007300ff0477ac */ /* 0x000e620008000800 */
[----:B------:R-:W-:Y:S01]  /*0030*/  BSSY.RECONVERGENT B0, `(.L_x_459) ;  /* 0x0000587000007945 */ /* 0x000fe20003800200 */
[----:B------:R-:W2:Y:S01]  /*0040*/  LDCU UR6, c[0x0][0x370] ;  /* 0x00006e00ff0677ac */ /* 0x000ea20008000800 */
[----:B------:R-:W3:Y:S01]  /*0050*/  LDCU.64 UR10, c[0x0][0x358] ;  /* 0x00006b00ff0a77ac */ /* 0x000ee20008000a00 */
[----:B-1----:R-:W-:Y:S01]  /*0060*/  IMAD.U32 R4, RZ, RZ, UR4 ;  /* 0x00000004ff047e24 */ /* 0x002fe2000f8e00ff */
[----:B--2---:R-:W-:Y:S01]  /*0070*/  UIMAD UR6, UR6, 0x500, URZ ;  /* 0x00000500060678a4 */ /* 0x004fe2000f8e02ff */
[----:B0-----:R-:W-:-:S04]  /*0080*/  IMAD R5, R0, 0x500, RZ ;  /* 0x0000050000057824 */ /* 0x001fc800078e02ff */
[----:B------:R-:W-:-:S05]  /*0090*/  VIADD R3, R5, 0x500 ;  /* 0x0000050005037836 */ /* 0x000fca0000000000 */
[----:B------:R-:W-:-:S13]  /*00a0*/  ISETP.GT.AND P0, PT, R3, R4, PT ;  /* 0x000000040300720c */ /* 0x000fda0003f04270 */
[----:B---3--:R-:W-:Y:S05]  /*00b0*/  @!P0 BRA `(.L_x_460) ;  /* 0x0000003000b48947 */ /* 0x008fea0003800000 */
[----:B------:R-:W0:Y:S01]  /*00c0*/  S2R R2, SR_TID.X ;  /* 0x0000000000027919 */ /* 0x000e220000002100 */
[----:B------:R-:W-:Y:S01]  /*00d0*/  IMAD.IADD R3, R4, 0x1, -R5 ;  /* 0x0000000104037824 */ /* 0x000fe200078e0a05 */
[----:B------:R-:W1:Y:S01]  /*00e0*/  LDCU.64 UR6, c[0x0][0x388] ;  /* 0x00007100ff0677ac */ /* 0x000e620008000a00 */
[----:B------:R-:W-:Y:S01]  /*00f0*/  BSSY.RECONVERGENT B1, `(.L_x_461) ;  /* 0x000000f000017945 */ /* 0x000fe20003800200 */
[----:B------:R-:W-:Y:S01]  /*0100*/  CS2R R6, SRZ ;  /* 0x0000000000067805 */ /* 0x000fe2000001ff00 */
[----:B------:R-:W-:Y:S01]  /*0110*/  IMAD.MOV.U32 R8, RZ, RZ, RZ ;  /* 0x000000ffff087224 */ /* 0x000fe200078e00ff */
[----:B------:R-:W2:Y:S01]  /*0120*/  LDCU.64 UR8, c[0x0][0x388] ;  /* 0x00007100ff0877ac */ /* 0x000ea20008000a00 */
[----:B0-----:R-:W-:Y:S01]  /*0130*/  ISETP.GE.AND P0, PT, R2, R3, PT ;  /* 0x000000030200720c */ /* 0x001fe20003f06270 */
[----:B------:R-:W-:-:S12]  /*0140*/  IMAD.MOV.U32 R10, RZ, RZ, R2 ;  /* 0x000000ffff0a7224 */ /* 0x000fd800078e0002 */
[----:B-12---:R-:W-:Y:S05]  /*0150*/  @P0 BRA `(.L_x_462) ;  /* 0x0000000000200947 */ /* 0x006fea0003800000 */
[----:B------:R-:W0:Y:S01]  /*0160*/  LDC.64 R12, c[0x0][0x380] ;  /* 0x0000e000ff0c7b82 */ /* 0x000e220000000a00 */
[----:B------:R-:W-:Y:S01]  /*0170*/  IMAD.IADD R9, R5, 0x1, R2 ;  /* 0x0000000105097824 */ /* 0x000fe200078e0202 */
[----:B------:R-:W1:Y:S03]  /*0180*/  LDCU.64 UR4, c[0x0][0x388] ;  /* 0x00007100ff0477ac */ /* 0x000e660008000a00 */
[----:B0-----:R-:W-:-:S05]  /*0190*/  IMAD.WIDE R12, R9, 0x4, R12 ;  /* 0x00000004090c7825 */ /* 0x001fca00078e020c */
[----:B------:R0:W5:Y:S01]  /*01a0*/  LDG.E R7, desc[UR10][R12.64] ;  /* 0x0000000a0c077981 */ /* 0x000162000c1e1900 */
[----:B-1----:R-:W-:Y:S01]  /*01b0*/  IADD3 R6, P0, PT, R9, UR4, RZ ;  /* 0x0000000409067c10 */ /* 0x002fe2000ff1e0ff */
[----:B------:R-:W-:-:S03]  /*01c0*/  VIADD R10, R2, 0x100 ;  /* 0x00000100020a7836 */ /* 0x000fc60000000000 */
[----:B------:R-:W-:-:S09]  /*01d0*/  LEA.HI.X.SX32 R8, R9, UR5, 0x1, P0 ;  /* 0x0000000509087c11 */ /* 0x000fd200080f0eff */
.L_x_462:
[----:B------:R-:W-:Y:S05]  /*01e0*/  BSYNC.RECONVERGENT B1 ;  /* 0x0000000000017941 */ /* 0x000fea0003800200 */
.L_x_461:
[----:B------:R-:W-:Y:S01]  /*01f0*/  ISETP.GE.AND P0, PT, R10, R3, PT ;  /* 0x000000030a00720c */ /* 0x000fe20003f06270 */
[----:B------:R-:W-:-:S12]  /*0200*/  BSSY.RECONVERGENT B1, `(.L_x_463) ;  /* 0x0000091000017945 */ /* 0x000fd80003800200 */
[----:B------:R-:W-:Y:S05]  /*0210*/  @P0 BRA `(.L_x_464) ;  /* 0x00000008003c0947 */ /* 0x000fea0003800000 */
[----:B------:R-:W-:Y:S01]  /*0220*/  LOP3.LUT R9, RZ, R10, RZ, 0x33, !PT ;  /* 0x0000000aff097212 */ /* 0x000fe200078e33ff */
[----:B------:R-:W-:Y:S03]  /*0230*/  BSSY.RECONVERGENT B2, `(.L_x_465) ;  /* 0x0000028000027945 */ /* 0x000fe60003800200 */
[----:B------:R-:W-:-:S04]  /*0240*/  IADD3 R11, PT, PT, -R5, R4, R9 ;  /* 0x00000004050b7210 */ /* 0x000fc80007ffe109 */
[----:B------:R-:W-:-:S04]  /*0250*/  LOP3.LUT R4, R11, 0x300, RZ, 0xc0, !PT ;  /* 0x000003000b047812 */ /* 0x000fc800078ec0ff */
[----:B------:R-:W-:-:S13]  /*0260*/  ISETP.NE.AND P0, PT, R4, 0x300, PT ;  /* 0x000003000400780c */ /* 0x000fda0003f05270 */
[----:B------:R-:W-:Y:S05]  /*0270*/  @!P0 BRA `(.L_x_466) ;  /* 0x00000000008c8947 */ /* 0x000fea0003800000 */
[----:B0-----:R-:W0:Y:S01]  /*0280*/  LDC.64 R12, c[0x0][0x380] ;  /* 0x0000e000ff0c7b82 */ /* 0x001e220000000a00 */
[----:B------:R-:W-:Y:S01]  /*0290*/  LEA.HI R4, R11, 0x1, RZ, 0x18 ;  /* 0x000000010b047811 */ /* 0x000fe200078fc0ff */
[----:B------:R-:W-:-:S03]  /*02a0*/  IMAD.IADD R9, R5, 0x1, R10 ;  /* 0x0000000105097824 */ /* 0x000fc600078e020a */
[----:B------:R-:W-:-:S05]  /*02b0*/  LOP3.LUT R4, R4, 0x3, RZ, 0xc0, !PT ;  /* 0x0000000304047812 */ /* 0x000fca00078ec0ff */
[----:B------:R-:W-:-:S07]  /*02c0*/  IMAD.MOV R4, RZ, RZ, -R4 ;  /* 0x000000ffff047224 */ /* 0x000fce00078e0a04 */
.L_x_469:
[----:B0-----:R-:W-:-:S06]  /*02d0*/  IMAD.WIDE R14, R9, 0x4, R12 ;  /* 0x00000004090e7825 */ /* 0x001fcc00078e020c */
[----:B------:R-:W2:Y:S01]  /*02e0*/  LDG.E R15, desc[UR10][R14.64] ;  /* 0x0000000a0e0f7981 */ /* 0x000ea2000c1e1900 */
[C---:B------:R-:W-:Y:S01]  /*02f0*/  IADD3 R20, P1, PT, R9.reuse, UR6, RZ ;  /* 0x0000000609147c10 */ /* 0x040fe2000ff3e0ff */
[----:B------:R-:W-:Y:S01]  /*0300*/  VIADD R4, R4, 0x1 ;  /* 0x0000000104047836 */ /* 0x000fe20000000000 */
[----:B------:R-:W-:Y:S01]  /*0310*/  BSSY.RECONVERGENT B3, `(.L_x_467) ;  /* 0x0000016000037945 */ /* 0x000fe20003800200 */
[----:B------:R-:W-:Y:S01]  /*0320*/  IMAD.MOV.U32 R17, RZ, RZ, R6 ;  /* 0x000000ffff117224 */ /* 0x000fe200078e0006 */
[----:B------:R-:W-:Y:S01]  /*0330*/  LEA.HI.X.SX32 R19, R9, UR7, 0x1, P1 ;  /* 0x0000000709137c11 */ /* 0x000fe200088f0eff */
[----:B------:R-:W-:Y:S01]  /*0340*/  IMAD.MOV.U32 R18, RZ, RZ, R8 ;  /* 0x000000ffff127224 */ /* 0x000fe200078e0008 */
[----:B------:R-:W-:Y:S01]  /*0350*/  ISETP.NE.AND P2, PT, R4, RZ, PT ;  /* 0x000000ff0400720c */ /* 0x000fe20003f45270 */
[----:B-----5:R-:W-:Y:S02]  /*0360*/  IMAD.MOV.U32 R16, RZ, RZ, R7 ;  /* 0x000000ffff107224 */ /* 0x020fe400078e0007 */
[----:B------:R-:W-:-:S02]  /*0370*/  IMAD.MOV.U32 R6, RZ, RZ, R20 ;  /* 0x000000ffff067224 */ /* 0x000fc400078e0014 */
        /* <DEDUP_REMOVED lines=15> */
.L_x_468:
[----:B------:R-:W-:Y:S05]  /*0470*/  BSYNC.RECONVERGENT B3 ;  /* 0x0000000000037941 */ /* 0x000fea0003800200 */
.L_x_467:
[----:B------:R-:W-:Y:S02]  /*0480*/  VIADD R10, R10, 0x100 ;  /* 0x000001000a0a7836 */ /* 0x000fe40000000000 */
[----:B------:R-:W-:Y:S01]  /*0490*/  VIADD R9, R9, 0x100 ;  /* 0x0000010009097836 */ /* 0x000fe20000000000 */
[----:B------:R-:W-:Y:S06]  /*04a0*/  @P2 BRA `(.L_x_469) ;  /* 0xfffffffc00882947 */ /* 0x000fec000383ffff */
.L_x_466:
[----:B------:R-:W-:Y:S05]  /*04b0*/  BSYNC.RECONVERGENT B2 ;  /* 0x0000000000027941 */ /* 0x000fea0003800200 */
.L_x_465:
[----:B------:R-:W-:-:S13]  /*04c0*/  ISETP.GE.U32.AND P0, PT, R11, 0x300, PT ;  /* 0x000003000b00780c */ /* 0x000fda0003f06070 */
[----:B------:R-:W-:Y:S05]  /*04d0*/  @!P0 BRA `(.L_x_464) ;  /* 0x00000004008c8947 */ /* 0x000fea0003800000 */
[----:B0-----:R-:W0:Y:S01]  /*04e0*/  LDC.64 R12, c[0x0][0x380] ;  /* 0x0000e000ff0c7b82 */ /* 0x001e220000000a00 */
[----:B------:R-:W-:-:S04]  /*04f0*/  IMAD.IADD R9, R5, 0x1, R10 ;  /* 0x0000000105097824 */ /* 0x000fc800078e020a */
[C---:B------:R-:W-:Y:S02]  /*0500*/  VIADD R19, R9.reuse, 0x100 ;  /* 0x0000010009137836 */ /* 0x040fe40000000000 */
[C---:B------:R-:W-:Y:S02]  /*0510*/  VIADD R18, R9.reuse, 0x200 ;  /* 0x0000020009127836 */ /* 0x040fe40000000000 */
[----:B------:R-:W-:Y:S01]  /*0520*/  VIADD R20, R9, 0x300 ;  /* 0x0000030009147836 */ /* 0x000fe20000000000 */
[----:B0-----:R-:W-:-:S05]  /*0530*/  IADD3 R4, P0, PT, R12, 0x800, RZ ;  /* 0x000008000c047810 */ /* 0x001fca0007f1e0ff */
[----:B------:R-:W-:-:S08]  /*0540*/  IMAD.X R5, RZ, RZ, R13, P0 ;  /* 0x000000ffff057224 */ /* 0x000fd000000e060d */
.L_x_478:
[----:B------:R-:W-:-:S05]  /*0550*/  IMAD.WIDE R14, R9, 0x4, R4 ;  /* 0x00000004090e7825 */ /* 0x000fca00078e0204 */
[----:B------:R-:W2:Y:S04]  /*0560*/  LDG.E R22, desc[UR10][R14.64+-0x800] ;  /* 0xfff8000a0e167981 */ /* 0x000ea8000c1e1900 */
[----:B-----5:R0:W5:Y:S04]  /*0570*/  LDG.E R24, desc[UR10][R14.64+-0x400] ;  /* 0xfffc000a0e187981 */ /* 0x020168000c1e1900 */
[----:B------:R0:W5:Y:S04]  /*0580*/  LDG.E R11, desc[UR10][R14.64] ;  /* 0x0000000a0e0b7981 */ /* 0x000168000c1e1900 */
[----:B------:R0:W5:Y:S01]  /*0590*/  LDG.E R12, desc[UR10][R14.64+0x400] ;  /* 0x0004000a0e0c7981 */ /* 0x000162000c1e1900 */
[C---:B------:R-:W-:Y:S01]  /*05a0*/  IADD3 R21, P1, PT, R9.reuse, UR8, RZ ;  /* 0x0000000809157c10 */ /* 0x040fe2000ff3e0ff */
[----:B------:R-:W-:Y:S03]  /*05b0*/  BSSY.RECONVERGENT B2, `(.L_x_470) ;  /* 0x0000012000027945 */ /* 0x000fe60003800200 */
[----:B------:R-:W-:Y:S01]  /*05c0*/  LEA.HI.X.SX32 R23, R9, UR9, 0x1, P1 ;  /* 0x0000000909177c11 */ /* 0x000fe200088f0eff */
[----:B------:R-:W-:-:S04]  /*05d0*/  IMAD.MOV.U32 R16, RZ, RZ, R21 ;  /* 0x000000ffff107224 */ /* 0x000fc800078e0015 */
        /* <DEDUP_REMOVED lines=15> */
.L_x_471:
[----:B------:R-:W-:Y:S05]  /*06d0*/  BSYNC.RECONVERGENT B2 ;  /* 0x0000000000027941 */ /* 0x000fea0003800200 */
.L_x_470:
[----:B-----5:R-:W-:Y:S01]  /*06e0*/  FSETP.GEU.AND P0, PT, |R13|, |R24|, PT ;  /* 0x400000180d00720b */ /* 0x020fe20003f0e200 */
[----:B------:R-:W-:Y:S01]  /*06f0*/  BSSY.RECONVERGENT B2, `(.L_x_472) ;  /* 0x0000012000027945 */ /* 0x000fe20003800200 */
[----:B------:R-:W-:Y:S01]  /*0700*/  IADD3 R15, P1, PT, R19, UR8, RZ ;  /* 0x00000008130f7c10 */ /* 0x000fe2000ff3e0ff */
[----:B------:R-:W-:-:S03]  /*0710*/  IMAD.MOV.U32 R6, RZ, RZ, R24 ;  /* 0x000000ffff067224 */ /* 0x000fc600078e0018 */
[----:B------:R-:W-:Y:S01]  /*0720*/  LEA.HI.X.SX32 R14, R19, UR9, 0x1, P1 ;  /* 0x00000009130e7c11 */ /* 0x000fe200088f0eff */
        /* <DEDUP_REMOVED lines=14> */
.L_x_473:
[----:B------:R-:W-:Y:S05]  /*0810*/  BSYNC.RECONVERGENT B2 ;  /* 0x0000000000027941 */ /* 0x000fea0003800200 */
.L_x_472:
[----:B------:R-:W-:Y:S01]  /*0820*/  FSETP.GEU.AND P0, PT, |R6|, |R11|, PT ;  /* 0x4000000b0600720b */ /* 0x000fe20003f0e200 */
[----:B------:R-:W-:Y:S01]  /*0830*/  BSSY.RECONVERGENT B2, `(.L_x_474) ;  /* 0x0000013000027945 */ /* 0x000fe20003800200 */
[----:B------:R-:W-:Y:S01]  /*0840*/  IADD3 R16, P1, PT, R18, UR8, RZ ;  /* 0x0000000812107c10 */ /* 0x000fe2000ff3e0ff */
[----:B------:R-:W-:Y:S01]  /*0850*/  IMAD.MOV.U32 R13, RZ, RZ, R11 ;  /* 0x000000ffff0d7224 */ /* 0x000fe200078e000b */
[----:B------:R-:W-:Y:S02]  /*0860*/  IADD3 R21, P2, PT, R20, UR8, RZ ;  /* 0x0000000814157c10 */ /* 0x000fe4000ff5e0ff */
        /* <DEDUP_REMOVED lines=15> */
.L_x_475:
[----:B------:R-:W-:Y:S05]  /*0960*/  BSYNC.RECONVERGENT B2 ;  /* 0x0000000000027941 */ /* 0x000fea0003800200 */
.L_x_474:
[----:B------:R-:W-:Y:S01]  /*0970*/  FSETP.GEU.AND P0, PT, |R13|, |R12|, PT ;  /* 0x4000000c0d00720b */ /* 0x000fe20003f0e200 */
[----:B------:R-:W-:Y:S01]  /*0980*/  BSSY.RECONVERGENT B2, `(.L_x_476) ;  /* 0x0000011000027945 */ /* 0x000fe20003800200 */
[----:B------:R-:W-:Y:S01]  /*0990*/  LEA.HI.X.SX32 R16, R20, UR9, 0x1, P2 ;  /* 0x0000000914107c11 */ /* 0x000fe200090f0eff */
        /* <DEDUP_REMOVED lines=15> */
.L_x_477:
[----:B------:R-:W-:Y:S05]  /*0a90*/  BSYNC.RECONVERGENT B2 ;  /* 0x0000000000027941 */ /* 0x000fea0003800200 */
.L_x_476:
[----:B------:R-:W-:Y:S02]  /*0aa0*/  VIADD R10, R10, 0x400 ;  /* 0x000004000a0a7836 */ /* 0x000fe40000000000 */
[----:B------:R-:W-:Y:S02]  /*0ab0*/  VIADD R19, R19, 0x400 ;  /* 0x0000040013137836 */ /* 0x000fe40000000000 */
[----:B------:R-:W-:Y:S01]  /*0ac0*/  VIADD R18, R18, 0x400 ;  /* 0x0000040012127836 */ /* 0x000fe20000000000 */
[----:B------:R-:W-:Y:S01]  /*0ad0*/  ISETP.GE.AND P0, PT, R10, R3, PT ;  /* 0x000000030a00720c */ /* 0x000fe20003f06270 */
[----:B------:R-:W-:Y:S02]  /*0ae0*/  VIADD R20, R20, 0x400 ;  /* 0x0000040014147836 */ /* 0x000fe40000000000 */
[----:B------:R-:W-:-:S10]  /*0af0*/  VIADD R9, R9, 0x400 ;  /* 0x0000040009097836 */ /* 0x000fd40000000000 */
[----:B------:R-:W-:Y:S05]  /*0b00*/  @!P0 BRA `(.L_x_478) ;  /* 0xfffffff800908947 */ /* 0x000fea000383ffff */
.L_x_464:
[----:B------:R-:W-:Y:S05]  /*0b10*/  BSYNC.RECONVERGENT B1 ;  /* 0x0000000000017941 */ /* 0x000fea0003800200 */
.L_x_463:
[----:B------:R-:W-:-:S13]  /*0b20*/  ISETP.GE.AND P0, PT, R3, 0x100, PT ;  /* 0x000001000300780c */ /* 0x000fda0003f06270 */
[----:B------:R-:W-:Y:S05]  /*0b30*/  @!P0 BRA `(.L_x_479) ;  /* 0x00000010008c8947 */ /* 0x000fea0003800000 */
[----:B0-----:R-:W0:Y:S01]  /*0b40*/  S2R R12, SR_LANEID ;  /* 0x00000000000c7919 */ /* 0x001e220000000000 */
[----:B------:R-:W-:Y:S01]  /*0b50*/  BSSY.RECONVERGENT B1, `(.L_x_480) ;  /* 0x000001b000017945 */ /* 0x000fe20003800200 */
[----:B------:R-:W-:Y:S01]  /*0b60*/  IMAD.MOV.U32 R9, RZ, RZ, R6 ;  /* 0x000000ffff097224 */ /* 0x000fe200078e0006 */
[----:B-----5:R1:W2:Y:S01]  /*0b70*/  SHFL.DOWN PT, R4, R7, 0x1, 0x1f ;  /* 0x08201f0007047f89 */ /* 0x0202a200000e0000 */
        /* <DEDUP_REMOVED lines=24> */
.L_x_481:
[----:B------:R-:W-:Y:S05]  /*0d00*/  BSYNC.RECONVERGENT B1 ;  /* 0x0000000000017941 */ /* 0x000fea0003800200 */
.L_x_480:
        /* <DEDUP_REMOVED lines=12> */
[----:B---3--:R-:W-:Y:S02]  /*0dd0*/  IMAD.MOV.U32 R5, RZ, RZ, R12 ;  /* 0x000000ffff057224 */ /* 0x008fe400078e000c */
        /* <DEDUP_REMOVED lines=14> */
.L_x_483:
[----:B------:R-:W-:Y:S05]  /*0ec0*/  BSYNC.RECONVERGENT B1 ;  /* 0x0000000000017941 */ /* 0x000fea0003800200 */
.L_x_482:
[----:B0-----:R0:W4:Y:S01]  /*0ed0*/  SHFL.DOWN PT, R9, R4, 0x4, 0x1f ;  /* 0x08801f0004097f89 */ /* 0x00112200000e0000 */
[----:B------:R-:W-:Y:S01]  /*0ee0*/  BSSY.RECONVERGENT B1, `(.L_x_484) ;  /* 0x0000017000017945 */ /* 0x000fe20003800200 */
[----:B-1----:R-:W-:Y:S02]  /*0ef0*/  IMAD.MOV.U32 R6, RZ, RZ, R5 ;  /* 0x000000ffff067224 */ /* 0x002fe400078e0005 */
[----:B------:R0:W1:Y:S01]  /*0f00*/  SHFL.DOWN PT, R10, R5, 0x4, 0x1f ;  /* 0x08801f00050a7f89 */ /* 0x00006200000e0000 */
[----:B--2---:R-:W-:Y:S02]  /*0f10*/  IMAD.MOV.U32 R7, RZ, RZ, R8 ;  /* 0x000000ffff077224 */ /* 0x004fe400078e0008 */
[----:B------:R-:W-:Y:S01]  /*0f20*/  IMAD.MOV.U32 R3, RZ, RZ, R4 ;  /* 0x000000ffff037224 */ /* 0x000fe200078e0004 */
[----:B------:R0:W2:Y:S01]  /*0f30*/  SHFL.DOWN PT, R11, R8, 0x4, 0x1f ;  /* 0x08801f00080b7f89 */ /* 0x0000a200000e0000 */
[----:B------:R-:W-:Y:S05]  /*0f40*/  @P3 BRA `(.L_x_485) ;  /* 0x0000000000403947 */ /* 0x000fea0003800000 */
[----:B----4-:R-:W-:Y:S01]  /*0f50*/  FSETP.GEU.AND P0, PT, |R4|, |R9|, PT ;  /* 0x400000090400720b */ /* 0x010fe20003f0e200 */
[----:B-1----:R-:W-:Y:S02]  /*0f60*/  IMAD.MOV.U32 R6, RZ, RZ, R10 ;  /* 0x000000ffff067224 */ /* 0x002fe400078e000a */
        /* <DEDUP_REMOVED lines=14> */
.L_x_485:
[----:B------:R-:W-:Y:S05]  /*1050*/  BSYNC.RECONVERGENT B1 ;  /* 0x0000000000017941 */ /* 0x000fea0003800200 */
.L_x_484:
[----:B0-----:R0:W0:Y:S01]  /*1060*/  SHFL.DOWN PT, R8, R3, 0x8, 0x1f ;  /* 0x09001f0003087f89 */ /* 0x00102200000e0000 */
[----:B------:R-:W-:Y:S01]  /*1070*/  BSSY.RECONVERGENT B1, `(.L_x_486) ;  /* 0x0000017000017945 */ /* 0x000fe20003800200 */
[----:B------:R-:W-:Y:S02]  /*1080*/  IMAD.MOV.U32 R5, RZ, RZ, R6 ;  /* 0x000000ffff057224 */ /* 0x000fe400078e0006 */
[----:B--2---:R2:W0:Y:S01]  /*1090*/  SHFL.DOWN PT, R11, R6, 0x8, 0x1f ;  /* 0x09001f00060b7f89 */ /* 0x00442200000e0000 */
        /* <DEDUP_REMOVED lines=20> */
.L_x_487:
[----:B------:R-:W-:Y:S05]  /*11e0*/  BSYNC.RECONVERGENT B1 ;  /* 0x0000000000017941 */ /* 0x000fea0003800200 */
.L_x_486:
[----:B0-----:R0:W4:Y:S01]  /*11f0*/  SHFL.DOWN PT, R3, R4, 0x10, 0x1f ;  /* 0x0a001f0004037f89 */ /* 0x00112200000e0000 */
[----:B------:R-:W-:Y:S01]  /*1200*/  BSSY.RECONVERGENT B1, `(.L_x_488) ;  /* 0x0000017000017945 */ /* 0x000fe20003800200 */
[----:B--2---:R-:W-:Y:S02]  /*1210*/  IMAD.MOV.U32 R7, RZ, RZ, R5 ;  /* 0x000000ffff077224 */ /* 0x004fe400078e0005 */
[----:B-1----:R0:W1:Y:S01]  /*1220*/  SHFL.DOWN PT, R10, R5, 0x10, 0x1f ;  /* 0x0a001f00050a7f89 */ /* 0x00206200000e0000 */
[----:B------:R-:W-:Y:S02]  /*1230*/  IMAD.MOV.U32 R8, RZ, RZ, R9 ;  /* 0x000000ffff087224 */ /* 0x000fe400078e0009 */
[----:B------:R-:W-:Y:S01]  /*1240*/  IMAD.MOV.U32 R6, RZ, RZ, R4 ;  /* 0x000000ffff067224 */ /* 0x000fe200078e0004 */
[----:B---3--:R0:W2:Y:S01]  /*1250*/  SHFL.DOWN PT, R12, R9, 0x10, 0x1f ;  /* 0x0a001f00090c7f89 */ /* 0x0080a200000e0000 */
        /* <DEDUP_REMOVED lines=17> */
.L_x_489:
[----:B------:R-:W-:Y:S05]  /*1370*/  BSYNC.RECONVERGENT B1 ;  /* 0x0000000000017941 */ /* 0x000fea0003800200 */
.L_x_488:
[----:B------:R-:W-:Y:S04]  /*1380*/  BSSY.RECONVERGENT B1, `(.L_x_490) ;  /* 0x000000c000017945 */ /* 0x000fe80003800200 */
[----:B------:R-:W-:Y:S05]  /*1390*/  @P2 BRA `(.L_x_491) ;  /* 0x0000000000282947 */ /* 0x000fea0003800000 */
[----:B0-----:R-:W0:Y:S01]  /*13a0*/  S2R R5, SR_CgaCtaId ;  /* 0x0000000000057919 */ /* 0x001e220000008800 */
[----:B------:R-:W-:Y:S02]  /*13b0*/  MOV R4, 0x400 ;  /* 0x0000040000047802 */ /* 0x000fe40000000f00 */
[----:B----4-:R-:W-:-:S04]  /*13c0*/  SHF.R.U32.HI R3, RZ, 0x1, R2 ;  /* 0x00000001ff037819 */ /* 0x010fc80000011602 */
[----:B------:R-:W-:Y:S02]  /*13d0*/  LOP3.LUT R3, R3, 0x1f0, RZ, 0xc0, !PT ;  /* 0x000001f003037812 */ /* 0x000fe400078ec0ff */
[----:B0-----:R-:W-:Y:S01]  /*13e0*/  LEA R4, R5, R4, 0x18 ;  /* 0x0000000405047211 */ /* 0x001fe200078ec0ff */
[----:B------:R-:W-:-:S04]  /*13f0*/  IMAD.MOV.U32 R5, RZ, RZ, R8 ;  /* 0x000000ffff057224 */ /* 0x000fc800078e0008 */
[----:B------:R-:W-:Y:S02]  /*1400*/  IMAD.IADD R3, R3, 0x1, R4 ;  /* 0x0000000103037824 */ /* 0x000fe400078e0204 */
[----:B------:R-:W-:-:S03]  /*1410*/  IMAD.MOV.U32 R4, RZ, RZ, R7 ;  /* 0x000000ffff047224 */ /* 0x000fc600078e0007 */
[----:B------:R3:W-:Y:S04]  /*1420*/  STS [R3+0x8], R6 ;  /* 0x0000080603007388 */ /* 0x0007e80000000800 */
[----:B------:R3:W-:Y:S02]  /*1430*/  STS.64 [R3+0x10], R4 ;  /* 0x0000100403007388 */ /* 0x0007e40000000a00 */
.L_x_491:
[----:B------:R-:W-:Y:S05]  /*1440*/  BSYNC.RECONVERGENT B1 ;  /* 0x0000000000017941 */ /* 0x000fea0003800200 */
.L_x_490:
[----:B------:R-:W-:Y:S01]  /*1450*/  BAR.SYNC.DEFER_BLOCKING 0x0 ;  /* 0x0000000000007b1d */ /* 0x000fe20000010000 */
[----:B------:R-:W-:-:S13]  /*1460*/  ISETP.NE.AND P2, PT, R2, RZ, PT ;  /* 0x000000ff0200720c */ /* 0x000fda0003f45270 */
[----:B------:R-:W-:Y:S05]  /*1470*/  @P2 BRA `(.L_x_492) ;  /* 0x0000004400082947 */ /* 0x000fea0003800000 */
[----:B---34-:R-:W3:Y:S01]  /*1480*/  S2R R3, SR_CgaCtaId ;  /* 0x0000000000037919 */ /* 0x018ee20000008800 */
[----:B------:R-:W-:Y:S01]  /*1490*/  MOV R2, 0x400 ;  /* 0x0000040000027802 */ /* 0x000fe20000000f00 */
[----:B------:R-:W-:Y:S03]  /*14a0*/  BSSY.RECONVERGENT B1, `(.L_x_493) ;  /* 0x0000016000017945 */ /* 0x000fe60003800200 */
[----:B---3--:R-:W-:-:S05]  /*14b0*/  LEA R26, R3, R2, 0x18 ;  /* 0x00000002031a7211 */ /* 0x008fca00078ec0ff */
[----:B0-----:R-:W0:Y:S04]  /*14c0*/  LDS R5, [R26+0x18] ;  /* 0x000018001a057984 */ /* 0x001e280000000800 */
        /* <DEDUP_REMOVED lines=19> */
.L_x_494:
[----:B------:R-:W-:Y:S05]  /*1600*/  BSYNC.RECONVERGENT B1 ;  /* 0x0000000000017941 */ /* 0x000fea0003800200 */
.L_x_493:
[----:B------:R-:W0:Y:S01]  /*1610*/  LDS.64 R6, [R26+0x30] ;  /* 0x000030001a067984 */ /* 0x000e220000000a00 */
[----:B------:R-:W-:Y:S01]  /*1620*/  FSETP.GEU.AND P0, PT, |R21|, |R22|, PT ;  /* 0x400000161500720b */ /* 0x000fe20003f0e200 */
[----:B------:R-:W-:Y:S01]  /*1630*/  BSSY.RECONVERGENT B1, `(.L_x_495) ;  /* 0x0000019000017945 */ /* 0x000fe20003800200 */
[----:B------:R-:W-:Y:S01]  /*1640*/  IMAD.MOV.U32 R23, RZ, RZ, R22 ;  /* 0x000000ffff177224 */ /* 0x000fe200078e0016 */
[----:B------:R1:W3:Y:S04]  /*1650*/  LDS R20, [R26+0x48] ;  /* 0x000048001a147984 */ /* 0x0002e80000000800 */
[----:B------:R1:W4:Y:S04]  /*1660*/  LDS R19, [R26+0x58] ;  /* 0x000058001a137984 */ /* 0x0003280000000800 */
[----:B------:R1:W1:Y:S04]  /*1670*/  LDS R18, [R26+0x68] ;  /* 0x000068001a127984 */ /* 0x0002680000000800 */
[----:B------:R0:W1:Y:S04]  /*1680*/  LDS R17, [R26+0x78] ;  /* 0x000078001a117984 */ /* 0x0000680000000800 */
[----:B------:R0:W1:Y:S04]  /*1690*/  LDS.64 R8, [R26+0x40] ;  /* 0x000040001a087984 */ /* 0x0000680000000a00 */
[----:B------:R0:W1:Y:S04]  /*16a0*/  LDS.64 R10, [R26+0x50] ;  /* 0x000050001a0a7984 */ /* 0x0000680000000a00 */
[----:B--2---:R2:W1:Y:S04]  /*16b0*/  LDS.64 R12, [R26+0x60] ;  /* 0x000060001a0c7984 */ /* 0x0044680000000a00 */
        /* <DEDUP_REMOVED lines=16> */
.L_x_496:
[----:B------:R-:W-:Y:S05]  /*17c0*/  BSYNC.RECONVERGENT B1 ;  /* 0x0000000000017941 */ /* 0x000fea0003800200 */
.L_x_495:
        /* <DEDUP_REMOVED lines=17> */
.L_x_498:
[----:B------:R-:W-:Y:S05]  /*18e0*/  BSYNC.RECONVERGENT B1 ;  /* 0x0000000000017941 */ /* 0x000fea0003800200 */
.L_x_497:
[----:B---3--:R-:W-:Y:S01]  /*18f0*/  FSETP.GEU.AND P0, PT, |R3|, |R20|, PT ;  /* 0x400000140300720b */ /* 0x008fe20003f0e200 */
        /* <DEDUP_REMOVED lines=16> */
.L_x_500:
[----:B------:R-:W-:Y:S05]  /*1a00*/  BSYNC.RECONVERGENT B1 ;  /* 0x0000000000017941 */ /* 0x000fea0003800200 */
.L_x_499:
        /* <DEDUP_REMOVED lines=17> */
.L_x_502:
[----:B------:R-:W-:Y:S05]  /*1b20*/  BSYNC.RECONVERGENT B1 ;  /* 0x0000000000017941 */ /* 0x000fea0003800200 */
.L_x_501:
        /* <DEDUP_REMOVED lines=17> */
.L_x_504:
[----:B------:R-:W-:Y:S05]  /*1c40*/  BSYNC.RECONVERGENT B1 ;  /* 0x0000000000017941 */ /* 0x000fea0003800200 */
.L_x_503:
        /* <DEDUP_REMOVED lines=18> */
.L_x_479:
[----:B------:R-:W1:Y:S01]  /*1d70*/  S2R R18, SR_LANEID ;  /* 0x0000000000127919 */ /* 0x000e620000000000 */
[----:B------:R-:W-:Y:S01]  /*1d80*/  LOP3.LUT R4, R2, 0x3e0, RZ, 0xc0, !PT ;  /* 0x000003e002047812 */ /* 0x000fe200078ec0ff */
[----:B------:R-:W-:Y:S01]  /*1d90*/  BSSY.RECONVERGENT B1, `(.L_x_505) ;  /* 0x0000026000017945 */ /* 0x000fe20003800200 */
[----:B------:R-:W-:Y:S02]  /*1da0*/  IMAD.MOV.U32 R14, RZ, RZ, R6 ;  /* 0x000000ffff0e7224 */ /* 0x000fe400078e0006 */
[----:B------:R-:W-:Y:S02]  /*1db0*/  IMAD.MOV.U32 R16, RZ, RZ, R8 ;  /* 0x000000ffff107224 */ /* 0x000fe400078e0008 */
[----:B------:R-:W-:Y:S01]  /*1dc0*/  VIADD R10, R4, 0x20 ;  /* 0x00000020040a7836 */ /* 0x000fe20000000000 */
[----:B------:R-:W-:-:S04]  /*1dd0*/  LOP3.LUT R4, RZ, R4, RZ, 0x33, !PT ;  /* 0x00000004ff047212 */ /* 0x000fc800078e33ff */
[----:B------:R-:W-:Y:S01]  /*1de0*/  ISETP.GT.AND P0, PT, R10, R3, PT ;  /* 0x000000030a00720c */ /* 0x000fe20003f04270 */
[----:B------:R-:W-:-:S05]  /*1df0*/  IMAD.IADD R4, R3, 0x1, R4 ;  /* 0x0000000103047824 */ /* 0x000fca00078e0204 */
[----:B------:R-:W-:-:S05]  /*1e00*/  SEL R5, R4, 0x1f, P0 ;  /* 0x0000001f04057807 */ /* 0x000fca0000000000 */
[----:B------:R2:W3:Y:S04]  /*1e10*/  SHFL.DOWN PT, R9, R6, 0x1, R5 ;  /* 0x0820000006097989 */ /* 0x0004e800000e0005 */
[----:B------:R2:W4:Y:S01]  /*1e20*/  SHFL.DOWN PT, R11, R8, 0x1, R5 ;  /* 0x08200000080b7989 */ /* 0x00052200000e0005 */
[CC--:B-1----:R-:W-:Y:S01]  /*1e30*/  ISETP.GE.AND P0, PT, R18.reuse, R5.reuse, PT ;  /* 0x000000051200720c */ /* 0x0c2fe20003f06270 */
[C---:B0-----:R-:W-:Y:S01]  /*1e40*/  VIADD R12, R18.reuse, 0x8 ;  /* 0x00000008120c7836 */ /* 0x041fe20000000000 */
[C---:B------:R-:W-:Y:S01]  /*1e50*/  ISETP.NE.AND P3, PT, R18.reuse, RZ, PT ;  /* 0x000000ff1200720c */ /* 0x040fe20003f65270 */
[C---:B------:R-:W-:Y:S02]  /*1e60*/  VIADD R10, R18.reuse, 0x2 ;  /* 0x00000002120a7836 */ /* 0x040fe40000000000 */
[----:B------:R-:W-:Y:S01]  /*1e70*/  VIADD R4, R18, 0x4 ;  /* 0x0000000412047836 */ /* 0x000fe20000000000 */
[----:B------:R-:W-:-:S02]  /*1e80*/  ISETP.GT.AND P2, PT, R12, R5, PT ;  /* 0x000000050c00720c */ /* 0x000fc40003f44270 */
[----:B-----5:R2:W0:Y:S01]  /*1e90*/  SHFL.DOWN PT, R12, R7, 0x1, R5 ;  /* 0x08200000070c7989 */ /* 0x02042200000e0005 */
[-C--:B------:R-:W-:Y:S01]  /*1ea0*/  ISETP.GT.AND P6, PT, R10, R5.reuse, PT ;  /* 0x000000050a00720c */ /* 0x080fe20003fc4270 */
[----:B------:R-:W-:Y:S01]  /*1eb0*/  VIADD R10, R18, 0x10 ;  /* 0x00000010120a7836 */ /* 0x000fe20000000000 */
[----:B------:R-:W-:Y:S01]  /*1ec0*/  ISETP.GT.AND P4, PT, R4, R5, PT ;  /* 0x000000050400720c */ /* 0x000fe20003f84270 */
[----:B------:R-:W-:Y:S01]  /*1ed0*/  IMAD.MOV.U32 R4, RZ, RZ, R7 ;  /* 0x000000ffff047224 */ /* 0x000fe200078e0007 */
[----:B------:R-:W-:Y:S11]  /*1ee0*/  @P0 BRA `(.L_x_506) ;  /* 0x0000000000400947 */ /* 0x000ff60003800000 */
        /* <DEDUP_REMOVED lines=16> */
.L_x_506:
[----:B------:R-:W-:Y:S05]  /*1ff0*/  BSYNC.RECONVERGENT B1 ;  /* 0x0000000000017941 */ /* 0x000fea0003800200 */
.L_x_505:
[----:B--2---:R1:W2:Y:S01]  /*2000*/  SHFL.DOWN PT, R7, R4, 0x2, R5 ;  /* 0x0840000004077989 */ /* 0x0042a200000e0005 */
[----:B------:R-:W-:Y:S01]  /*2010*/  BSSY.RECONVERGENT B1, `(.L_x_507) ;  /* 0x0000018000017945 */ /* 0x000fe20003800200 */
[----:B------:R-:W-:Y:S01]  /*2020*/  ISETP.GT.AND P5, PT, R10, R5, PT ;  /* 0x000000050a00720c */ /* 0x000fe20003fa4270 */
[----:B------:R-:W-:Y:S01]  /*2030*/  IMAD.MOV.U32 R6, RZ, RZ, R4 ;  /* 0x000000ffff067224 */ /* 0x000fe200078e0004 */
[----:B---3--:R1:W3:Y:S01]  /*2040*/  SHFL.DOWN PT, R9, R14, 0x2, R5 ;  /* 0x084000000e097989 */ /* 0x0082e200000e0005 */
[----:B------:R-:W-:Y:S02]  /*2050*/  IMAD.MOV.U32 R10, RZ, RZ, R14 ;  /* 0x000000ffff0a7224 */ /* 0x000fe400078e000e */
[----:B0-----:R-:W-:Y:S01]  /*2060*/  IMAD.MOV.U32 R12, RZ, RZ, R16 ;  /* 0x000000ffff0c7224 */ /* 0x001fe200078e0010 */
[----:B----4-:R1:W0:Y:S01]  /*2070*/  SHFL.DOWN PT, R11, R16, 0x2, R5 ;  /* 0x08400000100b7989 */ /* 0x01022200000e0005 */
[----:B------:R-:W-:Y:S06]  /*2080*/  @P6 BRA `(.L_x_508) ;  /* 0x0000000000406947 */ /* 0x000fec0003800000 */
[----:B--2---:R-:W-:Y:S01]  /*2090*/  FSETP.GEU.AND P0, PT, |R4|, |R7|, PT ;  /* 0x400000070400720b */ /* 0x004fe20003f0e200 */
        /* <DEDUP_REMOVED lines=15> */
.L_x_508:
[----:B------:R-:W-:Y:S05]  /*2190*/  BSYNC.RECONVERGENT B1 ;  /* 0x0000000000017941 */ /* 0x000fea0003800200 */
.L_x_507:
[----:B--2---:R2:W4:Y:S01]  /*21a0*/  SHFL.DOWN PT, R7, R6, 0x4, R5 ;  /* 0x0880000006077989 */ /* 0x00452200000e0005 */
[----:B------:R-:W-:Y:S01]  /*21b0*/  BSSY.RECONVERGENT B1, `(.L_x_509) ;  /* 0x0000017000017945 */ /* 0x000fe20003800200 */
[----:B-1----:R-:W-:Y:S02]  /*21c0*/  IMAD.MOV.U32 R4, RZ, RZ, R6 ;  /* 0x000000ffff047224 */ /* 0x002fe400078e0006 */
[----:B---3--:R2:W1:Y:S01]  /*21d0*/  SHFL.DOWN PT, R9, R10, 0x4, R5 ;  /* 0x088000000a097989 */ /* 0x00846200000e0005 */
        /* <DEDUP_REMOVED lines=20> */
.L_x_510:
[----:B------:R-:W-:Y:S05]  /*2320*/  BSYNC.RECONVERGENT B1 ;  /* 0x0000000000017941 */ /* 0x000fea0003800200 */
.L_x_509:
[----:B----4-:R3:W4:Y:S01]  /*2330*/  SHFL.DOWN PT, R7, R4, 0x8, R5 ;  /* 0x0900000004077989 */ /* 0x01072200000e0005 */
[----:B------:R-:W-:Y:S01]  /*2340*/  BSSY.RECONVERGENT B1, `(.L_x_511) ;  /* 0x0000017000017945 */ /* 0x000fe20003800200 */
[----:B--2---:R-:W-:Y:S02]  /*2350*/  IMAD.MOV.U32 R10, RZ, RZ, R4 ;  /* 0x000000ffff0a7224 */ /* 0x004fe400078e0004 */
[----:B-1----:R3:W1:Y:S01]  /*2360*/  SHFL.DOWN PT, R9, R8, 0x8, R5 ;  /* 0x0900000008097989 */ /* 0x00266200000e0005 */
        /* <DEDUP_REMOVED lines=20> */
.L_x_512:
[----:B------:R-:W-:Y:S05]  /*24b0*/  BSYNC.RECONVERGENT B1 ;  /* 0x0000000000017941 */ /* 0x000fea0003800200 */
.L_x_511:
[----:B-1----:R1:W2:Y:S01]  /*24c0*/  SHFL.DOWN PT, R9, R10, 0x10, R5 ;  /* 0x0a0000000a097989 */ /* 0x0022a200000e0005 */
[----:B------:R-:W-:Y:S01]  /*24d0*/  BSSY.RECONVERGENT B1, `(.L_x_513) ;  /* 0x0000017000017945 */ /* 0x000fe20003800200 */
[----:B------:R-:W-:Y:S02]  /*24e0*/  IMAD.MOV.U32 R6, RZ, RZ, R10 ;  /* 0x000000ffff067224 */ /* 0x000fe400078e000a */
[----:B0-----:R1:W0:Y:S01]  /*24f0*/  SHFL.DOWN PT, R11, R12, 0x10, R5 ;  /* 0x0a0000000c0b7989 */ /* 0x00122200000e0005 */
[----:B----4-:R-:W-:Y:S02]  /*2500*/  IMAD.MOV.U32 R7, RZ, RZ, R12 ;  /* 0x000000ffff077224 */ /* 0x010fe400078e000c */
[----:B---3--:R-:W-:Y:S01]  /*2510*/  IMAD.MOV.U32 R8, RZ, RZ, R14 ;  /* 0x000000ffff087224 */ /* 0x008fe200078e000e */
[----:B------:R1:W3:Y:S01]  /*2520*/  SHFL.DOWN PT, R13, R14, 0x10, R5 ;  /* 0x0a0000000e0d7989 */ /* 0x0002e200000e0005 */
[----:B------:R-:W-:Y:S05]  /*2530*/  @P5 BRA `(.L_x_514) ;  /* 0x0000000000405947 */ /* 0x000fea0003800000 */
[----:B--2---:R-:W-:Y:S01]  /*2540*/  FSETP.GEU.AND P0, PT, |R10|, |R9|, PT ;  /* 0x400000090a00720b */ /* 0x004fe20003f0e200 */
[----:B------:R-:W-:Y:S02]  /*2550*/  IMAD.MOV.U32 R6, RZ, RZ, R9 ;  /* 0x000000ffff067224 */ /* 0x000fe400078e0009 */
[----:B0-----:R-:W-:Y:S02]  /*2560*/  IMAD.MOV.U32 R7, RZ, RZ, R11 ;  /* 0x000000ffff077224 */ /* 0x001fe400078e000b */
        /* <DEDUP_REMOVED lines=13> */
.L_x_514:
[----:B------:R-:W-:Y:S05]  /*2640*/  BSYNC.RECONVERGENT B1 ;  /* 0x0000000000017941 */ /* 0x000fea0003800200 */
.L_x_513:
[----:B------:R-:W-:Y:S04]  /*2650*/  BSSY.RECONVERGENT B1, `(.L_x_515) ;  /* 0x000000c000017945 */ /* 0x000fe80003800200 */
[----:B------:R-:W-:Y:S05]  /*2660*/  @P3 BRA `(.L_x_516) ;  /* 0x0000000000283947 */ /* 0x000fea0003800000 */
[----:B-1----:R-:W1:Y:S01]  /*2670*/  S2R R10, SR_CgaCtaId ;  /* 0x00000000000a7919 */ /* 0x002e620000008800 */
[----:B------:R-:W-:Y:S02]  /*2680*/  MOV R5, 0x400 ;  /* 0x0000040000057802 */ /* 0x000fe40000000f00 */
[----:B------:R-:W-:-:S04]  /*2690*/  SHF.R.U32.HI R4, RZ, 0x1, R2 ;  /* 0x00000001ff047819 */ /* 0x000fc80000011602 */
[----:B------:R-:W-:Y:S02]  /*26a0*/  LOP3.LUT R4, R4, 0x1f0, RZ, 0xc0, !PT ;  /* 0x000001f004047812 */ /* 0x000fe400078ec0ff */
[----:B-1----:R-:W-:-:S05]  /*26b0*/  LEA R5, R10, R5, 0x18 ;  /* 0x000000050a057211 */ /* 0x002fca00078ec0ff */
[----:B--2---:R-:W-:Y:S02]  /*26c0*/  IMAD.IADD R9, R4, 0x1, R5 ;  /* 0x0000000104097824 */ /* 0x004fe400078e0205 */
[----:B------:R-:W-:Y:S02]  /*26d0*/  IMAD.MOV.U32 R4, RZ, RZ, R7 ;  /* 0x000000ffff047224 */ /* 0x000fe400078e0007 */
[----:B------:R-:W-:Y:S01]  /*26e0*/  IMAD.MOV.U32 R5, RZ, RZ, R8 ;  /* 0x000000ffff057224 */ /* 0x000fe200078e0008 */
[----:B------:R4:W-:Y:S04]  /*26f0*/  STS [R9+0x8], R6 ;  /* 0x0000080609007388 */ /* 0x0009e80000000800 */
[----:B------:R4:W-:Y:S02]  /*2700*/  STS.64 [R9+0x10], R4 ;  /* 0x0000100409007388 */ /* 0x0009e40000000a00 */
.L_x_516:
[----:B------:R-:W-:Y:S05]  /*2710*/  BSYNC.RECONVERGENT B1 ;  /* 0x0000000000017941 */ /* 0x000fea0003800200 */
.L_x_515:
[----:B------:R-:W-:Y:S01]  /*2720*/  BAR.SYNC.DEFER_BLOCKING 0x0 ;  /* 0x0000000000007b1d */ /* 0x000fe20000010000 */
[----:B------:R-:W-:-:S13]  /*2730*/  ISETP.NE.AND P2, PT, R2, RZ, PT ;  /* 0x000000ff0200720c */ /* 0x000fda0003f45270 */
[----:B------:R-:W-:Y:S05]  /*2740*/  @P2 BRA `(.L_x_492) ;  /* 0x0000003000542947 */ /* 0x000fea0003800000 */
[C---:B------:R-:W-:Y:S01]  /*2750*/  ISETP.GE.AND P0, PT, R3.reuse, 0x21, PT ;  /* 0x000000210300780c */ /* 0x040fe20003f06270 */
[----:B------:R-:W-:Y:S01]  /*2760*/  IMAD.MOV.U32 R2, RZ, RZ, R6 ;  /* 0x000000ffff027224 */ /* 0x000fe200078e0006 */
[C---:B------:R-:W-:Y:S01]  /*2770*/  ISETP.GE.AND P5, PT, R3.reuse, 0x41, PT ;  /* 0x000000410300780c */ /* 0x040fe20003fa6270 */
[----:B0-----:R-:W-:Y:S01]  /*2780*/  IMAD.MOV.U32 R11, RZ, RZ, R7 ;  /* 0x000000ffff0b7224 */ /* 0x001fe200078e0007 */
[C---:B------:R-:W-:Y:S01]  /*2790*/  ISETP.GE.AND P4, PT, R3.reuse, 0x61, PT ;  /* 0x000000610300780c */ /* 0x040fe20003f86270 */
[----:B-1----:R-:W-:Y:S01]  /*27a0*/  IMAD.MOV.U32 R10, RZ, RZ, R8 ;  /* 0x000000ffff0a7224 */ /* 0x002fe200078e0008 */
[----:B------:R-:W-:-:S07]  /*27b0*/  ISETP.GE.AND P3, PT, R3, 0x81, PT ;  /* 0x000000810300780c */ /* 0x000fce0003f66270 */
[----:B------:R-:W-:Y:S06]  /*27c0*/  @!P0 BRA `(.L_x_517) ;  /* 0x00000000005c8947 */ /* 0x000fec0003800000 */
[----:B------:R-:W0:Y:S01]  /*27d0*/  S2UR UR5, SR_CgaCtaId ;  /* 0x00000000000579c3 */ /* 0x000e220000008800 */
[----:B------:R-:W-:Y:S01]  /*27e0*/  UMOV UR4, 0x400 ;  /* 0x0000040000047882 */ /* 0x000fe20000000000 */
[----:B------:R-:W-:Y:S01]  /*27f0*/  BSSY.RECONVERGENT B1, `(.L_x_517) ;  /* 0x0000014000017945 */ /* 0x000fe20003800200 */
[----:B0-----:R-:W-:-:S09]  /*2800*/  ULEA UR4, UR5, UR4, 0x18 ;  /* 0x0000000405047291 */ /* 0x001fd2000f8ec0ff */
[----:B----4-:R-:W0:Y:S04]  /*2810*/  LDS R5, [UR4+0x18] ;  /* 0x00001804ff057984 */ /* 0x010e280008000800 */
[----:B---3--:R-:W1:Y:S01]  /*2820*/  LDS.64 R12, [UR4+0x20] ;  /* 0x00002004ff0c7984 */ /* 0x008e620008000a00 */
        /* <DEDUP_REMOVED lines=16> */
.L_x_518:
[----:B------:R-:W-:Y:S05]  /*2930*/  BSYNC.RECONVERGENT B1 ;  /* 0x0000000000017941 */ /* 0x000fea0003800200 */
.L_x_517:
[----:B----4-:R-:W-:Y:S02]  /*2940*/  IMAD.MOV.U32 R4, RZ, RZ, R2 ;  /* 0x000000ffff047224 */ /* 0x010fe400078e0002 */
[----:B--2---:R-:W-:Y:S02]  /*2950*/  IMAD.MOV.U32 R9, RZ, RZ, R11 ;  /* 0x000000ffff097224 */ /* 0x004fe400078e000b */
[----:B------:R-:W-:Y:S01]  /*2960*/  IMAD.MOV.U32 R8, RZ, RZ, R10 ;  /* 0x000000ffff087224 */ /* 0x000fe200078e000a */
[----:B------:R-:W-:Y:S06]  /*2970*/  @!P5 BRA `(.L_x_519) ;  /* 0x00000000005cd947 */ /* 0x000fec0003800000 */
[----:B------:R-:W0:Y:S01]  /*2980*/  S2UR UR5, SR_CgaCtaId ;  /* 0x00000000000579c3 */ /* 0x000e220000008800 */
[----:B------:R-:W-:Y:S01]  /*2990*/  UMOV UR4, 0x400 ;  /* 0x0000040000047882 */ /* 0x000fe20000000000 */
[----:B------:R-:W-:Y:S01]  /*29a0*/  BSSY.RECONVERGENT B1, `(.L_x_519) ;  /* 0x0000014000017945 */ /* 0x000fe20003800200 */
[----:B0-----:R-:W-:-:S09]  /*29b0*/  ULEA UR4, UR5, UR4, 0x18 ;  /* 0x0000000405047291 */ /* 0x001fd2000f8ec0ff */
[----:B------:R-:W0:Y:S04]  /*29c0*/  LDS R5, [UR4+0x28] ;  /* 0x00002804ff057984 */ /* 0x000e280008000800 */
[----:B------:R-:W1:Y:S01]  /*29d0*/  LDS.64 R6, [UR4+0x30] ;  /* 0x00003004ff067984 */ /* 0x000e620008000a00 */
        /* <DEDUP_REMOVED lines=16> */
.L_x_520:
[----:B------:R-:W-:Y:S05]  /*2ae0*/  BSYNC.RECONVERGENT B1 ;  /* 0x0000000000017941 */ /* 0x000fea0003800200 */
.L_x_519:
        /* <DEDUP_REMOVED lines=29> */
.L_x_522:
[----:B------:R-:W-:Y:S05]  /*2cc0*/  BSYNC.RECONVERGENT B1 ;  /* 0x0000000000017941 */ /* 0x000fea0003800200 */
.L_x_521:
        /* <DEDUP_REMOVED lines=26> */
.L_x_524:
[----:B------:R-:W-:Y:S05]  /*2e70*/  BSYNC.RECONVERGENT B1 ;  /* 0x0000000000017941 */ /* 0x000fea0003800200 */
.L_x_523:
        /* <DEDUP_REMOVED lines=26> */
.L_x_526:
[----:B------:R-:W-:Y:S05]  /*3020*/  BSYNC.RECONVERGENT B1 ;  /* 0x0000000000017941 */ /* 0x000fea0003800200 */
.L_x_525:
        /* <DEDUP_REMOVED lines=26> */
.L_x_528:
[----:B------:R-:W-:Y:S05]  /*31d0*/  BSYNC.RECONVERGENT B1 ;  /* 0x0000000000017941 */ /* 0x000fea0003800200 */
.L_x_527:
        /* <DEDUP_REMOVED lines=27> */
.L_x_460:
[----:B------:R-:W0:Y:S01]  /*3390*/  S2R R2, SR_TID.X ;  /* 0x0000000000027919 */ /* 0x000e220000002100 */
[----:B------:R-:W1:Y:S01]  /*33a0*/  LDCU.128 UR12, c[0x0][0x380] ;  /* 0x00007000ff0c77ac */ /* 0x000e620008000c00 */
[----:B------:R-:W-:Y:S02]  /*33b0*/  SHF.R.S32.HI R12, RZ, 0x1f, R5 ;  /* 0x0000001fff0c7819 */ /* 0x000fe40000011405 */
[----:B0-----:R-:W-:-:S04]  /*33c0*/  IADD3 R3, P0, PT, R5, R2, RZ ;  /* 0x0000000205037210 */ /* 0x001fc80007f1e0ff */
[----:B-1----:R-:W-:Y:S01]  /*33d0*/  LEA R6, P1, R3, UR12, 0x2 ;  /* 0x0000000c03067c11 */ /* 0x002fe2000f8210ff */
[----:B------:R-:W-:-:S05]  /*33e0*/  IMAD.X R8, RZ, RZ, R12, P0 ;  /* 0x000000ffff087224 */ /* 0x000fca00000e060c */
[----:B------:R-:W-:-:S05]  /*33f0*/  LEA.HI.X R7, R3, UR13, R8, 0x2, P1 ;  /* 0x0000000d03077c11 */ /* 0x000fca00088f1408 */
[----:B------:R-:W2:Y:S04]  /*3400*/  LDG.E R3, desc[UR10][R6.64] ;  /* 0x0000000a06037981 */ /* 0x000ea8000c1e1900 */
[----:B------:R-:W2:Y:S04]  /*3410*/  LDG.E R8, desc[UR10][R6.64+0x400] ;  /* 0x0004000a06087981 */ /* 0x000ea8000c1e1900 */
[----:B------:R-:W3:Y:S04]  /*3420*/  LDG.E R9, desc[UR10][R6.64+0x800] ;  /* 0x0008000a06097981 */ /* 0x000ee8000c1e1900 */
[----:B------:R-:W4:Y:S04]  /*3430*/  LDG.E R10, desc[UR10][R6.64+0xc00] ;  /* 0x000c000a060a7981 */ /* 0x000f28000c1e1900 */
[----:B------:R-:W5:Y:S01]  /*3440*/  LDG.E R11, desc[UR10][R6.64+0x1000] ;  /* 0x0010000a060b7981 */ /* 0x000f62000c1e1900 */
[----:B--2---:R-:W-:-:S04]  /*3450*/  FSETP.GEU.AND P0, PT, |R3|, |R8|, PT ;  /* 0x400000080300720b */ /* 0x004fc80003f0e200 */
[----:B------:R-:W-:Y:S01]  /*3460*/  FSEL R8, R3, R8, P0 ;  /* 0x0000000803087208 */ /* 0x000fe20000000000 */
[----:B------:R-:W-:-:S03]  /*3470*/  VIADD R3, R2, 0x100 ;  /* 0x0000010002037836 */ /* 0x000fc60000000000 */
[----:B---3--:R-:W-:-:S04]  /*3480*/  FSETP.GEU.AND P2, PT, |R8|, |R9|, PT ;  /* 0x400000090800720b */ /* 0x008fc80003f4e200 */
[----:B------:R-:W-:Y:S01]  /*3490*/  FSEL R9, R8, R9, P2 ;  /* 0x0000000908097208 */ /* 0x000fe20001000000 */
[----:B------:R-:W-:-:S03]  /*34a0*/  VIADD R8, R2, 0x200 ;  /* 0x0000020002087836 */ /* 0x000fc60000000000 */
[----:B----4-:R-:W-:-:S04]  /*34b0*/  FSETP.GEU.AND P3, PT, |R9|, |R10|, PT ;  /* 0x4000000a0900720b */ /* 0x010fc80003f6e200 */
[----:B------:R-:W-:Y:S02]  /*34c0*/  FSEL R10, R9, R10, P3 ;  /* 0x0000000a090a7208 */ /* 0x000fe40001800000 */
[----:B------:R-:W-:Y:S02]  /*34d0*/  @P2 SEL R8, R2, R3, P0 ;  /* 0x0000000302082207 */ /* 0x000fe40000000000 */
[----:B-----5:R-:W-:Y:S02]  /*34e0*/  FSETP.GEU.AND P1, PT, |R10|, |R11|, PT ;  /* 0x4000000b0a00720b */ /* 0x020fe40003f2e200 */
[----:B------:R-:W-:Y:S02]  /*34f0*/  IADD3 R5, P2, PT, R5, UR14, RZ ;  /* 0x0000000e05057c10 */ /* 0x000fe4000ff5e0ff */
[C---:B------:R-:W-:Y:S01]  /*3500*/  LOP3.LUT R3, R2.reuse, 0x400, RZ, 0xfc, !PT ;  /* 0x0000040002037812 */ /* 0x040fe200078efcff */
[----:B------:R-:W-:Y:S01]  /*3510*/  @!P3 VIADD R8, R2, 0x300 ;  /* 0x000003000208b836 */ /* 0x000fe20000000000 */
[----:B------:R-:W-:-:S02]  /*3520*/  IADD3.X R7, PT, PT, R12, UR15, RZ, P2, !PT ;  /* 0x0000000f0c077c10 */ /* 0x000fc400097fe4ff */
[----:B------:R-:W-:-:S05]  /*3530*/  ISETP.LE.AND P2, PT, R4, UR6, PT ;  /* 0x0000000604007c0c */ /* 0x000fca000bf43270 */
        /* <DEDUP_REMOVED lines=23> */
[----:B------:R-:W-:-:S05]  /*36b0*/  IMAD.MOV.U32 R11, RZ, RZ, 0x500 ;  /* 0x00000500ff0b7424 */ /* 0x000fca00078e00ff */
[----:B------:R-:W2:Y:S01]  /*36c0*/  ATOMG.E.ADD.STRONG.GPU PT, R7, desc[UR10][R8.64], R11 ;  /* 0x8000000b080779a8 */ /* 0x000ea200081ef10a */
[----:B------:R-:W0:Y:S01]  /*36d0*/  S2UR UR5, SR_CgaCtaId ;  /* 0x00000000000579c3 */ /* 0x000e220000008800 */
[----:B------:R-:W-:Y:S02]  /*36e0*/  UMOV UR4, 0x400 ;  /* 0x0000040000047882 */ /* 0x000fe40000000000 */
[----:B0-----:R-:W-:Y:S01]  /*36f0*/  ULEA UR4, UR5, UR4, 0x18 ;  /* 0x0000000405047291 */ /* 0x001fe2000f8ec0ff */
[----:B--2---:R-:W-:-:S08]  /*3700*/  VIADD R7, R7, UR6 ;  /* 0x0000000607077c36 */ /* 0x004fd00008000000 */
[----:B------:R0:W-:Y:S03]  /*3710*/  STS [UR4+0x98], R7 ;  /* 0x00009807ff007988 */ /* 0x0001e60008000804 */
.L_x_531:
[----:B------:R-:W-:Y:S05]  /*3720*/  BSYNC.RECONVERGENT B1 ;  /* 0x0000000000017941 */ /* 0x000fea0003800200 */
.L_x_530:
[----:B------:R-:W1:Y:S08]  /*3730*/  S2UR UR5, SR_CgaCtaId ;  /* 0x00000000000579c3 */ /* 0x000e700000008800 */
[----:B------:R-:W-:Y:S06]  /*3740*/  BAR.SYNC.DEFER_BLOCKING 0x0 ;  /* 0x0000000000007b1d */ /* 0x000fec0000010000 */
[----:B------:R-:W-:-:S02]  /*3750*/  UMOV UR4, 0x400 ;  /* 0x0000040000047882 */ /* 0x000fc40000000000 */
[----:B-1----:R-:W-:-:S06]  /*3760*/  ULEA UR4, UR5, UR4, 0x18 ;  /* 0x0000000405047291 */ /* 0x002fcc000f8ec0ff */
[----:B0-----:R-:W-:-:S05]  /*3770*/  IMAD.U32 R7, RZ, RZ, UR4 ;  /* 0x00000004ff077e24 */ /* 0x001fca000f8e00ff */
[----:B------:R-:W0:Y:S02]  /*3780*/  LDS R11, [R7+0x98] ;  /* 0x00009800070b7984 */ /* 0x000e240000000800 */
[----:B0-----:R-:W-:-:S05]  /*3790*/  VIADD R13, R11, 0x500 ;  /* 0x000005000b0d7836 */ /* 0x001fca0000000000 */
[----:B------:R-:W-:-:S13]  /*37a0*/  ISETP.GT.AND P0, PT, R13, R4, PT ;  /* 0x000000040d00720c */ /* 0x000fda0003f04270 */
[----:B------:R-:W-:Y:S05]  /*37b0*/  @P0 BRA `(.L_x_532) ;  /* 0x00000004004c0947 */ /* 0x000fea0003800000 */
[----:B------:R-:W-:Y:S01]  /*37c0*/  BSSY.RECONVERGENT B1, `(.L_x_532) ;  /* 0x0000052000017945 */ /* 0x000fe20003800200 */
[----:B------:R-:W-:Y:S01]  /*37d0*/  IMAD.MOV.U32 R16, RZ, RZ, R5 ;  /* 0x000000ffff107224 */ /* 0x000fe200078e0005 */
[----:B------:R-:W0:Y:S01]  /*37e0*/  LDCU UR7, c[0x0][0x398] ;  /* 0x00007300ff0777ac */ /* 0x000e220008000800 */
[----:B------:R-:W-:Y:S02]  /*37f0*/  IMAD.MOV.U32 R22, RZ, RZ, R3 ;  /* 0x000000ffff167224 */ /* 0x000fe400078e0003 */
[----:B------:R-:W-:Y:S01]  /*3800*/  IMAD.MOV.U32 R12, RZ, RZ, R6 ;  /* 0x000000ffff0c7224 */ /* 0x000fe200078e0006 */
[----:B------:R-:W1:Y:S06]  /*3810*/  LDCU.128 UR12, c[0x0][0x380] ;  /* 0x00007000ff0c77ac */ /* 0x000e6c0008000c00 */
.L_x_535:
[----:B------:R-:W-:-:S04]  /*3820*/  IADD3 R21, P0, PT, R2, R11, RZ ;  /* 0x0000000b02157210 */ /* 0x000fc80007f1e0ff */
[----:B------:R-:W-:Y:S02]  /*3830*/  LEA.HI.X.SX32 R20, R11, RZ, 0x1, P0 ;  /* 0x000000ff0b147211 */ /* 0x000fe400000f0eff */
[----:B-1----:R-:W-:-:S04]  /*3840*/  LEA R14, P0, R21, UR12, 0x2 ;  /* 0x0000000c150e7c11 */ /* 0x002fc8000f8010ff */
[----:B------:R-:W-:-:S05]  /*3850*/  LEA.HI.X R15, R21, UR13, R20, 0x2, P0 ;  /* 0x0000000d150f7c11 */ /* 0x000fca00080f1414 */
[----:B------:R-:W2:Y:S04]  /*3860*/  LDG.E R11, desc[UR10][R14.64] ;  /* 0x0000000a0e0b7981 */ /* 0x000ea8000c1e1900 */
[----:B------:R-:W3:Y:S04]  /*3870*/  LDG.E R4, desc[UR10][R14.64+0x400] ;  /* 0x0004000a0e047981 */ /* 0x000ee8000c1e1900 */
[----:B------:R-:W4:Y:S04]  /*3880*/  LDG.E R13, desc[UR10][R14.64+0x800] ;  /* 0x0008000a0e0d7981 */ /* 0x000f28000c1e1900 */
[----:B------:R-:W4:Y:S01]  /*3890*/  LDG.E R10, desc[UR10][R14.64+0xc00] ;  /* 0x000c000a0e0a7981 */ /* 0x000f22000c1e1900 */
[----:B------:R-:W-:-:S03]  /*38a0*/  IADD3 R21, P0, PT, R21, UR14, RZ ;  /* 0x0000000e15157c10 */ /* 0x000fc6000ff1e0ff */
[----:B------:R1:W5:Y:S01]  /*38b0*/  LDG.E R5, desc[UR10][R14.64+0x1000] ;  /* 0x0010000a0e057981 */ /* 0x000362000c1e1900 */
[----:B------:R-:W-:Y:S01]  /*38c0*/  IADD3.X R20, PT, PT, R20, UR15, RZ, P0, !PT ;  /* 0x0000000f14147c10 */ /* 0x000fe200087fe4ff */
[----:B------:R-:W-:Y:S01]  /*38d0*/  BSSY.RECONVERGENT B2, `(.L_x_533) ;  /* 0x000002a000027945 */ /* 0x000fe20003800200 */
[----:B------:R-:W-:Y:S01]  /*38e0*/  BAR.SYNC.DEFER_BLOCKING 0x0 ;  /* 0x0000000000007b1d */ /* 0x000fe20000010000 */
[C---:B------:R-:W-:Y:S02]  /*38f0*/  IADD3 R18, P3, PT, R21.reuse, 0x100, RZ ;  /* 0x0000010015127810 */ /* 0x040fe40007f7e0ff */
[C---:B------:R-:W-:Y:S02]  /*3900*/  IADD3 R17, P4, PT, R21.reuse, 0x200, RZ ;  /* 0x0000020015117810 */ /* 0x040fe40007f9e0ff */
[C---:B------:R-:W-:Y:S01]  /*3910*/  IADD3 R3, P6, PT, R21.reuse, 0x400, RZ ;  /* 0x0000040015037810 */ /* 0x040fe20007fde0ff */
[----:B------:R-:W-:Y:S01]  /*3920*/  IMAD.X R19, RZ, RZ, R20, P3 ;  /* 0x000000ffff137224 */ /* 0x000fe200018e0614 */
[----:B-1----:R-:W-:-:S02]  /*3930*/  IADD3 R14, P5, PT, R21, 0x300, RZ ;  /* 0x00000300150e7810 */ /* 0x002fc40007fbe0ff */
[----:B------:R-:W-:Y:S01]  /*3940*/  ISETP.NE.AND P3, PT, R2, RZ, PT ;  /* 0x000000ff0200720c */ /* 0x000fe20003f65270 */
[--C-:B------:R-:W-:Y:S02]  /*3950*/  IMAD.X R6, RZ, RZ, R20.reuse, P6 ;  /* 0x000000ffff067224 */ /* 0x100fe400030e0614 */
[----:B------:R-:W-:Y:S01]  /*3960*/  IMAD.X R15, RZ, RZ, R20, P5 ;  /* 0x000000ffff0f7224 */ /* 0x000fe200028e0614 */
[----:B--2---:R-:W-:-:S13]  /*3970*/  FSETP.GEU.AND P2, PT, |R16|, |R11|, PT ;  /* 0x4000000b1000720b */ /* 0x004fda0003f4e200 */
[----:B------:R-:W-:-:S04]  /*3980*/  @P2 ISETP.GE.U32.AND P0, PT, R22, R21, PT ;  /* 0x000000151600220c */ /* 0x000fc80003f06070 */
[----:B------:R-:W-:-:S04]  /*3990*/  @P2 ISETP.GE.AND.EX P0, PT, R12, R20, PT, P0 ;  /* 0x000000140c00220c */ /* 0x000fc80003f06300 */
[----:B------:R-:W-:-:S04]  /*39a0*/  @P2 FSETP.LT.OR P0, PT, |R11|, |R16|, !P0 ;  /* 0x400000100b00220b */ /* 0x000fc80004701600 */
[----:B------:R-:W-:Y:S01]  /*39b0*/  @P2 FSEL R11, R16, R11, P0 ;  /* 0x0000000b100b2208 */ /* 0x000fe20000000000 */
[----:B------:R-:W-:Y:S01]  /*39c0*/  IMAD.X R16, RZ, RZ, R20, P4 ;  /* 0x000000ffff107224 */ /* 0x000fe200020e0614 */
[----:B------:R-:W-:Y:S02]  /*39d0*/  @P2 SEL R21, R22, R21, P0 ;  /* 0x0000001516152207 */ /* 0x000fe40000000000 */
[----:B---3--:R-:W-:Y:S02]  /*39e0*/  FSETP.GEU.AND P1, PT, |R11|, |R4|, PT ;  /* 0x400000040b00720b */ /* 0x008fe40003f2e200 */
[----:B------:R-:W-:-:S11]  /*39f0*/  @P2 SEL R20, R12, R20, P0 ;  /* 0x000000140c142207 */ /* 0x000fd60000000000 */
        /* <DEDUP_REMOVED lines=10> */
[----:B------:R-:W-:Y:S02]  /*3aa0*/  @P2 FSEL R13, R4, R13, P0 ;  /* 0x0000000d040d2208 */ /* 0x000fe40000000000 */
[----:B------:R-:W-:Y:S02]  /*3ab0*/  @P2 SEL R17, R18, R17, P0 ;  /* 0x0000001112112207 */ /* 0x000fe40000000000 */
[----:B------:R-:W-:Y:S02]  /*3ac0*/  FSETP.GEU.AND P1, PT, |R13|, |R10|, PT ;  /* 0x4000000a0d00720b */ /* 0x000fe40003f2e200 */
[----:B------:R-:W-:Y:S01]  /*3ad0*/  @P2 SEL R16, R19, R16, P0 ;  /* 0x0000001013102207 */ /* 0x000fe20000000000 */
[----:B------:R-:W-:Y:S10]  /*3ae0*/  @P3 BRA `(.L_x_534) ;  /* 0x0000000000203947 */ /* 0x000ff40003800000 */
[----:B------:R-:W-:-:S05]  /*3af0*/  IMAD.MOV.U32 R11, RZ, RZ, 0x500 ;  /* 0x00000500ff0b7424 */ /* 0x000fca00078e00ff */
[----:B------:R-:W2:Y:S01]  /*3b00*/  ATOMG.E.ADD.STRONG.GPU PT, R4, desc[UR10][R8.64], R11 ;  /* 0x8000000b080479a8 */ /* 0x000ea200081ef10a */
[----:B------:R-:W1:Y:S01]  /*3b10*/  S2UR UR5, SR_CgaCtaId ;  /* 0x00000000000579c3 */ /* 0x000e620000008800 */
[----:B------:R-:W-:Y:S02]  /*3b20*/  UMOV UR4, 0x400 ;  /* 0x0000040000047882 */ /* 0x000fe40000000000 */
[----:B-1----:R-:W-:-:S06]  /*3b30*/  ULEA UR4, UR5, UR4, 0x18 ;  /* 0x0000000405047291 */ /* 0x002fcc000f8ec0ff */
[----:B------:R-:W-:Y:S02]  /*3b40*/  IMAD.U32 R7, RZ, RZ, UR4 ;  /* 0x00000004ff077e24 */ /* 0x000fe4000f8e00ff */
[----:B--2---:R-:W-:-:S05]  /*3b50*/  VIADD R4, R4, UR6 ;  /* 0x0000000604047c36 */ /* 0x004fca0008000000 */
[----:B------:R1:W-:Y:S02]  /*3b60*/  STS [R7+0x98], R4 ;  /* 0x0000980407007388 */ /* 0x0003e40000000800 */
.L_x_534:
[----:B0-----:R-:W-:Y:S05]  /*3b70*/  BSYNC.RECONVERGENT B2 ;  /* 0x0000000000027941 */ /* 0x001fea0003800200 */
.L_x_533:
[----:B------:R-:W-:Y:S01]  /*3b80*/  BAR.SYNC.DEFER_BLOCKING 0x0 ;  /* 0x0000000000007b1d */ /* 0x000fe20000010000 */
[----:B------:R-:W-:Y:S01]  /*3b90*/  @P1 ISETP.GE.U32.AND P0, PT, R17, R14, PT ;  /* 0x0000000e1100120c */ /* 0x000fe20003f06070 */
[----:B-1----:R-:W-:-:S03]  /*3ba0*/  IMAD.U32 R4, RZ, RZ, UR7 ;  /* 0x00000007ff047e24 */ /* 0x002fc6000f8e00ff */
[----:B------:R-:W-:-:S04]  /*3bb0*/  @P1 ISETP.GE.AND.EX P0, PT, R16, R15, PT, P0 ;  /* 0x0000000f1000120c */ /* 0x000fc80003f06300 */
[----:B------:R-:W-:-:S04]  /*3bc0*/  @P1 FSETP.LT.OR P0, PT, |R10|, |R13|, !P0 ;  /* 0x4000000d0a00120b */ /* 0x000fc80004701600 */
[----:B------:R-:W-:Y:S02]  /*3bd0*/  @P1 FSEL R10, R13, R10, P0 ;  /* 0x0000000a0d0a1208 */ /* 0x000fe40000000000 */
[----:B------:R-:W-:Y:S02]  /*3be0*/  @P1 SEL R14, R17, R14, P0 ;  /* 0x0000000e110e1207 */ /* 0x000fe40000000000 */
[----:B-----5:R-:W-:Y:S02]  /*3bf0*/  FSETP.GEU.AND P2, PT, |R10|, |R5|, PT ;  /* 0x400000050a00720b */ /* 0x020fe40003f4e200 */
[----:B------:R-:W-:Y:S01]  /*3c00*/  @P1 SEL R15, R16, R15, P0 ;  /* 0x0000000f100f1207 */ /* 0x000fe20000000000 */
[----:B------:R-:W0:Y:S10]  /*3c10*/  LDS R11, [R7+0x98] ;  /* 0x00009800070b7984 */ /* 0x000e340000000800 */
        /* <DEDUP_REMOVED lines=8> */
[----:B------:R-:W-:Y:S02]  /*3ca0*/  IMAD.MOV.U32 R12, RZ, RZ, R6 ;  /* 0x000000ffff0c7224 */ /* 0x000fe400078e0006 */
[----:B0-----:R-:W-:-:S05]  /*3cb0*/  VIADD R13, R11, 0x500 ;  /* 0x000005000b0d7836 */ /* 0x001fca0000000000 */
[----:B------:R-:W-:-:S13]  /*3cc0*/  ISETP.GT.AND P0, PT, R13, R4, PT ;  /* 0x000000040d00720c */ /* 0x000fda0003f04270 */
[----:B------:R-:W-:Y:S05]  /*3cd0*/  @!P0 BRA `(.L_x_535) ;  /* 0xfffffff800d08947 */ /* 0x000fea000383ffff */
[----:B------:R-:W-:Y:S05]  /*3ce0*/  BSYNC.RECONVERGENT B1 ;  /* 0x0000000000017941 */ /* 0x000fea0003800200 */
.L_x_532:
[----:B------:R-:W-:Y:S01]  /*3cf0*/  ISETP.GE.AND P0, PT, R11, R4, PT ;  /* 0x000000040b00720c */ /* 0x000fe20003f06270 */
[----:B------:R-:W0:Y:S01]  /*3d00*/  LDCU.64 UR6, c[0x0][0x388] ;  /* 0x00007100ff0677ac */ /* 0x000e220008000a00 */
[----:B------:R-:W-:Y:S01]  /*3d10*/  BSSY.RECONVERGENT B1, `(.L_x_529) ;  /* 0x0000097000017945 */ /* 0x000fe20003800200 */
[----:B------:R-:W1:Y:S10]  /*3d20*/  LDCU.64 UR4, c[0x0][0x388] ;  /* 0x00007100ff0477ac */ /* 0x000e740008000a00 */
[----:B------:R-:W-:Y:S05]  /*3d30*/  @P0 BRA `(.L_x_536) ;  /* 0x0000000800500947 */ /* 0x000fea0003800000 */
[----:B------:R-:W-:-:S05]  /*3d40*/  IMAD.IADD R7, R4, 0x1, -R11 ;  /* 0x0000000104077824 */ /* 0x000fca00078e0a0b */
[----:B------:R-:W-:-:S13]  /*3d50*/  ISETP.GE.AND P0, PT, R2, R7, PT ;  /* 0x000000070200720c */ /* 0x000fda0003f06270 */
[----:B------:R-:W-:Y:S05]  /*3d60*/  @P0 BRA `(.L_x_536) ;  /* 0x0000000800440947 */ /* 0x000fea0003800000 */
[----:B------:R-:W-:Y:S01]  /*3d70*/  LOP3.LUT R8, RZ, R2, RZ, 0x33, !PT ;  /* 0x00000002ff087212 */ /* 0x000fe200078e33ff */
[----:B------:R-:W-:Y:S03]  /*3d80*/  BSSY.RECONVERGENT B2, `(.L_x_537) ;  /* 0x000002a000027945 */ /* 0x000fe60003800200 */
[----:B------:R-:W-:-:S04]  /*3d90*/  IADD3 R14, PT, PT, -R11, R4, R8 ;  /* 0x000000040b0e7210 */ /* 0x000fc80007ffe108 */
[----:B------:R-:W-:-:S04]  /*3da0*/  LOP3.LUT R4, R14, 0x300, RZ, 0xc0, !PT ;  /* 0x000003000e047812 */ /* 0x000fc800078ec0ff */
[----:B------:R-:W-:Y:S01]  /*3db0*/  ISETP.NE.AND P0, PT, R4, 0x300, PT ;  /* 0x000003000400780c */ /* 0x000fe20003f05270 */
[----:B------:R-:W-:-:S12]  /*3dc0*/  IMAD.MOV.U32 R4, RZ, RZ, R2 ;  /* 0x000000ffff047224 */ /* 0x000fd800078e0002 */
[----:B------:R-:W-:Y:S05]  /*3dd0*/  @!P0 BRA `(.L_x_538) ;  /* 0x0000000000908947 */ /* 0x000fea0003800000 */
[----:B------:R-:W2:Y:S01]  /*3de0*/  LDC.64 R8, c[0x0][0x380] ;  /* 0x0000e000ff087b82 */ /* 0x000ea20000000a00 */
[----:B------:R-:W-:Y:S01]  /*3df0*/  LEA.HI R4, R14, 0x1, RZ, 0x18 ;  /* 0x000000010e047811 */ /* 0x000fe200078fc0ff */
[----:B------:R-:W-:-:S03]  /*3e00*/  IMAD.IADD R15, R2, 0x1, R11 ;  /* 0x00000001020f7824 */ /* 0x000fc600078e020b */
[----:B------:R-:W-:Y:S01]  /*3e10*/  LOP3.LUT R10, R4, 0x3, RZ, 0xc0, !PT ;  /* 0x00000003040a7812 */ /* 0x000fe200078ec0ff */
[----:B------:R-:W-:-:S04]  /*3e20*/  IMAD.MOV.U32 R4, RZ, RZ, R2 ;  /* 0x000000ffff047224 */ /* 0x000fc800078e0002 */
[----:B------:R-:W-:-:S07]  /*3e30*/  IMAD.MOV R10, RZ, RZ, -R10 ;  /* 0x000000ffff0a7224 */ /* 0x000fce00078e0a0a */
.L_x_541:
[----:B--2---:R-:W-:-:S06]  /*3e40*/  IMAD.WIDE R12, R15, 0x4, R8 ;  /* 0x000000040f0c7825 */ /* 0x004fcc00078e0208 */
[----:B------:R-:W2:Y:S01]  /*3e50*/  LDG.E R13, desc[UR10][R12.64] ;  /* 0x0000000a0c0d7981 */ /* 0x000ea2000c1e1900 */
[C---:B-1----:R-:W-:Y:S01]  /*3e60*/  IADD3 R19, P1, PT, R15.reuse, UR4, RZ ;  /* 0x000000040f137c10 */ /* 0x042fe2000ff3e0ff */
[----:B------:R-:W-:Y:S01]  /*3e70*/  VIADD R10, R10, 0x1 ;  /* 0x000000010a0a7836 */ /* 0x000fe20000000000 */
[----:B------:R-:W-:Y:S01]  /*3e80*/  BSSY.RECONVERGENT B3, `(.L_x_539) ;  /* 0x0000016000037945 */ /* 0x000fe20003800200 */
[----:B------:R-:W-:Y:S01]  /*3e90*/  IMAD.MOV.U32 R16, RZ, RZ, R3 ;  /* 0x000000ffff107224 */ /* 0x000fe200078e0003 */
[----:B------:R-:W-:Y:S01]  /*3ea0*/  LEA.HI.X.SX32 R20, R15, UR5, 0x1, P1 ;  /* 0x000000050f147c11 */ /* 0x000fe200088f0eff */
[----:B------:R-:W-:Y:S01]  /*3eb0*/  IMAD.MOV.U32 R17, RZ, RZ, R6 ;  /* 0x000000ffff117224 */ /* 0x000fe200078e0006 */
[----:B------:R-:W-:Y:S01]  /*3ec0*/  ISETP.NE.AND P2, PT, R10, RZ, PT ;  /* 0x000000ff0a00720c */ /* 0x000fe20003f45270 */
[----:B------:R-:W-:Y:S02]  /*3ed0*/  IMAD.MOV.U32 R18, RZ, RZ, R5 ;  /* 0x000000ffff127224 */ /* 0x000fe400078e0005 */
        /* <DEDUP_REMOVED lines=16> */
.L_x_540:
[----:B0-----:R-:W-:Y:S05]  /*3fe0*/  BSYNC.RECONVERGENT B3 ;  /* 0x0000000000037941 */ /* 0x001fea0003800200 */
.L_x_539:
[----:B------:R-:W-:Y:S02]  /*3ff0*/  VIADD R4, R4, 0x100 ;  /* 0x0000010004047836 */ /* 0x000fe40000000000 */
[----:B------:R-:W-:Y:S01]  /*4000*/  VIADD R15, R15, 0x100 ;  /* 0x000001000f0f7836 */ /* 0x000fe20000000000 */
[----:B------:R-:W-:Y:S06]  /*4010*/  @P2 BRA `(.L_x_541) ;  /* 0xfffffffc00882947 */ /* 0x000fec000383ffff */
.L_x_538:
[----:B01----:R-:W-:Y:S05]  /*4020*/  BSYNC.RECONVERGENT B2 ;  /* 0x0000000000027941 */ /* 0x003fea0003800200 */
.L_x_537:
[----:B------:R-:W-:-:S13]  /*4030*/  ISETP.GE.U32.AND P0, PT, R14, 0x300, PT ;  /* 0x000003000e00780c */ /* 0x000fda0003f06070 */
[----:B------:R-:W-:Y:S05]  /*4040*/  @!P0 BRA `(.L_x_536) ;  /* 0x00000004008c8947 */ /* 0x000fea0003800000 */
[----:B------:R-:W0:Y:S01]  /*4050*/  LDC.64 R8, c[0x0][0x380] ;  /* 0x0000e000ff087b82 */ /* 0x000e220000000a00 */
[----:B------:R-:W-:-:S04]  /*4060*/  IMAD.IADD R11, R4, 0x1, R11 ;  /* 0x00000001040b7824 */ /* 0x000fc800078e020b */
[C---:B------:R-:W-:Y:S02]  /*4070*/  VIADD R20, R11.reuse, 0x100 ;  /* 0x000001000b147836 */ /* 0x040fe40000000000 */
[C---:B------:R-:W-:Y:S02]  /*4080*/  VIADD R19, R11.reuse, 0x200 ;  /* 0x000002000b137836 */ /* 0x040fe40000000000 */
[----:B------:R-:W-:Y:S01]  /*4090*/  VIADD R18, R11, 0x300 ;  /* 0x000003000b127836 */ /* 0x000fe20000000000 */
[----:B0-----:R-:W-:-:S05]  /*40a0*/  IADD3 R8, P0, PT, R8, 0x800, RZ ;  /* 0x0000080008087810 */ /* 0x001fca0007f1e0ff */
[----:B------:R-:W-:-:S08]  /*40b0*/  IMAD.X R9, RZ, RZ, R9, P0 ;  /* 0x000000ffff097224 */ /* 0x000fd000000e0609 */
.L_x_550:
[----:B------:R-:W-:-:S05]  /*40c0*/  IMAD.WIDE R14, R11, 0x4, R8 ;  /* 0x000000040b0e7825 */ /* 0x000fca00078e0208 */
[----:B------:R-:W2:Y:S04]  /*40d0*/  LDG.E R24, desc[UR10][R14.64+-0x800] ;  /* 0xfff8000a0e187981 */ /* 0x000ea8000c1e1900 */
[----:B------:R0:W5:Y:S04]  /*40e0*/  LDG.E R26, desc[UR10][R14.64+-0x400] ;  /* 0xfffc000a0e1a7981 */ /* 0x000168000c1e1900 */
        /* <DEDUP_REMOVED lines=21> */
.L_x_543:
[----:B------:R-:W-:Y:S05]  /*4240*/  BSYNC.RECONVERGENT B2 ;  /* 0x0000000000027941 */ /* 0x000fea0003800200 */
.L_x_542:
        /* <DEDUP_REMOVED lines=19> */
.L_x_545:
[----:B------:R-:W-:Y:S05]  /*4380*/  BSYNC.RECONVERGENT B2 ;  /* 0x0000000000027941 */ /* 0x000fea0003800200 */
.L_x_544:
[----:B------:R-:W-:Y:S01]  /*4390*/  FSETP.GEU.AND P0, PT, |R3|, |R10|, PT ;  /* 0x4000000a0300720b */ /* 0x000fe20003f0e200 */
[----:B------:R-:W-:Y:S01]  /*43a0*/  BSSY.RECONVERGENT B2, `(.L_x_546) ;  /* 0x0000013000027945 */ /* 0x000fe20003800200 */
[C---:B------:R-:W-:Y:S01]  /*43b0*/  IADD3 R16, P1, PT, R19.reuse, UR6, RZ ;  /* 0x0000000613107c10 */ /* 0x040fe2000ff3e0ff */
        /* <DEDUP_REMOVED lines=17> */
.L_x_547:
[----:B------:R-:W-:Y:S05]  /*44d0*/  BSYNC.RECONVERGENT B2 ;  /* 0x0000000000027941 */ /* 0x000fea0003800200 */
.L_x_546:
        /* <DEDUP_REMOVED lines=18> */
.L_x_549:
[----:B------:R-:W-:Y:S05]  /*4600*/  BSYNC.RECONVERGENT B2 ;  /* 0x0000000000027941 */ /* 0x000fea0003800200 */
.L_x_548:
[----:B------:R-:W-:Y:S02]  /*4610*/  VIADD R4, R4, 0x400 ;  /* 0x0000040004047836 */ /* 0x000fe40000000000 */
[----:B------:R-:W-:Y:S02]  /*4620*/  VIADD R20, R20, 0x400 ;  /* 0x0000040014147836 */ /* 0x000fe40000000000 */
[----:B------:R-:W-:Y:S01]  /*4630*/  VIADD R19, R19, 0x400 ;  /* 0x0000040013137836 */ /* 0x000fe20000000000 */
[----:B------:R-:W-:Y:S01]  /*4640*/  ISETP.GE.AND P0, PT, R4, R7, PT ;  /* 0x000000070400720c */ /* 0x000fe20003f06270 */
[----:B------:R-:W-:Y:S02]  /*4650*/  VIADD R18, R18, 0x400 ;  /* 0x0000040012127836 */ /* 0x000fe40000000000 */
[----:B------:R-:W-:-:S10]  /*4660*/  VIADD R11, R11, 0x400 ;  /* 0x000004000b0b7836 */ /* 0x000fd40000000000 */
[----:B------:R-:W-:Y:S05]  /*4670*/  @!P0 BRA `(.L_x_550) ;  /* 0xfffffff800908947 */ /* 0x000fea000383ffff */
.L_x_536:
[----:B01----:R-:W-:Y:S05]  /*4680*/  BSYNC.RECONVERGENT B1 ;  /* 0x0000000000017941 */ /* 0x003fea0003800200 */
.L_x_529:
        /* <DEDUP_REMOVED lines=31> */
.L_x_552:
[----:B------:R-:W-:Y:S05]  /*4880*/  BSYNC.RECONVERGENT B1 ;  /* 0x0000000000017941 */ /* 0x000fea0003800200 */
.L_x_551:
        /* <DEDUP_REMOVED lines=24> */
.L_x_554:
[----:B------:R-:W-:Y:S05]  /*4a10*/  BSYNC.RECONVERGENT B1 ;  /* 0x0000000000017941 */ /* 0x000fea0003800200 */
.L_x_553:
[----:B---3--:R3:W4:Y:S01]  /*4a20*/  SHFL.DOWN PT, R10, R3, 0x4, 0x1f ;  /* 0x08801f00030a7f89 */ /* 0x00872200000e0000 */
[----:B------:R-:W-:Y:S01]  /*4a30*/  BSSY.RECONVERGENT B1, `(.L_x_555) ;  /* 0x0000017000017945 */ /* 0x000fe20003800200 */
[----:B0-----:R-:W-:Y:S02]  /*4a40*/  IMAD.MOV.U32 R4, RZ, RZ, R3 ;  /* 0x000000ffff047224 */ /* 0x001fe400078e0003 */
[----:B------:R3:W0:Y:S01]  /*4a50*/  SHFL.DOWN PT, R12, R5, 0x4, 0x1f ;  /* 0x08801f00050c7f89 */ /* 0x00062200000e0000 */
[----:B--2---:R-:W-:Y:S02]  /*4a60*/  IMAD.MOV.U32 R6, RZ, RZ, R5 ;  /* 0x000000ffff067224 */ /* 0x004fe400078e0005 */
[----:B------:R-:W-:Y:S01]  /*4a70*/  IMAD.MOV.U32 R7, RZ, RZ, R8 ;  /* 0x000000ffff077224 */ /* 0x000fe200078e0008 */
[----:B------:R3:W2:Y:S01]  /*4a80*/  SHFL.DOWN PT, R9, R8, 0x4, 0x1f ;  /* 0x08801f0008097f89 */ /* 0x0006a200000e0000 */
        /* <DEDUP_REMOVED lines=17> */
.L_x_556:
[----:B------:R-:W-:Y:S05]  /*4ba0*/  BSYNC.RECONVERGENT B1 ;  /* 0x0000000000017941 */ /* 0x000fea0003800200 */
.L_x_555:
[----:B-1----:R1:W0:Y:S01]  /*4bb0*/  SHFL.DOWN PT, R11, R4, 0x8, 0x1f ;  /* 0x09001f00040b7f89 */ /* 0x00222200000e0000 */
[----:B------:R-:W-:Y:S01]  /*4bc0*/  BSSY.RECONVERGENT B1, `(.L_x_557) ;  /* 0x0000017000017945 */ /* 0x000fe20003800200 */
[----:B---3--:R-:W-:Y:S02]  /*4bd0*/  IMAD.MOV.U32 R3, RZ, RZ, R4 ;  /* 0x000000ffff037224 */ /* 0x008fe400078e0004 */
[----:B------:R1:W3:Y:S01]  /*4be0*/  SHFL.DOWN PT, R13, R6, 0x8, 0x1f ;  /* 0x09001f00060d7f89 */ /* 0x0002e200000e0000 */
[----:B------:R-:W-:Y:S02]  /*4bf0*/  IMAD.MOV.U32 R5, RZ, RZ, R6 ;  /* 0x000000ffff057224 */ /* 0x000fe400078e0006 */
[----:B--2---:R-:W-:Y:S01]  /*4c00*/  IMAD.MOV.U32 R9, RZ, RZ, R7 ;  /* 0x000000ffff097224 */ /* 0x004fe200078e0007 */
[----:B------:R1:W2:Y:S01]  /*4c10*/  SHFL.DOWN PT, R8, R7, 0x8, 0x1f ;  /* 0x09001f0007087f89 */ /* 0x0002a200000e0000 */
[----:B------:R-:W-:Y:S05]  /*4c20*/  @P4 BRA `(.L_x_558) ;  /* 0x0000000000404947 */ /* 0x000fea0003800000 */
[----:B0-----:R-:W-:Y:S01]  /*4c30*/  FSETP.GEU.AND P0, PT, |R4|, |R11|, PT ;  /* 0x4000000b0400720b */ /* 0x001fe20003f0e200 */
[----:B------:R-:W-:Y:S02]  /*4c40*/  IMAD.MOV.U32 R3, RZ, RZ, R11 ;  /* 0x000000ffff037224 */ /* 0x000fe400078e000b */
[----:B---3--:R-:W-:Y:S02]  /*4c50*/  IMAD.MOV.U32 R5, RZ, RZ, R13 ;  /* 0x000000ffff057224 */ /* 0x008fe400078e000d */
        /* <DEDUP_REMOVED lines=13> */
.L_x_558:
[----:B------:R-:W-:Y:S05]  /*4d30*/  BSYNC.RECONVERGENT B1 ;  /* 0x0000000000017941 */ /* 0x000fea0003800200 */
.L_x_557:
[----:B-1----:R1:W1:Y:S01]  /*4d40*/  SHFL.DOWN PT, R4, R3, 0x10, 0x1f ;  /* 0x0a001f0003047f89 */ /* 0x00226200000e0000 */
[----:B------:R-:W-:Y:S01]  /*4d50*/  BSSY.RECONVERGENT B1, `(.L_x_559) ;  /* 0x0000017000017945 */ /* 0x000fe20003800200 */
[----:B------:R-:W-:Y:S02]  /*4d60*/  IMAD.MOV.U32 R6, RZ, RZ, R3 ;  /* 0x000000ffff067224 */ /* 0x000fe400078e0003 */
[----:B----4-:R4:W1:Y:S01]  /*4d70*/  SHFL.DOWN PT, R10, R5, 0x10, 0x1f ;  /* 0x0a001f00050a7f89 */ /* 0x01086200000e0000 */
[----:B------:R-:W-:Y:S02]  /*4d80*/  IMAD.MOV.U32 R7, RZ, RZ, R5 ;  /* 0x000000ffff077224 */ /* 0x000fe400078e0005 */
[----:B--2---:R-:W-:Y:S01]  /*4d90*/  IMAD.MOV.U32 R8, RZ, RZ, R9 ;  /* 0x000000ffff087224 */ /* 0x004fe200078e0009 */
[----:B0-----:R4:W0:Y:S01]  /*4da0*/  SHFL.DOWN PT, R12, R9, 0x10, 0x1f ;  /* 0x0a001f00090c7f89 */ /* 0x00182200000e0000 */
        /* <DEDUP_REMOVED lines=17> */
.L_x_560:
[----:B------:R-:W-:Y:S05]  /*4ec0*/  BSYNC.RECONVERGENT B1 ;  /* 0x0000000000017941 */ /* 0x000fea0003800200 */
.L_x_559:
[----:B------:R-:W-:Y:S04]  /*4ed0*/  BSSY.RECONVERGENT B1, `(.L_x_561) ;  /* 0x000000c000017945 */ /* 0x000fe80003800200 */
[----:B------:R-:W-:Y:S05]  /*4ee0*/  @P2 BRA `(.L_x_562) ;  /* 0x0000000000282947 */ /* 0x000fea0003800000 */
[----:B----4-:R-:W2:Y:S01]  /*4ef0*/  S2R R5, SR_CgaCtaId ;  /* 0x0000000000057919 */ /* 0x010ea20000008800 */
[----:B-1----:R-:W-:Y:S02]  /*4f00*/  MOV R4, 0x400 ;  /* 0x0000040000047802 */ /* 0x002fe40000000f00 */
[----:B------:R-:W-:-:S04]  /*4f10*/  SHF.R.U32.HI R3, RZ, 0x1, R2 ;  /* 0x00000001ff037819 */ /* 0x000fc80000011602 */
[----:B------:R-:W-:Y:S02]  /*4f20*/  LOP3.LUT R3, R3, 0x1f0, RZ, 0xc0, !PT ;  /* 0x000001f003037812 */ /* 0x000fe400078ec0ff */
[----:B--2---:R-:W-:Y:S01]  /*4f30*/  LEA R4, R5, R4, 0x18 ;  /* 0x0000000405047211 */ /* 0x004fe200078ec0ff */
[----:B------:R-:W-:-:S04]  /*4f40*/  IMAD.MOV.U32 R5, RZ, RZ, R8 ;  /* 0x000000ffff057224 */ /* 0x000fc800078e0008 */
[----:B------:R-:W-:Y:S02]  /*4f50*/  IMAD.IADD R3, R3, 0x1, R4 ;  /* 0x0000000103037824 */ /* 0x000fe400078e0204 */
[----:B------:R-:W-:-:S03]  /*4f60*/  IMAD.MOV.U32 R4, RZ, RZ, R7 ;  /* 0x000000ffff047224 */ /* 0x000fc600078e0007 */
[----:B------:R2:W-:Y:S04]  /*4f70*/  STS [R3+0x8], R6 ;  /* 0x0000080603007388 */ /* 0x0005e80000000800 */
[----:B------:R2:W-:Y:S02]  /*4f80*/  STS.64 [R3+0x10], R4 ;  /* 0x0000100403007388 */ /* 0x0005e40000000a00 */
.L_x_562:
[----:B------:R-:W-:Y:S05]  /*4f90*/  BSYNC.RECONVERGENT B1 ;  /* 0x0000000000017941 */ /* 0x000fea0003800200 */
.L_x_561:
        /* <DEDUP_REMOVED lines=27> */
.L_x_564:
[----:B------:R-:W-:Y:S05]  /*5150*/  BSYNC.RECONVERGENT B1 ;  /* 0x0000000000017941 */ /* 0x000fea0003800200 */
.L_x_563:
        /* <DEDUP_REMOVED lines=27> */
.L_x_566:
[----:B------:R-:W-:Y:S05]  /*5310*/  BSYNC.RECONVERGENT B1 ;  /* 0x0000000000017941 */ /* 0x000fea0003800200 */
.L_x_565:
        /* <DEDUP_REMOVED lines=17> */
.L_x_568:
[----:B------:R-:W-:Y:S05]  /*5430*/  BSYNC.RECONVERGENT B1 ;  /* 0x0000000000017941 */ /* 0x000fea0003800200 */
.L_x_567:
        /* <DEDUP_REMOVED lines=17> */
.L_x_570:
[----:B------:R-:W-:Y:S05]  /*5550*/  BSYNC.RECONVERGENT B1 ;  /* 0x0000000000017941 */ /* 0x000fea0003800200 */
.L_x_569:
        /* <DEDUP_REMOVED lines=17> */
.L_x_572:
[----:B------:R-:W-:Y:S05]  /*5670*/  BSYNC.RECONVERGENT B1 ;  /* 0x0000000000017941 */ /* 0x000fea0003800200 */
.L_x_571:
        /* <DEDUP_REMOVED lines=17> */
.L_x_574:
[----:B------:R-:W-:Y:S05]  /*5790*/  BSYNC.RECONVERGENT B1 ;  /* 0x0000000000017941 */ /* 0x000fea0003800200 */
.L_x_573:
        /* <DEDUP_REMOVED lines=16> */
.L_x_492:
[----:B------:R-:W-:Y:S05]  /*58a0*/  BSYNC.RECONVERGENT B0 ;  /* 0x0000000000007941 */ /* 0x000fea0003800200 */
.L_x_459:
[----:B------:R-:W-:Y:S05]  /*58b0*/  @P2 EXIT ;  /* 0x000000000000294d */ /* 0x000fea0003800000 */
[----:B-1234-:R-:W1:Y:S01]  /*58c0*/  LDC.64 R2, c[0x0][0x390] ;  /* 0x0000e400ff027b82 */ /* 0x01ee620000000a00 */
[----:B0-----:R-:W-:Y:S02]  /*58d0*/  IMAD.MOV.U32 R9, RZ, RZ, R8 ;  /* 0x000000ffff097224 */ /* 0x001fe400078e0008 */
[----:B------:R-:W-:Y:S02]  /*58e0*/  IMAD.MOV.U32 R8, RZ, RZ, R7 ;  /* 0x000000ffff087224 */ /* 0x000fe400078e0007 */
[----:B-1----:R-:W-:-:S05]  /*58f0*/  IMAD.WIDE.U32 R2, R0, 0x10, R2 ;  /* 0x0000001000027825 */ /* 0x002fca00078e0002 */
[----:B------:R-:W-:Y:S04]  /*5900*/  STG.E.64 desc[UR10][R2.64+0x8], R8 ;  /* 0x0000080802007986 */ /* 0x000fe8000c101b0a */
[----:B------:R-:W-:Y:S01]  /*5910*/  STG.E desc[UR10][R2.64], R6 ;  /* 0x0000000602007986 */ /* 0x000fe2000c10190a */
[----:B------:R-:W-:Y:S05]  /*5920*/  EXIT ;  /* 0x000000000000794d */ /* 0x000fea0003800000 */
.L_x_575:
        /* <DEDUP_REMOVED lines=13> */
.L_x_788:


//--------------------- .text._ZN6thrust24THRUST_300001_SM_1000_NS8cuda_cub4core6detail13_kernel_agentINS1_8__reduce11ReduceAgentINS0_12zip_iteratorIN4cuda3std3__45tupleIJNS0_10device_ptrIfEENS0_17counting_iteratorIlNS0_11use_defaultESF_SF_EEEEEEEPNSB_IJflEEESJ_iNS1_9__extrema9arg_max_fIfl18floatAbsComparatorEEEEJSI_SK_iSO_EEEvDpT0_ --------------------------
	.section	.text._ZN6thrust24THRUST_300001_SM_1000_NS8cuda_cub4core6detail13_kernel_agentINS1_8__reduce11ReduceAgentINS0_12zip_iteratorIN4cuda3std3__45tupleIJNS0_10device_ptrIfEENS0_17counting_iteratorIlNS0_11use_defaultESF_SF_EEEEEEEPNSB_IJflEEESJ_iNS1_9__extrema9arg_max_fIfl18floatAbsComparatorEEEEJSI_SK_iSO_EEEvDpT0_,"ax",@progbits
	.align	128
        .global         _ZN6thrust24THRUST_300001_SM_1000_NS8cuda_cub4core6detail13_kernel_agentINS1_8__reduce11ReduceAgentINS0_12zip_iteratorIN4cuda3std3__45tupleIJNS0_10device_ptrIfEENS0_17counting_iteratorIlNS0_11use_defaultESF_SF_EEEEEEEPNSB_IJflEEESJ_iNS1_9__extrema9arg_max_fIfl18floatAbsComparatorEEEEJSI_SK_iSO_EEEvDpT0_
        .type           _ZN6thrust24THRUST_300001_SM_1000_NS8cuda_cub4core6detail13_kernel_agentINS1_8__reduce11ReduceAgentINS0_12zip_iteratorIN4cuda3std3__45tupleIJNS0_10device_ptrIfEENS0_17counting_iteratorIlNS0_11use_defaultESF_SF_EEEEEEEPNSB_IJflEEESJ_iNS1_9__extrema9arg_max_fIfl18floatAbsComparatorEEEEJSI_SK_iSO_EEEvDpT0_,@function
        .size           _ZN6thrust24THRUST_300001_SM_1000_NS8cuda_cub4core6detail13_kernel_agentINS1_8__reduce11ReduceAgentINS0_12zip_iteratorIN4cuda3std3__45tupleIJNS0_10device_ptrIfEENS0_17counting_iteratorIlNS0_11use_defaultESF_SF_EEEEEEEPNSB_IJflEEESJ_iNS1_9__extrema9arg_max_fIfl18floatAbsComparatorEEEEJSI_SK_iSO_EEEvDpT0_,(.L_x_789 - _ZN6thrust24THRUST_300001_SM_1000_NS8cuda_cub4core6detail13_kernel_agentINS1_8__reduce11ReduceAgentINS0_12zip_iteratorIN4cuda3std3__45tupleIJNS0_10device_ptrIfEENS0_17counting_iteratorIlNS0_11use_defaultESF_SF_EEEEEEEPNSB_IJflEEESJ_iNS1_9__extrema9arg_max_fIfl18floatAbsComparatorEEEEJSI_SK_iSO_EEEvDpT0_)
        .other          _ZN6thrust24THRUST_300001_SM_1000_NS8cuda_cub4core6detail13_kernel_agentINS1_8__reduce11ReduceAgentINS0_12zip_iteratorIN4cuda3std3__45tupleIJNS0_10device_ptrIfEENS0_17counting_iteratorIlNS0_11use_defaultESF_SF_EEEEEEEPNSB_IJflEEESJ_iNS1_9__extrema9arg_max_fIfl18floatAbsComparatorEEEEJSI_SK_iSO_EEEvDpT0_,@"STO_CUDA_ENTRY STV_DEFAULT"
_ZN6thrust24THRUST_300001_SM_1000_NS8cuda_cub4core6detail13_kernel_agentINS1_8__reduce11ReduceAgentINS0_12zip_iteratorIN4cuda3std3__45tupleIJNS0_10device_ptrIfEENS0_17counting_iteratorIlNS0_11use_defaultESF_SF_EEEEEEEPNSB_IJflEEESJ_iNS1_9__extrema9arg_max_fIfl18floatAbsComparatorEEEEJSI_SK_iSO_EEEvDpT0_:
.text._ZN6thrust24THRUST_300001_SM_1000_NS8cuda_cub4core6detail13_kernel_agentINS1_8__reduce11ReduceAgentINS0_12zip_iteratorIN4cuda3std3__45tupleIJNS0_10device_ptrIfEENS0_17counting_iteratorIlNS0_11use_defaultESF_SF_EEEEEEEPNSB_IJflEEESJ_iNS1_9__extrema9arg_max_fIfl18floatAbsComparatorEEEEJSI_SK_iSO_EEEvDpT0_:
        /* <DEDUP_REMOVED lines=23> */
.L_x_579:
[----:B0-----:R-:W-:Y:S05]  /*0170*/  BSYNC.RECONVERGENT B1 ;  /* 0x0000000000017941 */ /* 0x001fea0003800200 */
.L_x_578:
        /* <DEDUP_REMOVED lines=17> */
.L_x_586:
        /* <DEDUP_REMOVED lines=24> */
.L_x_585:
[----:B------:R-:W-:Y:S05]  /*0410*/  BSYNC.RECONVERGENT B3 ;  /* 0x0000000000037941 */ /* 0x000fea0003800200 */
.L_x_584:
[----:B------:R-:W-:Y:S01]  /*0420*/  IADD3 R5, P0, PT, R5, 0x100, RZ ;  /* 0x0000010005057810 */ /* 0x000fe20007f1e0ff */
[----:B------:R-:W-:Y:S02]  /*0430*/  VIADD R9, R9, 0x100 ;  /* 0x0000010009097836 */ /* 0x000fe40000000000 */
[----:B------:R-:W-:Y:S02]  /*0440*/  IMAD.X R3, RZ, RZ, R3, P3 ;  /* 0x000000ffff037224 */ /* 0x000fe400018e0603 */
[----:B------:R-:W-:Y:S01]  /*0450*/  IMAD.X R10, RZ, RZ, R10, P0 ;  /* 0x000000ffff0a7224 */ /* 0x000fe200000e060a */
[----:B------:R-:W-:Y:S07]  /*0460*/  @P2 BRA `(.L_x_586) ;  /* 0xfffffffc00882947 */ /* 0x000fee000383ffff */
.L_x_583:
[----:B------:R-:W-:Y:S05]  /*0470*/  BSYNC.RECONVERGENT B2 ;  /* 0x0000000000027941 */ /* 0x000fea0003800200 */
.L_x_582:
[----:B------:R-:W-:-:S13]  /*0480*/  ISETP.GE.U32.AND P0, PT, R11, 0x300, PT ;  /* 0x000003000b00780c */ /* 0x000fda0003f06070 */
[----:B------:R-:W-:Y:S05]  /*0490*/  @!P0 BRA `(.L_x_581) ;  /* 0x00000004007c8947 */ /* 0x000fea0003800000 */
[----:B------:R-:W0:Y:S01]  /*04a0*/  LDC.64 R4, c[0x0][0x380] ;  /* 0x0000e000ff047b82 */ /* 0x000e220000000a00 */
[----:B------:R-:W-:-:S07]  /*04b0*/  VIADD R10, R9, 0x200 ;  /* 0x00000200090a7836 */ /* 0x000fce0000000000 */
[----:B------:R-:W1:Y:S02]  /*04c0*/  LDC.64 R2, c[0x0][0x388] ;  /* 0x0000e200ff027b82 */ /* 0x000e640000000a00 */
.L_x_595:
        /* <DEDUP_REMOVED lines=26> */
.L_x_588:
[----:B------:R-:W-:Y:S05]  /*0670*/  BSYNC.RECONVERGENT B2 ;  /* 0x0000000000027941 */ /* 0x000fea0003800200 */
.L_x_587:
        /* <DEDUP_REMOVED lines=20> */
.L_x_590:
[----:B------:R-:W-:Y:S05]  /*07c0*/  BSYNC.RECONVERGENT B2 ;  /* 0x0000000000027941 */ /* 0x000fea0003800200 */
.L_x_589:
        /* <DEDUP_REMOVED lines=20> */
.L_x_592:
[----:B------:R-:W-:Y:S05]  /*0910*/  BSYNC.RECONVERGENT B2 ;  /* 0x0000000000027941 */ /* 0x000fea0003800200 */
.L_x_591:
        /* <DEDUP_REMOVED lines=18> */
.L_x_594:
[----:B------:R-:W-:Y:S05]  /*0a40*/  BSYNC.RECONVERGENT B2 ;  /* 0x0000000000027941 */ /* 0x000fea0003800200 */
.L_x_593:
[C---:B------:R-:W-:Y:S02]  /*0a50*/  VIADD R9, R10.reuse, 0x200 ;  /* 0x000002000a097836 */ /* 0x040fe40000000000 */
[----:B------:R-:W-:-:S03]  /*0a60*/  VIADD R10, R10, 0x400 ;  /* 0x000004000a0a7836 */ /* 0x000fc60000000000 */
[----:B------:R-:W-:-:S13]  /*0a70*/  ISETP.GE.AND P0, PT, R9, UR5, PT ;  /* 0x0000000509007c0c */ /* 0x000fda000bf06270 */
[----:B------:R-:W-:Y:S05]  /*0a80*/  @!P0 BRA `(.L_x_595) ;  /* 0xfffffff800908947 */ /* 0x000fea000383ffff */
.L_x_581:
[----:B------:R-:W-:Y:S05]  /*0a90*/  BSYNC.RECONVERGENT B1 ;  /* 0x0000000000017941 */ /* 0x000fea0003800200 */
.L_x_580:
        /* <DEDUP_REMOVED lines=31> */
.L_x_598:
[----:B------:R-:W-:Y:S05]  /*0c90*/  BSYNC.RECONVERGENT B1 ;  /* 0x0000000000017941 */ /* 0x000fea0003800200 */
.L_x_597:
        /* <DEDUP_REMOVED lines=27> */
.L_x_600:
[----:B------:R-:W-:Y:S05]  /*0e50*/  BSYNC.RECONVERGENT B1 ;  /* 0x0000000000017941 */ /* 0x000fea0003800200 */
.L_x_599:
        /* <DEDUP_REMOVED lines=24> */
.L_x_602:
[----:B------:R-:W-:Y:S05]  /*0fe0*/  BSYNC.RECONVERGENT B1 ;  /* 0x0000000000017941 */ /* 0x000fea0003800200 */
.L_x_601:
        /* <DEDUP_REMOVED lines=24> */
.L_x_604:
[----:B------:R-:W-:Y:S05]  /*1170*/  BSYNC.RECONVERGENT B1 ;  /* 0x0000000000017941 */ /* 0x000fea0003800200 */
.L_x_603:
        /* <DEDUP_REMOVED lines=24> */
.L_x_606:
[----:B------:R-:W-:Y:S05]  /*1300*/  BSYNC.RECONVERGENT B1 ;  /* 0x0000000000017941 */ /* 0x000fea0003800200 */
.L_x_605:
        /* <DEDUP_REMOVED lines=12> */
.L_x_608:
[----:B------:R-:W-:Y:S05]  /*13d0*/  BSYNC.RECONVERGENT B1 ;  /* 0x0000000000017941 */ /* 0x000fea0003800200 */
.L_x_607:
        /* <DEDUP_REMOVED lines=27> */
.L_x_611:
[----:B------:R-:W-:Y:S05]  /*1590*/  BSYNC.RECONVERGENT B1 ;  /* 0x0000000000017941 */ /* 0x000fea0003800200 */
.L_x_610:
        /* <DEDUP_REMOVED lines=27> */
.L_x_613:
[----:B------:R-:W-:Y:S05]  /*1750*/  BSYNC.RECONVERGENT B1 ;  /* 0x0000000000017941 */ /* 0x000fea0003800200 */
.L_x_612:
        /* <DEDUP_REMOVED lines=17> */
.L_x_615:
[----:B------:R-:W-:Y:S05]  /*1870*/  BSYNC.RECONVERGENT B1 ;  /* 0x0000000000017941 */ /* 0x000fea0003800200 */
.L_x_614:
        /* <DEDUP_REMOVED lines=17> */
.L_x_617:
[----:B------:R-:W-:Y:S05]  /*1990*/  BSYNC.RECONVERGENT B1 ;  /* 0x0000000000017941 */ /* 0x000fea0003800200 */
.L_x_616:
        /* <DEDUP_REMOVED lines=17> */
.L_x_619:
[----:B------:R-:W-:Y:S05]  /*1ab0*/  BSYNC.RECONVERGENT B1 ;  /* 0x0000000000017941 */ /* 0x000fea0003800200 */
.L_x_618:
        /* <DEDUP_REMOVED lines=17> */
.L_x_621:
[----:B------:R-:W-:Y:S05]  /*1bd0*/  BSYNC.RECONVERGENT B1 ;  /* 0x0000000000017941 */ /* 0x000fea0003800200 */
.L_x_620:
        /* <DEDUP_REMOVED lines=18> */
.L_x_596:
        /* <DEDUP_REMOVED lines=40> */
.L_x_623:
[----:B------:R-:W-:Y:S05]  /*1f80*/  BSYNC.RECONVERGENT B1 ;  /* 0x0000000000017941 */ /* 0x000fea0003800200 */
.L_x_622:
        /* <DEDUP_REMOVED lines=25> */
.L_x_625:
[----:B------:R-:W-:Y:S05]  /*2120*/  BSYNC.RECONVERGENT B1 ;  /* 0x0000000000017941 */ /* 0x000fea0003800200 */
.L_x_624:
        /* <DEDUP_REMOVED lines=24> */
.L_x_627:
[----:B------:R-:W-:Y:S05]  /*22b0*/  BSYNC.RECONVERGENT B1 ;  /* 0x0000000000017941 */ /* 0x000fea0003800200 */
.L_x_626:
        /* <DEDUP_REMOVED lines=24> */
.L_x_629:
[----:B------:R-:W-:Y:S05]  /*2440*/  BSYNC.RECONVERGENT B1 ;  /* 0x0000000000017941 */ /* 0x000fea0003800200 */
.L_x_628:
        /* <DEDUP_REMOVED lines=24> */
.L_x_631:
[----:B------:R-:W-:Y:S05]  /*25d0*/  BSYNC.RECONVERGENT B1 ;  /* 0x0000000000017941 */ /* 0x000fea0003800200 */
.L_x_630:
        /* <DEDUP_REMOVED lines=12> */
.L_x_633:
[----:B------:R-:W-:Y:S05]  /*26a0*/  BSYNC.RECONVERGENT B1 ;  /* 0x0000000000017941 */ /* 0x000fea0003800200 */
.L_x_632:
        /* <DEDUP_REMOVED lines=30> */
.L_x_635:
[----:B------:R-:W-:Y:S05]  /*2890*/  BSYNC.RECONVERGENT B1 ;  /* 0x0000000000017941 */ /* 0x000fea0003800200 */
.L_x_634:
        /* <DEDUP_REMOVED lines=27> */
.L_x_637:
[----:B------:R-:W-:Y:S05]  /*2a50*/  BSYNC.RECONVERGENT B1 ;  /* 0x0000000000017941 */ /* 0x000fea0003800200 */
.L_x_636:
        /* <DEDUP_REMOVED lines=27> */
.L_x_639:
[----:B------:R-:W-:Y:S05]  /*2c10*/  BSYNC.RECONVERGENT B1 ;  /* 0x0000000000017941 */ /* 0x000fea0003800200 */
.L_x_638:
        /* <DEDUP_REMOVED lines=27> */
.L_x_641:
[----:B------:R-:W-:Y:S05]  /*2dd0*/  BSYNC.RECONVERGENT B1 ;  /* 0x0000000000017941 */ /* 0x000fea0003800200 */
.L_x_640:
        /* <DEDUP_REMOVED lines=27> */
.L_x_643:
[----:B------:R-:W-:Y:S05]  /*2f90*/  BSYNC.RECONVERGENT B1 ;  /* 0x0000000000017941 */ /* 0x000fea0003800200 */
.L_x_642:
        /* <DEDUP_REMOVED lines=27> */
.L_x_645:
[----:B------:R-:W-:Y:S05]  /*3150*/  BSYNC.RECONVERGENT B1 ;  /* 0x0000000000017941 */ /* 0x000fea0003800200 */
.L_x_644:
        /* <DEDUP_REMOVED lines=28> */
.L_x_577:
        /* <DEDUP_REMOVED lines=11> */
[----:B---3--:R-:W-:-:S04]  /*33d0*/  FSETP.GEU.AND P0, PT, |R4|, |R5|, PT ;  /* 0x400000050400720b */ /* 0x008fc80003f0e200 */
[----:B------:R-:W-:-:S04]  /*33e0*/  FSEL R5, R4, R5, P0 ;  /* 0x0000000504057208 */ /* 0x000fc80000000000 */
[----:B----4-:R-:W-:-:S04]  /*33f0*/  FSETP.GEU.AND P2, PT, |R5|, |R6|, PT ;  /* 0x400000060500720b */ /* 0x010fc80003f4e200 */
[----:B------:R-:W-:Y:S01]  /*3400*/  FSEL R6, R5, R6, P2 ;  /* 0x0000000605067208 */ /* 0x000fe20001000000 */
[----:B------:R-:W-:-:S03]  /*3410*/  VIADD R5, R0, 0x200 ;  /* 0x0000020000057836 */ /* 0x000fc60000000000 */
[----:B-----5:R-:W-:-:S04]  /*3420*/  FSETP.GEU.AND P3, PT, |R6|, |R7|, PT ;  /* 0x400000070600720b */ /* 0x020fc80003f6e200 */
[----:B------:R-:W-:Y:S02]  /*3430*/  FSEL R7, R6, R7, P3 ;  /* 0x0000000706077208 */ /* 0x000fe40001800000 */
[C---:B------:R-:W-:Y:S02]  /*3440*/  @P2 SEL R5, R0.reuse, R9, P0 ;  /* 0x0000000900052207 */ /* 0x040fe40000000000 */
[----:B--2---:R-:W-:Y:S02]  /*3450*/  FSETP.GEU.AND P1, PT, |R7|, |R8|, PT ;  /* 0x400000080700720b */ /* 0x004fe40003f2e200 */
[----:B------:R-:W-:-:S03]  /*3460*/  LOP3.LUT R6, R0, 0x400, RZ, 0xfc, !PT ;  /* 0x0000040000067812 */ /* 0x000fc600078efcff */
[----:B------:R-:W-:-:S08]  /*3470*/  @!P3 VIADD R5, R0, 0x300 ;  /* 0x000003000005b836 */ /* 0x000fd00000000000 */
[C---:B------:R-:W-:Y:S02]  /*3480*/  @P1 ISETP.GE.U32.AND P0, PT, R5.reuse, R6, PT ;  /* 0x000000060500120c */ /* 0x040fe40003f06070 */
[----:B------:R-:W-:Y:S02]  /*3490*/  IADD3 R6, P2, PT, R6, UR6, RZ ;  /* 0x0000000606067c10 */ /* 0x000fe4000ff5e0ff */
[----:B------:R-:W-:Y:S02]  /*34a0*/  @P1 IADD3 R5, P3, PT, R5, UR6, RZ ;  /* 0x0000000605051c10 */ /* 0x000fe4000ff7e0ff */
[----:B------:R-:W-:Y:S01]  /*34b0*/  @P1 ISETP.GE.U32.AND.EX P0, PT, RZ, RZ, PT, P0 ;  /* 0x000000ffff00120c */ /* 0x000fe20003f06100 */
[----:B------:R-:W-:Y:S02]  /*34c0*/  IMAD.X R9, RZ, RZ, UR7, P2 ;  /* 0x00000007ff097e24 */ /* 0x000fe400090e06ff */
[----:B------:R-:W-:Y:S01]  /*34d0*/  @P1 IMAD.X R4, RZ, RZ, UR7, P3 ;  /* 0x00000007ff041e24 */ /* 0x000fe200098e06ff */
[----:B------:R-:W-:-:S04]  /*34e0*/  @P1 FSETP.LT.OR P0, PT, |R8|, |R7|, !P0 ;  /* 0x400000070800120b */ /* 0x000fc80004701600 */
[----:B------:R-:W-:Y:S01]  /*34f0*/  @P1 SEL R6, R5, R6, P0 ;  /* 0x0000000605061207 */ /* 0x000fe20000000000 */
[----:B------:R-:W-:Y:S01]  /*3500*/  IMAD.MOV.U32 R5, RZ, RZ, 0x500 ;  /* 0x00000500ff057424 */ /* 0x000fe200078e00ff */
[----:B------:R-:W-:Y:S02]  /*3510*/  @P1 FSEL R8, R7, R8, P0 ;  /* 0x0000000807081208 */ /* 0x000fe40000000000 */
[----:B------:R-:W-:Y:S01]  /*3520*/  @P1 SEL R9, R4, R9, P0 ;  /* 0x0000000904091207 */ /* 0x000fe20000000000 */
[----:B------:R-:W-:Y:S06]  /*3530*/  BRA.U !UP0, `(.L_x_646) ;  /* 0x0000000508047547 */ /* 0x000fec000b800000 */
[----:B------:R-:W-:Y:S01]  /*3540*/  IMAD.MOV.U32 R10, RZ, RZ, R8 ;  /* 0x000000ffff0a7224 */ /* 0x000fe200078e0008 */
[----:B------:R-:W0:Y:S01]  /*3550*/  LDCU UR4, c[0x0][0x398] ;  /* 0x00007300ff0477ac */ /* 0x000e220008000800 */
[----:B------:R-:W-:Y:S02]  /*3560*/  IMAD.MOV.U32 R21, RZ, RZ, R6 ;  /* 0x000000ffff157224 */ /* 0x000fe400078e0006 */
[----:B------:R-:W-:Y:S01]  /*3570*/  IMAD.MOV.U32 R20, RZ, RZ, R9 ;  /* 0x000000ffff147224 */ /* 0x000fe200078e0009 */
[----:B------:R-:W1:Y:S01]  /*3580*/  LDCU.64 UR6, c[0x0][0x388] ;  /* 0x00007100ff0677ac */ /* 0x000e620008000a00 */
[----:B------:R-:W-:-:S07]  /*3590*/  IMAD.MOV.U32 R7, RZ, RZ, 0x500 ;  /* 0x00000500ff077424 */ /* 0x000fce00078e00ff */
.L_x_647:
[----:B------:R-:W-:-:S05]  /*35a0*/  IMAD.WIDE.U32 R4, R7, 0x4, R2 ;  /* 0x0000000407047825 */ /* 0x000fca00078e0002 */
[----:B------:R-:W2:Y:S04]  /*35b0*/  LDG.E R11, desc[UR8][R4.64] ;  /* 0x00000008040b7981 */ /* 0x000ea8000c1e1900 */
[----:B------:R-:W3:Y:S04]  /*35c0*/  LDG.E R12, desc[UR8][R4.64+0x400] ;  /* 0x00040008040c7981 */ /* 0x000ee8000c1e1900 */
[----:B------:R-:W4:Y:S04]  /*35d0*/  LDG.E R13, desc[UR8][R4.64+0x800] ;  /* 0x00080008040d7981 */ /* 0x000f28000c1e1900 */
[----:B------:R-:W5:Y:S04]  /*35e0*/  LDG.E R14, desc[UR8][R4.64+0xc00] ;  /* 0x000c0008040e7981 */ /* 0x000f68000c1e1900 */
[----:B------:R0:W5:Y:S01]  /*35f0*/  LDG.E R8, desc[UR8][R4.64+0x1000] ;  /* 0x0010000804087981 */ /* 0x000162000c1e1900 */
[----:B-1----:R-:W-:-:S04]  /*3600*/  IADD3 R18, P0, P1, R0, UR6, R7 ;  /* 0x0000000600127c10 */ /* 0x002fc8000f91e007 */
[----:B------:R-:W-:Y:S02]  /*3610*/  IADD3.X R19, PT, PT, RZ, UR7, RZ, P0, P1 ;  /* 0x00000007ff137c10 */ /* 0x000fe400087e24ff */
[C---:B------:R-:W-:Y:S02]  /*3620*/  IADD3 R17, P3, PT, R18.reuse, 0x100, RZ ;  /* 0x0000010012117810 */ /* 0x040fe40007f7e0ff */
[C---:B------:R-:W-:Y:S02]  /*3630*/  IADD3 R15, P5, PT, R18.reuse, 0x300, RZ ;  /* 0x00000300120f7810 */ /* 0x040fe40007fbe0ff */
[----:B------:R-:W-:Y:S01]  /*3640*/  IADD3 R6, P6, PT, R18, 0x400, RZ ;  /* 0x0000040012067810 */ /* 0x000fe20007fde0ff */
[--C-:B------:R-:W-:Y:S02]  /*3650*/  IMAD.X R16, RZ, RZ, R19.reuse, P3 ;  /* 0x000000ffff107224 */ /* 0x100fe400018e0613 */
[--C-:B0-----:R-:W-:Y:S02]  /*3660*/  IMAD.X R4, RZ, RZ, R19.reuse, P5 ;  /* 0x000000ffff047224 */ /* 0x101fe400028e0613 */
        /* <DEDUP_REMOVED lines=23> */
[----:B-----5:R-:W-:Y:S02]  /*37e0*/  FSETP.GEU.AND P1, PT, |R13|, |R14|, PT ;  /* 0x4000000e0d00720b */ /* 0x020fe40003f2e200 */
[----:B------:R-:W-:-:S11]  /*37f0*/  @P2 SEL R5, R16, R5, P0 ;  /* 0x0000000510052207 */ /* 0x000fd60000000000 */
[----:B------:R-:W-:-:S04]  /*3800*/  @P1 ISETP.GE.U32.AND P0, PT, R10, R15, PT ;  /* 0x0000000f0a00120c */ /* 0x000fc80003f06070 */
[----:B------:R-:W-:-:S04]  /*3810*/  @P1 ISETP.GE.AND.EX P0, PT, R5, R4, PT, P0 ;  /* 0x000000040500120c */ /* 0x000fc80003f06300 */
[----:B------:R-:W-:-:S04]  /*3820*/  @P1 FSETP.LT.OR P0, PT, |R14|, |R13|, !P0 ;  /* 0x4000000d0e00120b */ /* 0x000fc80004701600 */
[----:B------:R-:W-:Y:S02]  /*3830*/  @P1 FSEL R14, R13, R14, P0 ;  /* 0x0000000e0d0e1208 */ /* 0x000fe40000000000 */
[----:B------:R-:W-:Y:S01]  /*3840*/  @P1 SEL R15, R10, R15, P0 ;  /* 0x0000000f0a0f1207 */ /* 0x000fe20000000000 */
[----:B------:R-:W-:Y:S01]  /*3850*/  VIADD R10, R7, 0xa00 ;  /* 0x00000a00070a7836 */ /* 0x000fe20000000000 */
[----:B------:R-:W-:Y:S02]  /*3860*/  FSETP.GEU.AND P2, PT, |R14|, |R8|, PT ;  /* 0x400000080e00720b */ /* 0x000fe40003f4e200 */
[----:B------:R-:W-:Y:S01]  /*3870*/  @P1 SEL R4, R5, R4, P0 ;  /* 0x0000000405041207 */ /* 0x000fe20000000000 */
[----:B------:R-:W-:Y:S01]  /*3880*/  VIADD R5, R7, 0x500 ;  /* 0x0000050007057836 */ /* 0x000fe20000000000 */
[----:B------:R-:W-:-:S03]  /*3890*/  ISETP.GT.AND P1, PT, R10, UR4, PT ;  /* 0x000000040a007c0c */ /* 0x000fc6000bf24270 */
[----:B------:R-:W-:-:S06]  /*38a0*/  IMAD.MOV.U32 R7, RZ, RZ, R5 ;  /* 0x000000ffff077224 */ /* 0x000fcc00078e0005 */
        /* <DEDUP_REMOVED lines=10> */
.L_x_646:
        /* <DEDUP_REMOVED lines=14> */
[----:B------:R-:W-:Y:S01]  /*3a30*/  IMAD.IADD R11, R0, 0x1, R5 ;  /* 0x00000001000b7824 */ /* 0x000fe200078e0205 */
[----:B------:R-:W-:-:S04]  /*3a40*/  LEA.HI R4, R13, 0x1, RZ, 0x18 ;  /* 0x000000010d047811 */ /* 0x000fc800078fc0ff */
[----:B------:R-:W-:Y:S01]  /*3a50*/  LOP3.LUT R10, R4, 0x3, RZ, 0xc0, !PT ;  /* 0x00000003040a7812 */ /* 0x000fe200078ec0ff */
[----:B------:R-:W-:-:S04]  /*3a60*/  IMAD.MOV.U32 R4, RZ, RZ, R0 ;  /* 0x000000ffff047224 */ /* 0x000fc800078e0000 */
[----:B------:R-:W-:Y:S02]  /*3a70*/  IMAD.MOV R10, RZ, RZ, -R10 ;  /* 0x000000ffff0a7224 */ /* 0x000fe400078e0a0a */
[C---:B0-----:R-:W-:Y:S01]  /*3a80*/  IMAD.WIDE.U32 R2, R11.reuse, 0x4, R2 ;  /* 0x000000040b027825 */ /* 0x041fe200078e0002 */
[----:B------:R-:W-:-:S05]  /*3a90*/  IADD3 R11, P0, PT, R11, UR6, RZ ;  /* 0x000000060b0b7c10 */ /* 0x000fca000ff1e0ff */
[----:B------:R-:W-:-:S08]  /*3aa0*/  IMAD.X R12, RZ, RZ, UR7, P0 ;  /* 0x00000007ff0c7e24 */ /* 0x000fd000080e06ff */
.L_x_654:
[----:B------:R0:W2:Y:S01]  /*3ab0*/  LDG.E R17, desc[UR8][R2.64] ;  /* 0x0000000802117981 */ /* 0x0000a2000c1e1900 */
[----:B------:R-:W-:Y:S01]  /*3ac0*/  VIADD R10, R10, 0x1 ;  /* 0x000000010a0a7836 */ /* 0x000fe20000000000 */
[----:B------:R-:W-:Y:S01]  /*3ad0*/  BSSY.RECONVERGENT B3, `(.L_x_652) ;  /* 0x0000016000037945 */ /* 0x000fe20003800200 */
[----:B------:R-:W-:Y:S02]  /*3ae0*/  IMAD.MOV.U32 R14, RZ, RZ, R6 ;  /* 0x000000ffff0e7224 */ /* 0x000fe400078e0006 */
[----:B------:R-:W-:Y:S01]  /*3af0*/  IMAD.MOV.U32 R15, RZ, RZ, R9 ;  /* 0x000000ffff0f7224 */ /* 0x000fe200078e0009 */
[----:B------:R-:W-:Y:S01]  /*3b00*/  ISETP.NE.AND P2, PT, R10, RZ, PT ;  /* 0x000000ff0a00720c */ /* 0x000fe20003f45270 */
[----:B------:R-:W-:Y:S02]  /*3b10*/  IMAD.MOV.U32 R16, RZ, RZ, R8 ;  /* 0x000000ffff107224 */ /* 0x000fe400078e0008 */
        /* <DEDUP_REMOVED lines=17> */
.L_x_653:
[----:B------:R-:W-:Y:S05]  /*3c30*/  BSYNC.RECONVERGENT B3 ;  /* 0x0000000000037941 */ /* 0x000fea0003800200 */
.L_x_652:
[----:B------:R-:W-:Y:S01]  /*3c40*/  IADD3 R11, P0, PT, R11, 0x100, RZ ;  /* 0x000001000b0b7810 */ /* 0x000fe20007f1e0ff */
[----:B------:R-:W-:Y:S02]  /*3c50*/  VIADD R4, R4, 0x100 ;  /* 0x0000010004047836 */ /* 0x000fe40000000000 */
[----:B------:R-:W-:Y:S02]  /*3c60*/  IMAD.X R3, RZ, RZ, R3, P3 ;  /* 0x000000ffff037224 */ /* 0x000fe400018e0603 */
[----:B------:R-:W-:Y:S01]  /*3c70*/  IMAD.X R12, RZ, RZ, R12, P0 ;  /* 0x000000ffff0c7224 */ /* 0x000fe200000e060c */
[----:B------:R-:W-:Y:S07]  /*3c80*/  @P2 BRA `(.L_x_654) ;  /* 0xfffffffc00882947 */ /* 0x000fee000383ffff */
.L_x_651:
[----:B------:R-:W-:Y:S05]  /*3c90*/  BSYNC.RECONVERGENT B2 ;  /* 0x0000000000027941 */ /* 0x000fea0003800200 */
.L_x_650:
[----:B------:R-:W-:-:S13]  /*3ca0*/  ISETP.GE.U32.AND P0, PT, R13, 0x300, PT ;  /* 0x000003000d00780c */ /* 0x000fda0003f06070 */
[----:B------:R-:W-:Y:S05]  /*3cb0*/  @!P0 BRA `(.L_x_649) ;  /* 0x0000000400bc8947 */ /* 0x000fea0003800000 */
[----:B------:R-:W0:Y:S01]  /*3cc0*/  LDCU.128 UR12, c[0x0][0x380] ;  /* 0x00007000ff0c77ac */ /* 0x000e220008000c00 */
[----:B------:R-:W1:Y:S01]  /*3cd0*/  LDC.64 R14, c[0x0][0x380] ;  /* 0x0000e000ff0e7b82 */ /* 0x000e620000000a00 */
[C---:B------:R-:W-:Y:S01]  /*3ce0*/  IADD3 R12, P1, PT, R4.reuse, R5, RZ ;  /* 0x00000005040c7210 */ /* 0x040fe20007f3e0ff */
[C---:B------:R-:W-:Y:S02]  /*3cf0*/  IMAD.IADD R10, R4.reuse, 0x1, R5 ;  /* 0x00000001040a7824 */ /* 0x040fe400078e0205 */
[----:B------:R-:W-:Y:S02]  /*3d00*/  VIADD R13, R4, 0x200 ;  /* 0x00000200040d7836 */ /* 0x000fe40000000000 */
[----:B------:R-:W-:Y:S02]  /*3d10*/  IMAD.X R5, RZ, RZ, RZ, P1 ;  /* 0x000000ffff057224 */ /* 0x000fe400008e06ff */
[----:B------:R-:W2:Y:S01]  /*3d20*/  LDC.64 R2, c[0x0][0x388] ;  /* 0x0000e200ff027b82 */ /* 0x000ea20000000a00 */
[----:B0-----:R-:W-:-:S02]  /*3d30*/  LEA R17, P2, R12, UR12, 0x2 ;  /* 0x0000000c0c117c11 */ /* 0x001fc4000f8410ff */
[----:B------:R-:W-:Y:S02]  /*3d40*/  IADD3 R11, P0, PT, R10, UR14, RZ ;  /* 0x0000000e0a0b7c10 */ /* 0x000fe4000ff1e0ff */
[----:B------:R-:W-:Y:S02]  /*3d50*/  IADD3 R17, P1, PT, R17, 0xc00, RZ ;  /* 0x00000c0011117810 */ /* 0x000fe40007f3e0ff */
[----:B------:R-:W-:Y:S01]  /*3d60*/  LEA.HI.X R5, R12, UR13, R5, 0x2, P2 ;  /* 0x0000000d0c057c11 */ /* 0x000fe200090f1405 */
[----:B-1----:R-:W-:-:S04]  /*3d70*/  IMAD.WIDE.U32 R14, R10, 0x4, R14 ;  /* 0x000000040a0e7825 */ /* 0x002fc800078e000e */
[----:B------:R-:W-:Y:S02]  /*3d80*/  IMAD.X R12, RZ, RZ, UR15, P0 ;  /* 0x0000000fff0c7e24 */ /* 0x000fe400080e06ff */
[----:B------:R-:W-:-:S07]  /*3d90*/  IMAD.X R5, RZ, RZ, R5, P1 ;  /* 0x000000ffff057224 */ /* 0x000fce00008e0605 */
.L_x_663:
[----:B------:R-:W3:Y:S01]  /*3da0*/  LDG.E R23, desc[UR8][R14.64] ;  /* 0x000000080e177981 */ /* 0x000ee2000c1e1900 */
[----:B------:R-:W-:-:S05]  /*3db0*/  IMAD.MOV.U32 R4, RZ, RZ, R17 ;  /* 0x000000ffff047224 */ /* 0x000fca00078e0011 */
[----:B------:R0:W5:Y:S04]  /*3dc0*/  LDG.E R25, desc[UR8][R4.64+-0x800] ;  /* 0xfff8000804197981 */ /* 0x000168000c1e1900 */
[----:B------:R0:W5:Y:S04]  /*3dd0*/  LDG.E R16, desc[UR8][R4.64+-0x400] ;  /* 0xfffc000804107981 */ /* 0x000168000c1e1900 */
[----:B------:R0:W5:Y:S01]  /*3de0*/  LDG.E R17, desc[UR8][R4.64] ;  /* 0x0000000804117981 */ /* 0x000162000c1e1900 */
[----:B------:R-:W-:Y:S01]  /*3df0*/  BSSY.RECONVERGENT B2, `(.L_x_655) ;  /* 0x0000012000027945 */ /* 0x000fe20003800200 */
[----:B------:R-:W-:-:S02]  /*3e00*/  IMAD.MOV.U32 R20, RZ, RZ, R11 ;  /* 0x000000ffff147224 */ /* 0x000fc400078e000b */
[----:B------:R-:W-:Y:S02]  /*3e10*/  IMAD.MOV.U32 R21, RZ, RZ, R12 ;  /* 0x000000ffff157224 */ /* 0x000fe400078e000c */
[----:B------:R-:W-:Y:S01]  /*3e20*/  VIADD R19, R10, 0x100 ;  /* 0x000001000a137836 */ /* 0x000fe20000000000 */
[----:B---3--:R-:W-:Y:S01]  /*3e30*/  FSETP.GEU.AND P0, PT, |R8|, |R23|, PT ;  /* 0x400000170800720b */ /* 0x008fe20003f0e200 */
        /* <DEDUP_REMOVED lines=13> */
.L_x_656:
[----:B------:R-:W-:Y:S05]  /*3f10*/  BSYNC.RECONVERGENT B2 ;  /* 0x0000000000027941 */ /* 0x000fea0003800200 */
.L_x_655:
[----:B-----5:R-:W-:Y:S01]  /*3f20*/  FSETP.GEU.AND P0, PT, |R18|, |R25|, PT ;  /* 0x400000191200720b */ /* 0x020fe20003f0e200 */
[----:B------:R-:W-:Y:S01]  /*3f30*/  BSSY.RECONVERGENT B2, `(.L_x_657) ;  /* 0x0000013000027945 */ /* 0x000fe20003800200 */
[----:B--2---:R-:W-:Y:S01]  /*3f40*/  IADD3 R23, P1, PT, R19, R2, RZ ;  /* 0x0000000213177210 */ /* 0x004fe20007f3e0ff */
[----:B------:R-:W-:Y:S02]  /*3f50*/  VIADD R19, R10, 0x200 ;  /* 0x000002000a137836 */ /* 0x000fe40000000000 */
[----:B------:R-:W-:Y:S02]  /*3f60*/  IMAD.MOV.U32 R9, RZ, RZ, R25 ;  /* 0x000000ffff097224 */ /* 0x000fe400078e0019 */
[----:B------:R-:W-:Y:S02]  /*3f70*/  IMAD.X R22, RZ, RZ, R3, P1 ;  /* 0x000000ffff167224 */ /* 0x000fe400008e0603 */
[----:B------:R-:W-:Y:S02]  /*3f80*/  IMAD.MOV.U32 R8, RZ, RZ, R23 ;  /* 0x000000ffff087224 */ /* 0x000fe400078e0017 */
[----:B------:R-:W-:-:S02]  /*3f90*/  IMAD.MOV.U32 R6, RZ, RZ, R22 ;  /* 0x000000ffff067224 */ /* 0x000fc400078e0016 */
        /* <DEDUP_REMOVED lines=12> */
.L_x_658:
[----:B------:R-:W-:Y:S05]  /*4060*/  BSYNC.RECONVERGENT B2 ;  /* 0x0000000000027941 */ /* 0x000fea0003800200 */
.L_x_657:
[----:B------:R-:W-:Y:S01]  /*4070*/  FSETP.GEU.AND P0, PT, |R9|, |R16|, PT ;  /* 0x400000100900720b */ /* 0x000fe20003f0e200 */
[----:B------:R-:W-:Y:S01]  /*4080*/  VIADD R21, R10, 0x300 ;  /* 0x000003000a157836 */ /* 0x000fe20000000000 */
[-C--:B------:R-:W-:Y:S01]  /*4090*/  IADD3 R23, P1, PT, R19, R2.reuse, RZ ;  /* 0x0000000213177210 */ /* 0x080fe20007f3e0ff */
[----:B------:R-:W-:Y:S01]  /*40a0*/  BSSY.RECONVERGENT B2, `(.L_x_659) ;  /* 0x0000012000027945 */ /* 0x000fe20003800200 */
[----:B------:R-:W-:Y:S02]  /*40b0*/  IMAD.MOV.U32 R18, RZ, RZ, R16 ;  /* 0x000000ffff127224 */ /* 0x000fe400078e0010 */
[----:B------:R-:W-:Y:S01]  /*40c0*/  IADD3 R22, P2, PT, R21, R2, RZ ;  /* 0x0000000215167210 */ /* 0x000fe20007f5e0ff */
[----:B------:R-:W-:Y:S02]  /*40d0*/  IMAD.X R21, RZ, RZ, R3, P1 ;  /* 0x000000ffff157224 */ /* 0x000fe400008e0603 */
[----:B------:R-:W-:Y:S02]  /*40e0*/  IMAD.MOV.U32 R19, RZ, RZ, R23 ;  /* 0x000000ffff137224 */ /* 0x000fe400078e0017 */
[----:B------:R-:W-:-:S02]  /*40f0*/  IMAD.MOV.U32 R20, RZ, RZ, R21 ;  /* 0x000000ffff147224 */ /* 0x000fc400078e0015 */
        /* <DEDUP_REMOVED lines=12> */
.L_x_660:
[----:B------:R-:W-:Y:S05]  /*41c0*/  BSYNC.RECONVERGENT B2 ;  /* 0x0000000000027941 */ /* 0x000fea0003800200 */
.L_x_659:
[----:B------:R-:W-:Y:S01]  /*41d0*/  FSETP.GEU.AND P0, PT, |R18|, |R17|, PT ;  /* 0x400000111200720b */ /* 0x000fe20003f0e200 */
[----:B------:R-:W-:Y:S01]  /*41e0*/  IMAD.X R21, RZ, RZ, R3, P2 ;  /* 0x000000ffff157224 */ /* 0x000fe200010e0603 */
[----:B------:R-:W-:Y:S01]  /*41f0*/  BSSY.RECONVERGENT B2, `(.L_x_661) ;  /* 0x0000010000027945 */ /* 0x000fe20003800200 */
        /* <DEDUP_REMOVED lines=15> */
.L_x_662:
[----:B------:R-:W-:Y:S05]  /*42f0*/  BSYNC.RECONVERGENT B2 ;  /* 0x0000000000027941 */ /* 0x000fea0003800200 */
.L_x_661:
[C---:B------:R-:W-:Y:S01]  /*4300*/  VIADD R16, R13.reuse, 0x200 ;  /* 0x000002000d107836 */ /* 0x040fe20000000000 */
[----:B------:R-:W-:Y:S01]  /*4310*/  IADD3 R17, P2, PT, R4, 0x1000, RZ ;  /* 0x0000100004117810 */ /* 0x000fe20007f5e0ff */
[----:B------:R-:W-:Y:S01]  /*4320*/  VIADD R13, R13, 0x400 ;  /* 0x000004000d0d7836 */ /* 0x000fe20000000000 */
[----:B------:R-:W-:Y:S01]  /*4330*/  IADD3 R11, P1, PT, R11, 0x400, RZ ;  /* 0x000004000b0b7810 */ /* 0x000fe20007f3e0ff */
[----:B------:R-:W-:Y:S01]  /*4340*/  VIADD R10, R10, 0x400 ;  /* 0x000004000a0a7836 */ /* 0x000fe20000000000 */
[----:B------:R-:W-:Y:S01]  /*4350*/  ISETP.GE.AND P0, PT, R16, R7, PT ;  /* 0x000000071000720c */ /* 0x000fe20003f06270 */
[----:B------:R-:W-:Y:S01]  /*4360*/  IMAD.X R5, RZ, RZ, R5, P2 ;  /* 0x000000ffff057224 */ /* 0x000fe200010e0605 */
[----:B------:R-:W-:Y:S01]  /*4370*/  IADD3 R14, P2, PT, R14, 0x1000, RZ ;  /* 0x000010000e0e7810 */ /* 0x000fe20007f5e0ff */
[----:B------:R-:W-:-:S04]  /*4380*/  IMAD.X R12, RZ, RZ, R12, P1 ;  /* 0x000000ffff0c7224 */ /* 0x000fc800008e060c */
[----:B------:R-:W-:-:S06]  /*4390*/  IMAD.X R15, RZ, RZ, R15, P2 ;  /* 0x000000ffff0f7224 */ /* 0x000fcc00010e060f */
[----:B------:R-:W-:Y:S05]  /*43a0*/  @!P0 BRA `(.L_x_663) ;  /* 0xfffffff8007c8947 */ /* 0x000fea000383ffff */
.L_x_649:
[----:B------:R-:W-:Y:S05]  /*43b0*/  BSYNC.RECONVERGENT B1 ;  /* 0x0000000000017941 */ /* 0x000fea0003800200 */
.L_x_648:
        /* <DEDUP_REMOVED lines=31> */
.L_x_665:
[----:B------:R-:W-:Y:S05]  /*45b0*/  BSYNC.RECONVERGENT B1 ;  /* 0x0000000000017941 */ /* 0x000fea0003800200 */
.L_x_664:
        /* <DEDUP_REMOVED lines=24> */
.L_x_667:
[----:B------:R-:W-:Y:S05]  /*4740*/  BSYNC.RECONVERGENT B1 ;  /* 0x0000000000017941 */ /* 0x000fea0003800200 */
.L_x_666:
[----:B------:R4:W3:Y:S01]  /*4750*/  SHFL.DOWN PT, R8, R3, 0x4, 0x1f ;  /* 0x08801f0003087f89 */ /* 0x0008e200000e0000 */
[----:B------:R-:W-:Y:S01]  /*4760*/  BSSY.RECONVERGENT B1, `(.L_x_668) ;  /* 0x0000017000017945 */ /* 0x000fe20003800200 */
[----:B0-----:R-:W-:Y:S02]  /*4770*/  IMAD.MOV.U32 R2, RZ, RZ, R3 ;  /* 0x000000ffff027224 */ /* 0x001fe400078e0003 */
[----:B-1----:R4:W0:Y:S01]  /*4780*/  SHFL.DOWN PT, R9, R4, 0x4, 0x1f ;  /* 0x08801f0004097f89 */ /* 0x00282200000e0000 */
[----:B--2---:R-:W-:Y:S02]  /*4790*/  IMAD.MOV.U32 R6, RZ, RZ, R4 ;  /* 0x000000ffff067224 */ /* 0x004fe400078e0004 */
[----:B------:R-:W-:Y:S01]  /*47a0*/  IMAD.MOV.U32 R7, RZ, RZ, R5 ;  /* 0x000000ffff077224 */ /* 0x000fe200078e0005 */
[----:B------:R4:W1:Y:S01]  /*47b0*/  SHFL.DOWN PT, R10, R5, 0x4, 0x1f ;  /* 0x08801f00050a7f89 */ /* 0x00086200000e0000 */
[----:B------:R-:W-:Y:S05]  /*47c0*/  @P5 BRA `(.L_x_669) ;  /* 0x0000000000405947 */ /* 0x000fea0003800000 */
[----:B---3--:R-:W-:Y:S01]  /*47d0*/  FSETP.GEU.AND P0, PT, |R3|, |R8|, PT ;  /* 0x400000080300720b */ /* 0x008fe20003f0e200 */
        /* <DEDUP_REMOVED lines=15> */
.L_x_669:
[----:B------:R-:W-:Y:S05]  /*48d0*/  BSYNC.RECONVERGENT B1 ;  /* 0x0000000000017941 */ /* 0x000fea0003800200 */
.L_x_668:
        /* <DEDUP_REMOVED lines=24> */
.L_x_671:
[----:B------:R-:W-:Y:S05]  /*4a60*/  BSYNC.RECONVERGENT B1 ;  /* 0x0000000000017941 */ /* 0x000fea0003800200 */
.L_x_670:
[----:B0-----:R0:W0:Y:S01]  /*4a70*/  SHFL.DOWN PT, R2, R3, 0x10, 0x1f ;  /* 0x0a001f0003027f89 */ /* 0x00102200000e0000 */
[----:B------:R-:W-:Y:S01]  /*4a80*/  BSSY.RECONVERGENT B1, `(.L_x_672) ;  /* 0x0000017000017945 */ /* 0x000fe20003800200 */
[----:B----4-:R-:W-:Y:S02]  /*4a90*/  IMAD.MOV.U32 R8, RZ, RZ, R3 ;  /* 0x000000ffff087224 */ /* 0x010fe400078e0003 */
[----:B--2---:R2:W4:Y:S01]  /*4aa0*/  SHFL.DOWN PT, R9, R4, 0x10, 0x1f ;  /* 0x0a001f0004097f89 */ /* 0x00452200000e0000 */
[----:B------:R-:W-:Y:S02]  /*4ab0*/  IMAD.MOV.U32 R7, RZ, RZ, R4 ;  /* 0x000000ffff077224 */ /* 0x000fe400078e0004 */
[----:B------:R-:W-:Y:S01]  /*4ac0*/  IMAD.MOV.U32 R6, RZ, RZ, R5 ;  /* 0x000000ffff067224 */ /* 0x000fe200078e0005 */
[----:B-1----:R2:W1:Y:S01]  /*4ad0*/  SHFL.DOWN PT, R10, R5, 0x10, 0x1f ;  /* 0x0a001f00050a7f89 */ /* 0x00246200000e0000 */
[----:B------:R-:W-:Y:S05]  /*4ae0*/  @P3 BRA `(.L_x_673) ;  /* 0x0000000000403947 */ /* 0x000fea0003800000 */
[----:B0-----:R-:W-:Y:S01]  /*4af0*/  FSETP.GEU.AND P0, PT, |R3|, |R2|, PT ;  /* 0x400000020300720b */ /* 0x001fe20003f0e200 */
[----:B------:R-:W-:Y:S02]  /*4b00*/  IMAD.MOV.U32 R8, RZ, RZ, R2 ;  /* 0x000000ffff087224 */ /* 0x000fe400078e0002 */
[----:B----4-:R-:W-:Y:S02]  /*4b10*/  IMAD.MOV.U32 R7, RZ, RZ, R9 ;  /* 0x000000ffff077224 */ /* 0x010fe400078e0009 */
        /* <DEDUP_REMOVED lines=13> */
.L_x_673:
[----:B------:R-:W-:Y:S05]  /*4bf0*/  BSYNC.RECONVERGENT B1 ;  /* 0x0000000000017941 */ /* 0x000fea0003800200 */
.L_x_672:
        /* <DEDUP_REMOVED lines=12> */
.L_x_675:
[----:B------:R-:W-:Y:S05]  /*4cc0*/  BSYNC.RECONVERGENT B1 ;  /* 0x0000000000017941 */ /* 0x000fea0003800200 */
.L_x_674:
[----:B------:R-:W-:Y:S01]  /*4cd0*/  BAR.SYNC.DEFER_BLOCKING 0x0 ;  /* 0x0000000000007b1d */ /* 0x000fe20000010000 */
[----:B------:R-:W-:-:S13]  /*4ce0*/  ISETP.NE.AND P1, PT, R0, RZ, PT ;  /* 0x000000ff0000720c */ /* 0x000fda0003f25270 */
[----:B------:R-:W-:Y:S05]  /*4cf0*/  @P1 BRA `(.L_x_609) ;  /* 0x0000000800341947 */ /* 0x000fea0003800000 */
[----:B0-----:R-:W0:Y:S01]  /*4d00*/  S2R R3, SR_CgaCtaId ;  /* 0x0000000000037919 */ /* 0x001e220000008800 */
[----:B------:R-:W-:Y:S01]  /*4d10*/  MOV R0, 0x400 ;  /* 0x0000040000007802 */ /* 0x000fe20000000f00 */
[----:B------:R-:W-:Y:S03]  /*4d20*/  BSSY.RECONVERGENT B1, `(.L_x_676) ;  /* 0x0000016000017945 */ /* 0x000fe60003800200 */
[----:B0-----:R-:W-:-:S05]  /*4d30*/  LEA R24, R3, R0, 0x18 ;  /* 0x0000000003187211 */ /* 0x001fca00078ec0ff */
[----:B------:R-:W0:Y:S04]  /*4d40*/  LDS R3, [R24+0x18] ;  /* 0x0000180018037984 */ /* 0x000e280000000800 */
[----:B--2---:R-:W2:Y:S04]  /*4d50*/  LDS.64 R4, [R24+0x20] ;  /* 0x0000200018047984 */ /* 0x004ea80000000a00 */
[----:B------:R0:W1:Y:S04]  /*4d60*/  LDS R18, [R24+0x28] ;  /* 0x0000280018127984 */ /* 0x0000680000000800 */
[----:B------:R0:W1:Y:S02]  /*4d70*/  LDS R16, [R24+0x38] ;  /* 0x0000380018107984 */ /* 0x0000640000000800 */
[----:B0-----:R-:W-:Y:S01]  /*4d80*/  FSETP.GEU.AND P0, PT, |R8|, |R3|, PT ;  /* 0x400000030800720b */ /* 0x001fe20003f0e200 */
[----:B------:R-:W-:-:S02]  /*4d90*/  IMAD.MOV.U32 R19, RZ, RZ, R3 ;  /* 0x000000ffff137224 */ /* 0x000fc400078e0003 */
[----:B--2---:R-:W-:Y:S02]  /*4da0*/  IMAD.MOV.U32 R21, RZ, RZ, R4 ;  /* 0x000000ffff157224 */ /* 0x004fe400078e0004 */
[----:B------:R-:W-:-:S08]  /*4db0*/  IMAD.MOV.U32 R20, RZ, RZ, R5 ;  /* 0x000000ffff147224 */ /* 0x000fd000078e0005 */
[----:B-1----:R-:W-:Y:S05]  /*4dc0*/  @!P0 BRA `(.L_x_677) ;  /* 0x00000000002c8947 */ /* 0x002fea0003800000 */
        /* <DEDUP_REMOVED lines=11> */
.L_x_677:
[----:B------:R-:W-:Y:S05]  /*4e80*/  BSYNC.RECONVERGENT B1 ;  /* 0x0000000000017941 */ /* 0x000fea0003800200 */
.L_x_676:
        /* <DEDUP_REMOVED lines=8> */
[----:B------:R0:W1:Y:S04]  /*4f10*/  LDS.64 R6, [R24+0x40] ;  /* 0x0000400018067984 */ /* 0x0000680000000a00 */
[----:B----4-:R4:W1:Y:S04]  /*4f20*/  LDS.64 R8, [R24+0x50] ;  /* 0x0000500018087984 */ /* 0x0108680000000a00 */
[----:B---3--:R4:W3:Y:S04]  /*4f30*/  LDS.64 R10, [R24+0x60] ;  /* 0x00006000180a7984 */ /* 0x0088e80000000a00 */
        /* <DEDUP_REMOVED lines=16> */
.L_x_679:
[----:B------:R-:W-:Y:S05]  /*5040*/  BSYNC.RECONVERGENT B1 ;  /* 0x0000000000017941 */ /* 0x000fea0003800200 */
.L_x_678:
        /* <DEDUP_REMOVED lines=17> */
.L_x_681:
[----:B------:R-:W-:Y:S05]  /*5160*/  BSYNC.RECONVERGENT B1 ;  /* 0x0000000000017941 */ /* 0x000fea0003800200 */
.L_x_680:
        /* <DEDUP_REMOVED lines=17> */
.L_x_683:
[----:B------:R-:W-:Y:S05]  /*5280*/  BSYNC.RECONVERGENT B1 ;  /* 0x0000000000017941 */ /* 0x000fea0003800200 */
.L_x_682:
[----:B------:R-:W-:Y:S01]  /*5290*/  FSETP.GEU.AND P0, PT, |R6|, |R15|, PT ;  /* 0x4000000f0600720b */ /* 0x000fe20003f0e200 */
[----:B------:R-:W-:Y:S01]  /*52a0*/  BSSY.RECONVERGENT B1, `(.L_x_684) ;  /* 0x0000010000017945 */ /* 0x000fe20003800200 */
[----:B------:R-:W-:Y:S02]  /*52b0*/  IMAD.MOV.U32 R5, RZ, RZ, R15 ;  /* 0x000000ffff057224 */ /* 0x000fe400078e000f */
[----:B---3--:R-:W-:Y:S02]  /*52c0*/  IMAD.MOV.U32 R7, RZ, RZ, R10 ;  /* 0x000000ffff077224 */ /* 0x008fe400078e000a */
        /* <DEDUP_REMOVED lines=13> */
.L_x_685:
[----:B------:R-:W-:Y:S05]  /*53a0*/  BSYNC.RECONVERGENT B1 ;  /* 0x0000000000017941 */ /* 0x000fea0003800200 */
.L_x_684:
        /* <DEDUP_REMOVED lines=17> */
.L_x_687:
[----:B------:R-:W-:Y:S05]  /*54c0*/  BSYNC.RECONVERGENT B1 ;  /* 0x0000000000017941 */ /* 0x000fea0003800200 */
.L_x_686:
        /* <DEDUP_REMOVED lines=16> */
.L_x_609:
[----:B------:R-:W-:Y:S05]  /*55d0*/  BSYNC.RECONVERGENT B0 ;  /* 0x0000000000007941 */ /* 0x000fea0003800200 */
.L_x_576:
[----:B------:R-:W-:Y:S05]  /*55e0*/  @P1 EXIT ;  /* 0x000000000000194d */ /* 0x000fea0003800000 */
[----:B0-234-:R-:W0:Y:S01]  /*55f0*/  LDC.64 R2, c[0x0][0x390] ;  /* 0x0000e400ff027b82 */ /* 0x01de220000000a00 */
[----:B------:R-:W-:-:S04]  /*5600*/  LOP3.LUT R7, R7, R6, RZ, 0x3c, !PT ;  /* 0x0000000607077212 */ /* 0x000fc800078e3cff */
[----:B------:R-:W-:-:S04]  /*5610*/  LOP3.LUT R6, R7, R6, RZ, 0x3c, !PT ;  /* 0x0000000607067212 */ /* 0x000fc800078e3cff */
[----:B------:R-:W-:-:S05]  /*5620*/  LOP3.LUT R7, R7, R6, RZ, 0x3c, !PT ;  /* 0x0000000607077212 */ /* 0x000fca00078e3cff */
[----:B0-----:R-:W-:Y:S04]  /*5630*/  STG.E.64 desc[UR8][R2.64+0x8], R6 ;  /* 0x0000080602007986 */ /* 0x001fe8000c101b08 */
[----:B------:R-:W-:Y:S01]  /*5640*/  STG.E desc[UR8][R2.64], R8 ;  /* 0x0000000802007986 */ /* 0x000fe2000c101908 */
[----:B------:R-:W-:Y:S05]  /*5650*/  EXIT ;  /* 0x000000000000794d */ /* 0x000fea0003800000 */
.L_x_688:
        /* <DEDUP_REMOVED lines=10> */
.L_x_789:


//--------------------- .text._Z23normalizeDiagonalKernelPfi --------------------------
	.section	.text._Z23normalizeDiagonalKernelPfi,"ax",@progbits
	.align	128
        .global         _Z23normalizeDiagonalKernelPfi
        .type           _Z23normalizeDiagonalKernelPfi,@function
        .size           _Z23normalizeDiagonalKernelPfi,(.L_x_778 - _Z23normalizeDiagonalKernelPfi)
        .other          _Z23normalizeDiagonalKernelPfi,@"STO_CUDA_ENTRY STV_DEFAULT"
_Z23normalizeDiagonalKernelPfi:
.text._Z23normalizeDiagonalKernelPfi:
[----:B------:R-:W-:Y:S01]  /*0000*/  LDC R1, c[0x0][0x37c] ;  /* 0x0000df00ff017b82 */ /* 0x000fe20000000800 */
[----:B------:R-:W0:Y:S01]  /*0010*/  S2R R20, SR_CTAID.X ;  /* 0x0000000000147919 */ /* 0x000e220000002500 */
[----:B------:R-:W1:Y:S01]  /*0020*/  LDCU UR4, c[0x0][0x388] ;  /* 0x00007100ff0477ac */ /* 0x000e620008000800 */
[----:B------:R-:W0:Y:S01]  /*0030*/  S2R R3, SR_TID.X ;  /* 0x0000000000037919 */ /* 0x000e220000002100 */
[----:B------:R-:W0:Y:S01]  /*0040*/  LDCU UR5, c[0x0][0x360] ;  /* 0x00006c00ff0577ac */ /* 0x000e220008000800 */
[----:B-1----:R-:W-:-:S04]  /*0050*/  USHF.L.U32 UR6, UR4, 0x1, URZ ;  /* 0x0000000104067899 */ /* 0x002fc800080006ff */
[----:B------:R-:W-:-:S06]  /*0060*/  UISETP.GT.AND UP0, UPT, UR6, UR4, UPT ;  /* 0x000000040600728c */ /* 0x000fcc000bf04270 */
[----:B------:R-:W-:Y:S01]  /*0070*/  PLOP3.LUT P0, PT, PT, PT, UP0, 0x80, 0x8 ;  /* 0x000000000008781c */ /* 0x000fe20003f0f008 */
[----:B0-----:R-:W-:-:S05]  /*0080*/  IMAD R20, R20, UR5, R3 ;  /* 0x0000000514147c24 */ /* 0x001fca000f8e0203 */
[----:B------:R-:W-:-:S13]  /*0090*/  ISETP.GE.U32.OR P0, PT, R20, UR4, !P0 ;  /* 0x0000000414007c0c */ /* 0x000fda000c706470 */
[----:B------:R-:W-:Y:S05]  /*00a0*/  @P0 EXIT ;  /* 0x000000000000094d */ /* 0x000fea0003800000 */
[----:B------:R-:W0:Y:S01]  /*00b0*/  LDCU UR6, c[0x0][0x370] ;  /* 0x00006e00ff0677ac */ /* 0x000e220008000800 */
[----:B------:R-:W-:Y:S01]  /*00c0*/  BSSY.RECONVERGENT B0, `(.L_x_689) ;  /* 0x0000158000007945 */ /* 0x000fe20003800200 */
[----:B------:R-:W-:Y:S02]  /*00d0*/  ULOP3.LUT UR7, UR4, 0x7, URZ, 0xc0, !UPT ;  /* 0x0000000704077892 */ /* 0x000fe4000f8ec0ff */
[----:B------:R-:W-:Y:S02]  /*00e0*/  UIMAD UR8, UR4, UR4, UR4 ;  /* 0x00000004040872a4 */ /* 0x000fe4000f8e0204 */
[----:B------:R-:W-:Y:S02]  /*00f0*/  UIADD3 UR9, UPT, UPT, UR4, 0x2, URZ ;  /* 0x0000000204097890 */ /* 0x000fe4000fffe0ff */
[----:B------:R-:W-:Y:S02]  /*0100*/  UIADD3 UR10, UPT, UPT, UR4, 0x3, URZ ;  /* 0x00000003040a7890 */ /* 0x000fe4000fffe0ff */
[----:B------:R-:W-:-:S02]  /*0110*/  UIADD3 UR11, UPT, UPT, UR4, 0x4, URZ ;  /* 0x00000004040b7890 */ /* 0x000fc4000fffe0ff */
[----:B------:R-:W-:Y:S02]  /*0120*/  UIADD3 UR12, UPT, UPT, UR4, 0x5, URZ ;  /* 0x00000005040c7890 */ /* 0x000fe4000fffe0ff */
[----:B------:R-:W-:Y:S01]  /*0130*/  UIADD3 UR13, UPT, UPT, UR4, 0x6, URZ ;  /* 0x00000006040d7890 */ /* 0x000fe2000fffe0ff */
[----:B------:R-:W1:Y:S01]  /*0140*/  LDCU.64 UR14, c[0x0][0x358] ;  /* 0x00006b00ff0e77ac */ /* 0x000e620008000a00 */
[----:B------:R-:W2:Y:S01]  /*0150*/  LDCU UR17, c[0x0][0x388] ;  /* 0x00007100ff1177ac */ /* 0x000ea20008000800 */
[----:B------:R-:W-:Y:S02]  /*0160*/  UIADD3 UR4, UPT, UPT, UR4, 0x7, URZ ;  /* 0x0000000704047890 */ /* 0x000fe4000fffe0ff */
[----:B0-----:R-:W-:-:S12]  /*0170*/  UIMAD UR5, UR5, UR6, URZ ;  /* 0x00000006050572a4 */ /* 0x001fd8000f8e02ff */
.L_x_725:
[----:B0-----:R-:W0:Y:S01]  /*0180*/  LDCU UR16, c[0x0][0x388] ;  /* 0x00007100ff1077ac */ /* 0x001e220008000800 */
[----:B---3--:R-:W3:Y:S01]  /*0190*/  LDC.64 R14, c[0x0][0x380] ;  /* 0x0000e000ff0e7b82 */ /* 0x008ee20000000a00 */
[----:B----4-:R-:W4:Y:S01]  /*01a0*/  LDCU UR6, c[0x0][0x388] ;  /* 0x00007100ff0677ac */ /* 0x010f220008000800 */
[----:B0-----:R-:W-:-:S04]  /*01b0*/  MOV R17, UR16 ;  /* 0x0000001000117c02 */ /* 0x001fc80008000f00 */
[----:B------:R-:W-:Y:S01]  /*01c0*/  IADD3 R0, PT, PT, R17, -0x1, RZ ;  /* 0xffffffff11007810 */ /* 0x000fe20007ffe0ff */
[----:B------:R-:W-:Y:S01]  /*01d0*/  IMAD R3, R20, R17, R20 ;  /* 0x0000001114037224 */ /* 0x000fe200078e0214 */
[----:B----4-:R-:W-:Y:S02]  /*01e0*/  MOV R11, UR6 ;  /* 0x00000006000b7c02 */ /* 0x010fe40008000f00 */
[----:B------:R-:W-:Y:S01]  /*01f0*/  ISETP.GE.U32.AND P0, PT, R0, 0x7, PT ;  /* 0x000000070000780c */ /* 0x000fe20003f06070 */
[----:B---3--:R-:W-:-:S12]  /*0200*/  IMAD.WIDE.U32 R14, R3, 0x4, R14 ;  /* 0x00000004030e7825 */ /* 0x008fd800078e000e */
[----:B------:R-:W-:Y:S05]  /*0210*/  @!P0 BRA `(.L_x_690) ;  /* 0x0000000800948947 */ /* 0x000fea0003800000 */
[----:B------:R-:W0:Y:S01]  /*0220*/  LDC.64 R12, c[0x0][0x380] ;  /* 0x0000e000ff0c7b82 */ /* 0x000e220000000a00 */
[C---:B------:R-:W-:Y:S01]  /*0230*/  LOP3.LUT R2, R17.reuse, 0xfffffff8, RZ, 0xc0, !PT ;  /* 0xfffffff811027812 */ /* 0x040fe200078ec0ff */
[C-C-:B------:R-:W-:Y:S01]  /*0240*/  IMAD R10, R17.reuse, UR9, R20.reuse ;  /* 0x00000009110a7c24 */ /* 0x140fe2000f8e0214 */
[----:B------:R-:W-:Y:S01]  /*0250*/  IADD3 R3, PT, PT, R20, UR8, RZ ;  /* 0x0000000814037c10 */ /* 0x000fe2000fffe0ff */
[C-C-:B------:R-:W-:Y:S01]  /*0260*/  IMAD R9, R17.reuse, UR10, R20.reuse ;  /* 0x0000000a11097c24 */ /* 0x140fe2000f8e0214 */
[----:B------:R-:W-:Y:S01]  /*0270*/  MOV R11, UR6 ;  /* 0x00000006000b7c02 */ /* 0x000fe20008000f00 */
[C-C-:B------:R-:W-:Y:S01]  /*0280*/  IMAD R8, R17.reuse, UR11, R20.reuse ;  /* 0x0000000b11087c24 */ /* 0x140fe2000f8e0214 */
[----:B------:R-:W-:Y:S01]  /*0290*/  IADD3 R2, PT, PT, -R2, RZ, RZ ;  /* 0x000000ff02027210 */ /* 0x000fe20007ffe1ff */
[C-C-:B------:R-:W-:Y:S02]  /*02a0*/  IMAD R7, R17.reuse, UR12, R20.reuse ;  /* 0x0000000c11077c24 */ /* 0x140fe4000f8e0214 */
[----:B------:R-:W-:-:S02]  /*02b0*/  IMAD R6, R17, UR13, R20 ;  /* 0x0000000d11067c24 */ /* 0x000fc4000f8e0214 */
[C-C-:B------:R-:W-:Y:S02]  /*02c0*/  IMAD R5, R17.reuse, UR4, R20.reuse ;  /* 0x0000000411057c24 */ /* 0x140fe4000f8e0214 */
[----:B------:R-:W-:-:S07]  /*02d0*/  IMAD R4, R17, R17, R20 ;  /* 0x0000001111047224 */ /* 0x000fce00078e0214 */
.L_x_707:
[----:B-1----:R-:W3:Y:S01]  /*02e0*/  LDG.E R22, desc[UR14][R14.64] ;  /* 0x0000000e0e167981 */ /* 0x002ee2000c1e1900 */
[----:B0-----:R-:W-:-:S05]  /*02f0*/  IMAD.WIDE.U32 R16, R4, 0x4, R12 ;  /* 0x0000000404107825 */ /* 0x001fca00078e000c */
[----:B------:R-:W4:Y:S01]  /*0300*/  LDG.E R29, desc[UR14][R16.64] ;  /* 0x0000000e101d7981 */ /* 0x000f22000c1e1900 */
[----:B------:R-:W-:Y:S01]  /*0310*/  BSSY.RECONVERGENT B3, `(.L_x_691) ;  /* 0x000000c000037945 */ /* 0x000fe20003800200 */
[----:B---3--:R-:W0:Y:S08]  /*0320*/  MUFU.RCP R0, R22 ;  /* 0x0000001600007308 */ /* 0x008e300000001000 */
[----:B----4-:R-:W1:Y:S01]  /*0330*/  FCHK P0, R29, R22 ;  /* 0x000000161d007302 */ /* 0x010e620000000000 */
[----:B0-----:R-:W-:-:S04]  /*0340*/  FFMA R19, -R22, R0, 1 ;  /* 0x3f80000016137423 */ /* 0x001fc80000000100 */
[----:B------:R-:W-:-:S04]  /*0350*/  FFMA R0, R0, R19, R0 ;  /* 0x0000001300007223 */ /* 0x000fc80000000000 */
[----:B------:R-:W-:-:S04]  /*0360*/  FFMA R19, R29, R0, RZ ;  /* 0x000000001d137223 */ /* 0x000fc800000000ff */
[----:B------:R-:W-:-:S04]  /*0370*/  FFMA R18, -R22, R19, R29 ;  /* 0x0000001316127223 */ /* 0x000fc8000000011d */
[----:B------:R-:W-:Y:S01]  /*0380*/  FFMA R0, R0, R18, R19 ;  /* 0x0000001200007223 */ /* 0x000fe20000000013 */
[----:B-1----:R-:W-:Y:S06]  /*0390*/  @!P0 BRA `(.L_x_692) ;  /* 0x00000000000c8947 */ /* 0x002fec0003800000 */
[----:B------:R-:W-:Y:S02]  /*03a0*/  MOV R0, R22 ;  /* 0x0000001600007202 */ /* 0x000fe40000000f00 */
[----:B------:R-:W-:-:S07]  /*03b0*/  MOV R22, 0x3d0 ;  /* 0x000003d000167802 */ /* 0x000fce0000000f00 */
[----:B--2---:R-:W-:Y:S05]  /*03c0*/  CALL.REL.NOINC `($__internal_0_$__cuda_sm3x_div_rn_noftz_f32_slowpath) ;  /* 0x0000001000a47944 */ /* 0x004fea0003c00000 */
.L_x_692:
[----:B--2---:R-:W-:Y:S05]  /*03d0*/  BSYNC.RECONVERGENT B3 ;  /* 0x0000000000037941 */ /* 0x004fea0003800200 */
.L_x_691:
[----:B------:R0:W-:Y:S04]  /*03e0*/  STG.E desc[UR14][R16.64], R0 ;  /* 0x0000000010007986 */ /* 0x0001e8000c10190e */
[----:B------:R-:W2:Y:S01]  /*03f0*/  LDG.E R24, desc[UR14][R14.64] ;  /* 0x0000000e0e187981 */ /* 0x000ea2000c1e1900 */
[----:B------:R-:W-:-:S05]  /*0400*/  IMAD.WIDE.U32 R18, R3, 0x4, R12 ;  /* 0x0000000403127825 */ /* 0x000fca00078e000c */
[----:B------:R-:W3:Y:S01]  /*0410*/  LDG.E R29, desc[UR14][R18.64] ;  /* 0x0000000e121d7981 */ /* 0x000ee2000c1e1900 */
[----:B------:R-:W-:Y:S01]  /*0420*/  BSSY.RECONVERGENT B3, `(.L_x_693) ;  /* 0x000000d000037945 */ /* 0x000fe20003800200 */
[----:B--2---:R-:W1:Y:S08]  /*0430*/  MUFU.RCP R21, R24 ;  /* 0x0000001800157308 */ /* 0x004e700000001000 */
[----:B---3--:R-:W2:Y:S01]  /*0440*/  FCHK P0, R29, R24 ;  /* 0x000000181d007302 */ /* 0x008ea20000000000 */
[----:B-1----:R-:W-:-:S04]  /*0450*/  FFMA R22, -R24, R21, 1 ;  /* 0x3f80000018167423 */ /* 0x002fc80000000115 */
[----:B------:R-:W-:-:S04]  /*0460*/  FFMA R22, R21, R22, R21 ;  /* 0x0000001615167223 */ /* 0x000fc80000000015 */
[----:B------:R-:W-:-:S04]  /*0470*/  FFMA R21, R29, R22, RZ ;  /* 0x000000161d157223 */ /* 0x000fc800000000ff */
[----:B------:R-:W-:-:S04]  /*0480*/  FFMA R23, -R24, R21, R29 ;  /* 0x0000001518177223 */ /* 0x000fc8000000011d */
[----:B------:R-:W-:Y:S01]  /*0490*/  FFMA R21, R22, R23, R21 ;  /* 0x0000001716157223 */ /* 0x000fe20000000015 */
[----:B0-2---:R-:W-:Y:S06]  /*04a0*/  @!P0 BRA `(.L_x_694) ;  /* 0x0000000000108947 */ /* 0x005fec0003800000 */
[----:B------:R-:W-:Y:S02]  /*04b0*/  MOV R0, R24 ;  /* 0x0000001800007202 */ /* 0x000fe40000000f00 */
[----:B------:R-:W-:-:S07]  /*04c0*/  MOV R22, 0x4e0 ;  /* 0x000004e000167802 */ /* 0x000fce0000000f00 */
[----:B------:R-:W-:Y:S05]  /*04d0*/  CALL.REL.NOINC `($__internal_0_$__cuda_sm3x_div_rn_noftz_f32_slowpath) ;  /* 0x0000001000607944 */ /* 0x000fea0003c00000 */
[----:B------:R-:W-:-:S07]  /*04e0*/  MOV R21, R0 ;  /* 0x0000000000157202 */ /* 0x000fce0000000f00 */
.L_x_694:
[----:B------:R-:W-:Y:S05]  /*04f0*/  BSYNC.RECONVERGENT B3 ;  /* 0x0000000000037941 */ /* 0x000fea0003800200 */
.L_x_693:
        /* <DEDUP_REMOVED lines=16> */
.L_x_696:
[----:B------:R-:W-:Y:S05]  /*0600*/  BSYNC.RECONVERGENT B3 ;  /* 0x0000000000037941 */ /* 0x000fea0003800200 */
.L_x_695:
        /* <DEDUP_REMOVED lines=13> */
[----:B------:R-:W-:Y:S01]  /*06e0*/  IMAD.MOV.U32 R0, RZ, RZ, R24 ;  /* 0x000000ffff007224 */ /* 0x000fe200078e0018 */
[----:B------:R-:W-:-:S07]  /*06f0*/  MOV R22, 0x710 ;  /* 0x0000071000167802 */ /* 0x000fce0000000f00 */
[----:B------:R-:W-:Y:S05]  /*0700*/  CALL.REL.NOINC `($__internal_0_$__cuda_sm3x_div_rn_noftz_f32_slowpath) ;  /* 0x0000000c00d47944 */ /* 0x000fea0003c00000 */
[----:B------:R-:W-:-:S07]  /*0710*/  MOV R21, R0 ;  /* 0x0000000000157202 */ /* 0x000fce0000000f00 */
.L_x_698:
[----:B------:R-:W-:Y:S05]  /*0720*/  BSYNC.RECONVERGENT B3 ;  /* 0x0000000000037941 */ /* 0x000fea0003800200 */
.L_x_697:
        /* <DEDUP_REMOVED lines=16> */
.L_x_700:
[----:B------:R-:W-:Y:S05]  /*0830*/  BSYNC.RECONVERGENT B3 ;  /* 0x0000000000037941 */ /* 0x000fea0003800200 */
.L_x_699:
        /* <DEDUP_REMOVED lines=17> */
.L_x_702:
[----:B------:R-:W-:Y:S05]  /*0950*/  BSYNC.RECONVERGENT B3 ;  /* 0x0000000000037941 */ /* 0x000fea0003800200 */
.L_x_701:
        /* <DEDUP_REMOVED lines=16> */
.L_x_704:
[----:B------:R-:W-:Y:S05]  /*0a60*/  BSYNC.RECONVERGENT B3 ;  /* 0x0000000000037941 */ /* 0x000fea0003800200 */
.L_x_703:
        /* <DEDUP_REMOVED lines=17> */
.L_x_706:
[----:B------:R-:W-:Y:S05]  /*0b80*/  BSYNC.RECONVERGENT B3 ;  /* 0x0000000000037941 */ /* 0x000fea0003800200 */
.L_x_705:
[----:B------:R3:W-:Y:S01]  /*0b90*/  STG.E desc[UR14][R18.64], R21 ;  /* 0x0000001512007986 */ /* 0x0007e2000c10190e */
[----:B------:R-:W-:Y:S01]  /*0ba0*/  IADD3 R2, PT, PT, R2, 0x8, RZ ;  /* 0x0000000802027810 */ /* 0x000fe20007ffe0ff */
[----:B------:R-:W-:Y:S01]  /*0bb0*/  IMAD.U32 R17, RZ, RZ, UR17 ;  /* 0x00000011ff117e24 */ /* 0x000fe2000f8e00ff */
[----:B------:R-:W-:Y:S02]  /*0bc0*/  IADD3 R11, PT, PT, R11, 0x8, RZ ;  /* 0x000000080b0b7810 */ /* 0x000fe40007ffe0ff */
[----:B------:R-:W-:Y:S02]  /*0bd0*/  ISETP.NE.AND P0, PT, R2, RZ, PT ;  /* 0x000000ff0200720c */ /* 0x000fe40003f05270 */
[C---:B------:R-:W-:Y:S02]  /*0be0*/  LEA R3, R17.reuse, R3, 0x3 ;  /* 0x0000000311037211 */ /* 0x040fe400078e18ff */
[C---:B------:R-:W-:Y:S02]  /*0bf0*/  LEA R10, R17.reuse, R10, 0x3 ;  /* 0x0000000a110a7211 */ /* 0x040fe400078e18ff */
[----:B------:R-:W-:-:S02]  /*0c00*/  LEA R9, R17, R9, 0x3 ;  /* 0x0000000911097211 */ /* 0x000fc400078e18ff */
[C---:B------:R-:W-:Y:S02]  /*0c10*/  LEA R8, R17.reuse, R8, 0x3 ;  /* 0x0000000811087211 */ /* 0x040fe400078e18ff */
[C---:B------:R-:W-:Y:S02]  /*0c20*/  LEA R7, R17.reuse, R7, 0x3 ;  /* 0x0000000711077211 */ /* 0x040fe400078e18ff */
[C---:B------:R-:W-:Y:S02]  /*0c30*/  LEA R6, R17.reuse, R6, 0x3 ;  /* 0x0000000611067211 */ /* 0x040fe400078e18ff */
[C---:B------:R-:W-:Y:S02]  /*0c40*/  LEA R5, R17.reuse, R5, 0x3 ;  /* 0x0000000511057211 */ /* 0x040fe400078e18ff */
[----:B------:R-:W-:Y:S01]  /*0c50*/  LEA R4, R17, R4, 0x3 ;  /* 0x0000000411047211 */ /* 0x000fe200078e18ff */
[----:B---3--:R-:W-:Y:S06]  /*0c60*/  @P0 BRA `(.L_x_707) ;  /* 0xfffffff4009c0947 */ /* 0x008fec000383ffff */
.L_x_690:
[----:B------:R-:W-:-:S09]  /*0c70*/  UISETP.NE.AND UP0, UPT, UR7, URZ, UPT ;  /* 0x000000ff0700728c */ /* 0x000fd2000bf05270 */
[----:B------:R-:W-:Y:S05]  /*0c80*/  BRA.U !UP0, `(.L_x_708) ;  /* 0x00000009085c7547 */ /* 0x000fea000b800000 */
[----:B------:R-:W-:-:S04]  /*0c90*/  UIADD3 UR6, UPT, UPT, UR7, -0x1, URZ ;  /* 0xffffffff07067890 */ /* 0x000fc8000fffe0ff */
[----:B------:R-:W-:-:S09]  /*0ca0*/  UISETP.GE.U32.AND UP0, UPT, UR6, 0x3, UPT ;  /* 0x000000030600788c */ /* 0x000fd2000bf06070 */
[----:B------:R-:W-:Y:S05]  /*0cb0*/  BRA.U !UP0, `(.L_x_709) ;  /* 0x0000000508407547 */ /* 0x000fea000b800000 */
[----:B------:R-:W0:Y:S01]  /*0cc0*/  LDC.64 R4, c[0x0][0x380] ;  /* 0x0000e000ff047b82 */ /* 0x000e220000000a00 */
[----:B-1----:R-:W3:Y:S01]  /*0cd0*/  LDG.E R8, desc[UR14][R14.64] ;  /* 0x0000000e0e087981 */ /* 0x002ee2000c1e1900 */
[----:B------:R-:W-:-:S04]  /*0ce0*/  IMAD R2, R11, R17, R20 ;  /* 0x000000110b027224 */ /* 0x000fc800078e0214 */
[----:B0-----:R-:W-:-:S05]  /*0cf0*/  IMAD.WIDE.U32 R4, R2, 0x4, R4 ;  /* 0x0000000402047825 */ /* 0x001fca00078e0004 */
[----:B------:R-:W4:Y:S01]  /*0d00*/  LDG.E R29, desc[UR14][R4.64] ;  /* 0x0000000e041d7981 */ /* 0x000f22000c1e1900 */
[----:B------:R-:W-:Y:S01]  /*0d10*/  BSSY.RECONVERGENT B3, `(.L_x_710) ;  /* 0x000000c000037945 */ /* 0x000fe20003800200 */
[----:B---3--:R-:W0:Y:S02]  /*0d20*/  MUFU.RCP R0, R8 ;  /* 0x0000000800007308 */ /* 0x008e240000001000 */
[----:B0-----:R-:W-:-:S04]  /*0d30*/  FFMA R3, -R8, R0, 1 ;  /* 0x3f80000008037423 */ /* 0x001fc80000000100 */
[----:B------:R-:W-:Y:S02]  /*0d40*/  FFMA R0, R0, R3, R0 ;  /* 0x0000000300007223 */ /* 0x000fe40000000000 */
[----:B----4-:R-:W0:Y:S02]  /*0d50*/  FCHK P0, R29, R8 ;  /* 0x000000081d007302 */ /* 0x010e240000000000 */
[----:B------:R-:W-:-:S04]  /*0d60*/  FFMA R3, R29, R0, RZ ;  /* 0x000000001d037223 */ /* 0x000fc800000000ff */
[----:B------:R-:W-:-:S04]  /*0d70*/  FFMA R6, -R8, R3, R29 ;  /* 0x0000000308067223 */ /* 0x000fc8000000011d */
[----:B------:R-:W-:Y:S01]  /*0d80*/  FFMA R0, R0, R6, R3 ;  /* 0x0000000600007223 */ /* 0x000fe20000000003 */
[----:B0-----:R-:W-:Y:S06]  /*0d90*/  @!P0 BRA `(.L_x_711) ;  /* 0x00000000000c8947 */ /* 0x001fec0003800000 */
[----:B------:R-:W-:Y:S01]  /*0da0*/  IMAD.MOV.U32 R0, RZ, RZ, R8 ;  /* 0x000000ffff007224 */ /* 0x000fe200078e0008 */
[----:B------:R-:W-:-:S07]  /*0db0*/  MOV R22, 0xdd0 ;  /* 0x00000dd000167802 */ /* 0x000fce0000000f00 */
[----:B--2---:R-:W-:Y:S05]  /*0dc0*/  CALL.REL.NOINC `($__internal_0_$__cuda_sm3x_div_rn_noftz_f32_slowpath) ;  /* 0x0000000800247944 */ /* 0x004fea0003c00000 */
.L_x_711:
[----:B--2---:R-:W-:Y:S05]  /*0dd0*/  BSYNC.RECONVERGENT B3 ;  /* 0x0000000000037941 */ /* 0x004fea0003800200 */
.L_x_710:
[----:B------:R-:W0:Y:S01]  /*0de0*/  LDC.64 R6, c[0x0][0x380] ;  /* 0x0000e000ff067b82 */ /* 0x000e220000000a00 */
[----:B------:R-:W1:Y:S01]  /*0df0*/  LDCU UR6, c[0x0][0x388] ;  /* 0x00007100ff0677ac */ /* 0x000e620008000800 */
[----:B------:R2:W-:Y:S04]  /*0e00*/  STG.E desc[UR14][R4.64], R0 ;  /* 0x0000000004007986 */ /* 0x0005e8000c10190e */
[----:B------:R-:W3:Y:S01]  /*0e10*/  LDG.E R10, desc[UR14][R14.64] ;  /* 0x0000000e0e0a7981 */ /* 0x000ee2000c1e1900 */
[----:B-1----:R-:W-:-:S05]  /*0e20*/  IADD3 R2, PT, PT, R2, UR6, RZ ;  /* 0x0000000602027c10 */ /* 0x002fca000fffe0ff */
        /* <DEDUP_REMOVED lines=9> */
[----:B--2---:R-:W-:Y:S01]  /*0ec0*/  FFMA R0, R8, R9, R3 ;  /* 0x0000000908007223 */ /* 0x004fe20000000003 */
[----:B0-----:R-:W-:Y:S06]  /*0ed0*/  @!P0 BRA `(.L_x_713) ;  /* 0x00000000000c8947 */ /* 0x001fec0003800000 */
[----:B------:R-:W-:Y:S02]  /*0ee0*/  MOV R0, R10 ;  /* 0x0000000a00007202 */ /* 0x000fe40000000f00 */
[----:B------:R-:W-:-:S07]  /*0ef0*/  MOV R22, 0xf10 ;  /* 0x00000f1000167802 */ /* 0x000fce0000000f00 */
[----:B------:R-:W-:Y:S05]  /*0f00*/  CALL.REL.NOINC `($__internal_0_$__cuda_sm3x_div_rn_noftz_f32_slowpath) ;  /* 0x0000000400d47944 */ /* 0x000fea0003c00000 */
.L_x_713:
[----:B------:R-:W-:Y:S05]  /*0f10*/  BSYNC.RECONVERGENT B3 ;  /* 0x0000000000037941 */ /* 0x000fea0003800200 */
.L_x_712:
        /* <DEDUP_REMOVED lines=19> */
.L_x_715:
[----:B------:R-:W-:Y:S05]  /*1050*/  BSYNC.RECONVERGENT B3 ;  /* 0x0000000000037941 */ /* 0x000fea0003800200 */
.L_x_714:
        /* <DEDUP_REMOVED lines=19> */
.L_x_717:
[----:B------:R-:W-:Y:S05]  /*1190*/  BSYNC.RECONVERGENT B3 ;  /* 0x0000000000037941 */ /* 0x000fea0003800200 */
.L_x_716:
[----:B------:R0:W-:Y:S01]  /*11a0*/  STG.E desc[UR14][R2.64], R0 ;  /* 0x0000000002007986 */ /* 0x0001e2000c10190e */
[----:B------:R-:W-:-:S07]  /*11b0*/  IADD3 R11, PT, PT, R11, 0x4, RZ ;  /* 0x000000040b0b7810 */ /* 0x000fce0007ffe0ff */
.L_x_709:
[----:B------:R-:W3:Y:S02]  /*11c0*/  LDCU UR16, c[0x0][0x388] ;  /* 0x00007100ff1077ac */ /* 0x000ee40008000800 */
[----:B---3--:R-:W-:-:S09]  /*11d0*/  ULOP3.LUT UP0, UR6, UR16, 0x3, URZ, 0xc0, !UPT ;  /* 0x0000000310067892 */ /* 0x008fd2000f80c0ff */
[----:B------:R-:W-:Y:S05]  /*11e0*/  BRA.U !UP0, `(.L_x_708) ;  /* 0x0000000508047547 */ /* 0x000fea000b800000 */
[----:B------:R-:W-:-:S09]  /*11f0*/  UISETP.NE.AND UP0, UPT, UR6, 0x1, UPT ;  /* 0x000000010600788c */ /* 0x000fd2000bf05270 */
[----:B------:R-:W-:Y:S05]  /*1200*/  BRA.U !UP0, `(.L_x_718) ;  /* 0x0000000108a07547 */ /* 0x000fea000b800000 */
[----:B------:R-:W3:Y:S01]  /*1210*/  LDC.64 R4, c[0x0][0x380] ;  /* 0x0000e000ff047b82 */ /* 0x000ee20000000a00 */
[----:B-1----:R-:W4:Y:S01]  /*1220*/  LDG.E R8, desc[UR14][R14.64] ;  /* 0x0000000e0e087981 */ /* 0x002f22000c1e1900 */
[----:B0-----:R-:W-:-:S04]  /*1230*/  IMAD R2, R11, UR16, R20 ;  /* 0x000000100b027c24 */ /* 0x001fc8000f8e0214 */
[----:B---3--:R-:W-:-:S05]  /*1240*/  IMAD.WIDE.U32 R4, R2, 0x4, R4 ;  /* 0x0000000402047825 */ /* 0x008fca00078e0004 */
[----:B------:R-:W3:Y:S01]  /*1250*/  LDG.E R29, desc[UR14][R4.64] ;  /* 0x0000000e041d7981 */ /* 0x000ee2000c1e1900 */
[----:B------:R-:W-:Y:S01]  /*1260*/  BSSY.RECONVERGENT B3, `(.L_x_719) ;  /* 0x000000c000037945 */ /* 0x000fe20003800200 */
[----:B----4-:R-:W0:Y:S02]  /*1270*/  MUFU.RCP R0, R8 ;  /* 0x0000000800007308 */ /* 0x010e240000001000 */
[----:B0-----:R-:W-:-:S04]  /*1280*/  FFMA R3, -R8, R0, 1 ;  /* 0x3f80000008037423 */ /* 0x001fc80000000100 */
[----:B------:R-:W-:Y:S02]  /*1290*/  FFMA R0, R0, R3, R0 ;  /* 0x0000000300007223 */ /* 0x000fe40000000000 */
[----:B---3--:R-:W0:Y:S02]  /*12a0*/  FCHK P0, R29, R8 ;  /* 0x000000081d007302 */ /* 0x008e240000000000 */
[----:B------:R-:W-:-:S04]  /*12b0*/  FFMA R3, R29, R0, RZ ;  /* 0x000000001d037223 */ /* 0x000fc800000000ff */
[----:B------:R-:W-:-:S04]  /*12c0*/  FFMA R6, -R8, R3, R29 ;  /* 0x0000000308067223 */ /* 0x000fc8000000011d */
[----:B------:R-:W-:Y:S01]  /*12d0*/  FFMA R0, R0, R6, R3 ;  /* 0x0000000600007223 */ /* 0x000fe20000000003 */
[----:B0-----:R-:W-:Y:S06]  /*12e0*/  @!P0 BRA `(.L_x_720) ;  /* 0x00000000000c8947 */ /* 0x001fec0003800000 */
[----:B------:R-:W-:Y:S02]  /*12f0*/  MOV R0, R8 ;  /* 0x0000000800007202 */ /* 0x000fe40000000f00 */
[----:B------:R-:W-:-:S07]  /*1300*/  MOV R22, 0x1320 ;  /* 0x0000132000167802 */ /* 0x000fce0000000f00 */
[----:B--2---:R-:W-:Y:S05]  /*1310*/  CALL.REL.NOINC `($__internal_0_$__cuda_sm3x_div_rn_noftz_f32_slowpath) ;  /* 0x0000000000d07944 */ /* 0x004fea0003c00000 */
.L_x_720:
[----:B--2---:R-:W-:Y:S05]  /*1320*/  BSYNC.RECONVERGENT B3 ;  /* 0x0000000000037941 */ /* 0x004fea0003800200 */
.L_x_719:
        /* <DEDUP_REMOVED lines=16> */
[----:B------:R-:W-:Y:S01]  /*1430*/  IMAD.MOV.U32 R0, RZ, RZ, R10 ;  /* 0x000000ffff007224 */ /* 0x000fe200078e000a */
[----:B------:R-:W-:-:S07]  /*1440*/  MOV R22, 0x1460 ;  /* 0x0000146000167802 */ /* 0x000fce0000000f00 */
[----:B------:R-:W-:Y:S05]  /*1450*/  CALL.REL.NOINC `($__internal_0_$__cuda_sm3x_div_rn_noftz_f32_slowpath) ;  /* 0x0000000000807944 */ /* 0x000fea0003c00000 */
.L_x_722:
[----:B------:R-:W-:Y:S05]  /*1460*/  BSYNC.RECONVERGENT B3 ;  /* 0x0000000000037941 */ /* 0x000fea0003800200 */
.L_x_721:
[----:B------:R3:W-:Y:S01]  /*1470*/  STG.E desc[UR14][R2.64], R0 ;  /* 0x0000000002007986 */ /* 0x0007e2000c10190e */
[----:B------:R-:W-:-:S07]  /*1480*/  IADD3 R11, PT, PT, R11, 0x2, RZ ;  /* 0x000000020b0b7810 */ /* 0x000fce0007ffe0ff */
.L_x_718:
[----:B------:R-:W4:Y:S02]  /*1490*/  LDCU UR16, c[0x0][0x388] ;  /* 0x00007100ff1077ac */ /* 0x000f240008000800 */
[----:B----4-:R-:W-:-:S04]  /*14a0*/  ULOP3.LUT UR6, UR16, 0x1, URZ, 0xc0, !UPT ;  /* 0x0000000110067892 */ /* 0x010fc8000f8ec0ff */
[----:B------:R-:W-:-:S09]  /*14b0*/  UISETP.NE.U32.AND UP0, UPT, UR6, 0x1, UPT ;  /* 0x000000010600788c */ /* 0x000fd2000bf05070 */
[----:B------:R-:W-:Y:S05]  /*14c0*/  BRA.U UP0, `(.L_x_708) ;  /* 0x00000001004c7547 */ /* 0x000fea000b800000 */
[----:B0--3--:R-:W0:Y:S01]  /*14d0*/  LDC.64 R2, c[0x0][0x380] ;  /* 0x0000e000ff027b82 */ /* 0x009e220000000a00 */
[----:B-1----:R-:W3:Y:S01]  /*14e0*/  LDG.E R14, desc[UR14][R14.64] ;  /* 0x0000000e0e0e7981 */ /* 0x002ee2000c1e1900 */
[----:B------:R-:W-:-:S04]  /*14f0*/  IMAD R11, R11, UR16, R20 ;  /* 0x000000100b0b7c24 */ /* 0x000fc8000f8e0214 */
        /* <DEDUP_REMOVED lines=11> */
[----:B------:R-:W-:Y:S02]  /*15b0*/  MOV R0, R14 ;  /* 0x0000000e00007202 */ /* 0x000fe40000000f00 */
[----:B------:R-:W-:-:S07]  /*15c0*/  MOV R22, 0x15e0 ;  /* 0x000015e000167802 */ /* 0x000fce0000000f00 */
[----:B--2---:R-:W-:Y:S05]  /*15d0*/  CALL.REL.NOINC `($__internal_0_$__cuda_sm3x_div_rn_noftz_f32_slowpath) ;  /* 0x0000000000207944 */ /* 0x004fea0003c00000 */
.L_x_724:
[----:B--2---:R-:W-:Y:S05]  /*15e0*/  BSYNC.RECONVERGENT B3 ;  /* 0x0000000000037941 */ /* 0x004fea0003800200 */
.L_x_723:
[----:B------:R4:W-:Y:S02]  /*15f0*/  STG.E desc[UR14][R2.64], R0 ;  /* 0x0000000002007986 */ /* 0x0009e4000c10190e */
.L_x_708:
[----:B------:R-:W5:Y:S01]  /*1600*/  LDCU UR6, c[0x0][0x388] ;  /* 0x00007100ff0677ac */ /* 0x000f620008000800 */
[----:B------:R-:W-:-:S04]  /*1610*/  IADD3 R20, PT, PT, R20, UR5, RZ ;  /* 0x0000000514147c10 */ /* 0x000fc8000fffe0ff */
[----:B-----5:R-:W-:-:S13]  /*1620*/  ISETP.GE.U32.AND P0, PT, R20, UR6, PT ;  /* 0x0000000614007c0c */ /* 0x020fda000bf06070 */
[----:B------:R-:W-:Y:S05]  /*1630*/  @!P0 BRA `(.L_x_725) ;  /* 0xffffffe800d08947 */ /* 0x000fea000383ffff */
[----:B-12---:R-:W-:Y:S05]  /*1640*/  BSYNC.RECONVERGENT B0 ;  /* 0x0000000000007941 */ /* 0x006fea0003800200 */
.L_x_689:
[----:B------:R-:W-:Y:S05]  /*1650*/  EXIT ;  /* 0x000000000000794d */ /* 0x000fea0003800000 */
        .weak           $__internal_0_$__cuda_sm3x_div_rn_noftz_f32_slowpath
        .type           $__internal_0_$__cuda_sm3x_div_rn_noftz_f32_slowpath,@function
        .size           $__internal_0_$__cuda_sm3x_div_rn_noftz_f32_slowpath,(.L_x_778 - $__internal_0_$__cuda_sm3x_div_rn_noftz_f32_slowpath)
$__internal_0_$__cuda_sm3x_div_rn_noftz_f32_slowpath:
[----:B------:R-:W-:Y:S01]  /*1660*/  SHF.R.U32.HI R21, RZ, 0x17, R0 ;  /* 0x00000017ff157819 */ /* 0x000fe20000011600 */
[----:B------:R-:W-:Y:S01]  /*1670*/  BSSY.RECONVERGENT B1, `(.L_x_726) ;  /* 0x0000062000017945 */ /* 0x000fe20003800200 */
[----:B------:R-:W-:Y:S02]  /*1680*/  SHF.R.U32.HI R24, RZ, 0x17, R29 ;  /* 0x00000017ff187819 */ /* 0x000fe4000001161d */
[----:B------:R-:W-:Y:S02]  /*1690*/  LOP3.LUT R21, R21, 0xff, RZ, 0xc0, !PT ;  /* 0x000000ff15157812 */ /* 0x000fe400078ec0ff */
[----:B------:R-:W-:Y:S02]  /*16a0*/  LOP3.LUT R24, R24, 0xff, RZ, 0xc0, !PT ;  /* 0x000000ff18187812 */ /* 0x000fe400078ec0ff */
[----:B------:R-:W-:Y:S02]  /*16b0*/  IADD3 R25, PT, PT, R21, -0x1, RZ ;  /* 0xffffffff15197810 */ /* 0x000fe40007ffe0ff */
[----:B------:R-:W-:-:S02]  /*16c0*/  IADD3 R26, PT, PT, R24, -0x1, RZ ;  /* 0xffffffff181a7810 */ /* 0x000fc40007ffe0ff */
[----:B------:R-:W-:-:S04]  /*16d0*/  ISETP.GT.U32.AND P0, PT, R25, 0xfd, PT ;  /* 0x000000fd1900780c */ /* 0x000fc80003f04070 */
[----:B------:R-:W-:-:S13]  /*16e0*/  ISETP.GT.U32.OR P0, PT, R26, 0xfd, P0 ;  /* 0x000000fd1a00780c */ /* 0x000fda0000704470 */
[----:B------:R-:W-:Y:S01]  /*16f0*/  @!P0 MOV R23, RZ ;  /* 0x000000ff00178202 */ /* 0x000fe20000000f00 */
[----:B------:R-:W-:Y:S06]  /*1700*/  @!P0 BRA `(.L_x_727) ;  /* 0x00000000005c8947 */ /* 0x000fec0003800000 */
[----:B------:R-:W-:Y:S02]  /*1710*/  FSETP.GTU.FTZ.AND P0, PT, |R29|, +INF , PT ;  /* 0x7f8000001d00780b */ /* 0x000fe40003f1c200 */
[----:B------:R-:W-:-:S04]  /*1720*/  FSETP.GTU.FTZ.AND P1, PT, |R0|, +INF , PT ;  /* 0x7f8000000000780b */ /* 0x000fc80003f3c200 */
[----:B------:R-:W-:-:S13]  /*1730*/  PLOP3.LUT P0, PT, P0, P1, PT, 0xf8, 0x8f ;  /* 0x00000000008f781c */ /* 0x000fda0000703f70 */
[----:B------:R-:W-:Y:S05]  /*1740*/  @P0 BRA `(.L_x_728) ;  /* 0x00000004004c0947 */ /* 0x000fea0003800000 */
[----:B------:R-:W-:-:S13]  /*1750*/  LOP3.LUT P0, RZ, R0, 0x7fffffff, R29, 0xc8, !PT ;  /* 0x7fffffff00ff7812 */ /* 0x000fda000780c81d */
[----:B------:R-:W-:Y:S05]  /*1760*/  @!P0 BRA `(.L_x_729) ;  /* 0x00000004003c8947 */ /* 0x000fea0003800000 */
[C---:B------:R-:W-:Y:S02]  /*1770*/  FSETP.NEU.FTZ.AND P2, PT, |R29|.reuse, +INF , PT ;  /* 0x7f8000001d00780b */ /* 0x040fe40003f5d200 */
[----:B------:R-:W-:Y:S02]  /*1780*/  FSETP.NEU.FTZ.AND P1, PT, |R0|, +INF , PT ;  /* 0x7f8000000000780b */ /* 0x000fe40003f3d200 */
[----:B------:R-:W-:-:S11]  /*1790*/  FSETP.NEU.FTZ.AND P0, PT, |R29|, +INF , PT ;  /* 0x7f8000001d00780b */ /* 0x000fd60003f1d200 */
[----:B------:R-:W-:Y:S05]  /*17a0*/  @!P1 BRA !P2, `(.L_x_729) ;  /* 0x00000004002c9947 */ /* 0x000fea0005000000 */
[----:B------:R-:W-:-:S04]  /*17b0*/  LOP3.LUT P2, RZ, R29, 0x7fffffff, RZ, 0xc0, !PT ;  /* 0x7fffffff1dff7812 */ /* 0x000fc8000784c0ff */
[----:B------:R-:W-:-:S13]  /*17c0*/  PLOP3.LUT P1, PT, P1, P2, PT, 0x2f, 0xf2 ;  /* 0x0000000000f2781c */ /* 0x000fda0000f24577 */
[----:B------:R-:W-:Y:S05]  /*17d0*/  @P1 BRA `(.L_x_730) ;  /* 0x0000000400181947 */ /* 0x000fea0003800000 */
[----:B------:R-:W-:-:S04]  /*17e0*/  LOP3.LUT P1, RZ, R0, 0x7fffffff, RZ, 0xc0, !PT ;  /* 0x7fffffff00ff7812 */ /* 0x000fc8000782c0ff */
[----:B------:R-:W-:-:S13]  /*17f0*/  PLOP3.LUT P0, PT, P0, P1, PT, 0x2f, 0xf2 ;  /* 0x0000000000f2781c */ /* 0x000fda0000702577 */
[----:B------:R-:W-:Y:S05]  /*1800*/  @P0 BRA `(.L_x_731) ;  /* 0x0000000400000947 */ /* 0x000fea0003800000 */
[----:B------:R-:W-:Y:S02]  /*1810*/  ISETP.GE.AND P0, PT, R26, RZ, PT ;  /* 0x000000ff1a00720c */ /* 0x000fe40003f06270 */
[----:B------:R-:W-:-:S11]  /*1820*/  ISETP.GE.AND P1, PT, R25, RZ, PT ;  /* 0x000000ff1900720c */ /* 0x000fd60003f26270 */
[----:B------:R-:W-:Y:S01]  /*1830*/  @P0 MOV R23, RZ ;  /* 0x000000ff00170202 */ /* 0x000fe20000000f00 */
[----:B------:R-:W-:Y:S01]  /*1840*/  @!P0 FFMA R29, R29, 1.84467440737095516160e+19, RZ ;  /* 0x5f8000001d1d8823 */ /* 0x000fe200000000ff */
[----:B------:R-:W-:Y:S01]  /*1850*/  @!P0 MOV R23, 0xffffffc0 ;  /* 0xffffffc000178802 */ /* 0x000fe20000000f00 */
[----:B------:R-:W-:-:S03]  /*1860*/  @!P1 FFMA R0, R0, 1.84467440737095516160e+19, RZ ;  /* 0x5f80000000009823 */ /* 0x000fc600000000ff */
[----:B------:R-:W-:-:S07]  /*1870*/  @!P1 IADD3 R23, PT, PT, R23, 0x40, RZ ;  /* 0x0000004017179810 */ /* 0x000fce0007ffe0ff */
.L_x_727:
[----:B------:R-:W-:Y:S01]  /*1880*/  LEA R25, R21, 0xc0800000, 0x17 ;  /* 0xc080000015197811 */ /* 0x000fe200078eb8ff */
[----:B------:R-:W-:Y:S01]  /*1890*/  BSSY.RECONVERGENT B2, `(.L_x_732) ;  /* 0x0000036000027945 */ /* 0x000fe20003800200 */
[----:B------:R-:W-:-:S03]  /*18a0*/  IADD3 R24, PT, PT, R24, -0x7f, RZ ;  /* 0xffffff8118187810 */ /* 0x000fc60007ffe0ff */
[----:B------:R-:W-:-:S04]  /*18b0*/  IMAD.IADD R0, R0, 0x1, -R25 ;  /* 0x0000000100007824 */ /* 0x000fc800078e0a19 */
[----:B------:R0:W1:Y:S01]  /*18c0*/  MUFU.RCP R26, R0 ;  /* 0x00000000001a7308 */ /* 0x0000620000001000 */
[----:B------:R-:W-:Y:S01]  /*18d0*/  FADD.FTZ R27, -R0, -RZ ;  /* 0x800000ff001b7221 */ /* 0x000fe20000010100 */
[C---:B0-----:R-:W-:Y:S01]  /*18e0*/  IMAD R0, R24.reuse, -0x800000, R29 ;  /* 0xff80000018007824 */ /* 0x041fe200078e021d */
[----:B------:R-:W-:-:S04]  /*18f0*/  IADD3 R24, PT, PT, R24, 0x7f, -R21 ;  /* 0x0000007f18187810 */ /* 0x000fc80007ffe815 */
[----:B------:R-:W-:Y:S01]  /*1900*/  IADD3 R23, PT, PT, R24, R23, RZ ;  /* 0x0000001718177210 */ /* 0x000fe20007ffe0ff */
[----:B-1----:R-:W-:-:S04]  /*1910*/  FFMA R25, R26, R27, 1 ;  /* 0x3f8000001a197423 */ /* 0x002fc8000000001b */
[----:B------:R-:W-:-:S04]  /*1920*/  FFMA R25, R26, R25, R26 ;  /* 0x000000191a197223 */ /* 0x000fc8000000001a */
[----:B------:R-:W-:-:S04]  /*1930*/  FFMA R26, R0, R25, RZ ;  /* 0x00000019001a7223 */ /* 0x000fc800000000ff */
[----:B------:R-:W-:-:S04]  /*1940*/  FFMA R28, R27, R26, R0 ;  /* 0x0000001a1b1c7223 */ /* 0x000fc80000000000 */
[----:B------:R-:W-:-:S04]  /*1950*/  FFMA R28, R25, R28, R26 ;  /* 0x0000001c191c7223 */ /* 0x000fc8000000001a */
[----:B------:R-:W-:-:S04]  /*1960*/  FFMA R27, R27, R28, R0 ;  /* 0x0000001c1b1b7223 */ /* 0x000fc80000000000 */
[----:B------:R-:W-:-:S05]  /*1970*/  FFMA R0, R25, R27, R28 ;  /* 0x0000001b19007223 */ /* 0x000fca000000001c */
[----:B------:R-:W-:-:S04]  /*1980*/  SHF.R.U32.HI R21, RZ, 0x17, R0 ;  /* 0x00000017ff157819 */ /* 0x000fc80000011600 */
[----:B------:R-:W-:-:S04]  /*1990*/  LOP3.LUT R24, R21, 0xff, RZ, 0xc0, !PT ;  /* 0x000000ff15187812 */ /* 0x000fc800078ec0ff */
[----:B------:R-:W-:-:S04]  /*19a0*/  IADD3 R21, PT, PT, R24, R23, RZ ;  /* 0x0000001718157210 */ /* 0x000fc80007ffe0ff */
[----:B------:R-:W-:-:S04]  /*19b0*/  IADD3 R24, PT, PT, R21, -0x1, RZ ;  /* 0xffffffff15187810 */ /* 0x000fc80007ffe0ff */
[----:B------:R-:W-:-:S13]  /*19c0*/  ISETP.GE.U32.AND P0, PT, R24, 0xfe, PT ;  /* 0x000000fe1800780c */ /* 0x000fda0003f06070 */
[----:B------:R-:W-:Y:S05]  /*19d0*/  @!P0 BRA `(.L_x_733) ;  /* 0x0000000000808947 */ /* 0x000fea0003800000 */
[----:B------:R-:W-:-:S13]  /*19e0*/  ISETP.GT.AND P0, PT, R21, 0xfe, PT ;  /* 0x000000fe1500780c */ /* 0x000fda0003f04270 */
[----:B------:R-:W-:Y:S05]  /*19f0*/  @P0 BRA `(.L_x_734) ;  /* 0x00000000006c0947 */ /* 0x000fea0003800000 */
[----:B------:R-:W-:-:S13]  /*1a00*/  ISETP.GE.AND P0, PT, R21, 0x1, PT ;  /* 0x000000011500780c */ /* 0x000fda0003f06270 */
[----:B------:R-:W-:Y:S05]  /*1a10*/  @P0 BRA `(.L_x_735) ;  /* 0x0000000000740947 */ /* 0x000fea0003800000 */
[----:B------:R-:W-:Y:S02]  /*1a20*/  ISETP.GE.AND P0, PT, R21, -0x18, PT ;  /* 0xffffffe81500780c */ /* 0x000fe40003f06270 */
[----:B------:R-:W-:-:S11]  /*1a30*/  LOP3.LUT R0, R0, 0x80000000, RZ, 0xc0, !PT ;  /* 0x8000000000007812 */ /* 0x000fd600078ec0ff */
[----:B------:R-:W-:Y:S05]  /*1a40*/  @!P0 BRA `(.L_x_735) ;  /* 0x0000000000688947 */ /* 0x000fea0003800000 */
[CCC-:B------:R-:W-:Y:S01]  /*1a50*/  FFMA.RZ R23, R25.reuse, R27.reuse, R28.reuse ;  /* 0x0000001b19177223 */ /* 0x1c0fe2000000c01c */
[CCC-:B------:R-:W-:Y:S01]  /*1a60*/  FFMA.RP R24, R25.reuse, R27.reuse, R28.reuse ;  /* 0x0000001b19187223 */ /* 0x1c0fe2000000801c */
[----:B------:R-:W-:Y:S01]  /*1a70*/  FFMA.RM R27, R25, R27, R28 ;  /* 0x0000001b191b7223 */ /* 0x000fe2000000401c */
[----:B------:R-:W-:Y:S02]  /*1a80*/  IADD3 R25, PT, PT, R21, 0x20, RZ ;  /* 0x0000002015197810 */ /* 0x000fe40007ffe0ff */
[----:B------:R-:W-:Y:S02]  /*1a90*/  LOP3.LUT R23, R23, 0x7fffff, RZ, 0xc0, !PT ;  /* 0x007fffff17177812 */ /* 0x000fe400078ec0ff */
[----:B------:R-:W-:Y:S02]  /*1aa0*/  ISETP.NE.AND P2, PT, R21, RZ, PT ;  /* 0x000000ff1500720c */ /* 0x000fe40003f45270 */
[----:B------:R-:W-:Y:S02]  /*1ab0*/  LOP3.LUT R26, R23, 0x800000, RZ, 0xfc, !PT ;  /* 0x00800000171a7812 */ /* 0x000fe400078efcff */
[----:B------:R-:W-:-:S02]  /*1ac0*/  ISETP.NE.AND P1, PT, R21, RZ, PT ;  /* 0x000000ff1500720c */ /* 0x000fc40003f25270 */
[----:B------:R-:W-:Y:S02]  /*1ad0*/  IADD3 R21, PT, PT, -R21, RZ, RZ ;  /* 0x000000ff15157210 */ /* 0x000fe40007ffe1ff */
[----:B------:R-:W-:Y:S02]  /*1ae0*/  SHF.L.U32 R25, R26, R25, RZ ;  /* 0x000000191a197219 */ /* 0x000fe400000006ff */
[----:B------:R-:W-:Y:S02]  /*1af0*/  FSETP.NEU.FTZ.AND P0, PT, R24, R27, PT ;  /* 0x0000001b1800720b */ /* 0x000fe40003f1d000 */
[----:B------:R-:W-:Y:S02]  /*1b00*/  SEL R21, R21, RZ, P2 ;  /* 0x000000ff15157207 */ /* 0x000fe40001000000 */
[----:B------:R-:W-:Y:S02]  /*1b10*/  ISETP.NE.AND P1, PT, R25, RZ, P1 ;  /* 0x000000ff1900720c */ /* 0x000fe40000f25270 */
[----:B------:R-:W-:-:S02]  /*1b20*/  SHF.R.U32.HI R26, RZ, R21, R26 ;  /* 0x00000015ff1a7219 */ /* 0x000fc4000001161a */
[----:B------:R-:W-:Y:S02]  /*1b30*/  PLOP3.LUT P0, PT, P0, P1, PT, 0xf8, 0x8f ;  /* 0x00000000008f781c */ /* 0x000fe40000703f70 */
[----:B------:R-:W-:Y:S02]  /*1b40*/  SHF.R.U32.HI R23, RZ, 0x1, R26 ;  /* 0x00000001ff177819 */ /* 0x000fe4000001161a */
[----:B------:R-:W-:-:S04]  /*1b50*/  SEL R24, RZ, 0x1, !P0 ;  /* 0x00000001ff187807 */ /* 0x000fc80004000000 */
[----:B------:R-:W-:-:S04]  /*1b60*/  LOP3.LUT R21, R24, 0x1, R23, 0xf8, !PT ;  /* 0x0000000118157812 */ /* 0x000fc800078ef817 */
[----:B------:R-:W-:-:S04]  /*1b70*/  LOP3.LUT R26, R21, R26, RZ, 0xc0, !PT ;  /* 0x0000001a151a7212 */ /* 0x000fc800078ec0ff */
[----:B------:R-:W-:-:S04]  /*1b80*/  IADD3 R23, PT, PT, R23, R26, RZ ;  /* 0x0000001a17177210 */ /* 0x000fc80007ffe0ff */
[----:B------:R-:W-:Y:S01]  /*1b90*/  LOP3.LUT R0, R23, R0, RZ, 0xfc, !PT ;  /* 0x0000000017007212 */ /* 0x000fe200078efcff */
[----:B------:R-:W-:Y:S06]  /*1ba0*/  BRA `(.L_x_735) ;  /* 0x0000000000107947 */ /* 0x000fec0003800000 */
.L_x_734:
[----:B------:R-:W-:-:S04]  /*1bb0*/  LOP3.LUT R0, R0, 0x80000000, RZ, 0xc0, !PT ;  /* 0x8000000000007812 */ /* 0x000fc800078ec0ff */
[----:B------:R-:W-:Y:S01]  /*1bc0*/  LOP3.LUT R0, R0, 0x7f800000, RZ, 0xfc, !PT ;  /* 0x7f80000000007812 */ /* 0x000fe200078efcff */
[----:B------:R-:W-:Y:S06]  /*1bd0*/  BRA `(.L_x_735) ;  /* 0x0000000000047947 */ /* 0x000fec0003800000 */
.L_x_733:
[----:B------:R-:W-:-:S07]  /*1be0*/  LEA R0, R23, R0, 0x17 ;  /* 0x0000000017007211 */ /* 0x000fce00078eb8ff */
.L_x_735:
[----:B------:R-:W-:Y:S05]  /*1bf0*/  BSYNC.RECONVERGENT B2 ;  /* 0x0000000000027941 */ /* 0x000fea0003800200 */
.L_x_732:
[----:B------:R-:W-:Y:S05]  /*1c00*/  BRA `(.L_x_736) ;  /* 0x0000000000207947 */ /* 0x000fea0003800000 */
.L_x_731:
[----:B------:R-:W-:-:S04]  /*1c10*/  LOP3.LUT R0, R0, 0x80000000, R29, 0x48, !PT ;  /* 0x8000000000007812 */ /* 0x000fc800078e481d */
[----:B------:R-:W-:Y:S01]  /*1c20*/  LOP3.LUT R0, R0, 0x7f800000, RZ, 0xfc, !PT ;  /* 0x7f80000000007812 */ /* 0x000fe200078efcff */
[----:B------:R-:W-:Y:S06]  /*1c30*/  BRA `(.L_x_736) ;  /* 0x0000000000147947 */ /* 0x000fec0003800000 */
.L_x_730:
[----:B------:R-:W-:Y:S01]  /*1c40*/  LOP3.LUT R0, R0, 0x80000000, R29, 0x48, !PT ;  /* 0x8000000000007812 */ /* 0x000fe200078e481d */
[----:B------:R-:W-:Y:S06]  /*1c50*/  BRA `(.L_x_736) ;  /* 0x00000000000c7947 */ /* 0x000fec0003800000 */
.L_x_729:
[----:B------:R-:W0:Y:S01]  /*1c60*/  MUFU.RSQ R0, -QNAN ;  /* 0xffc0000000007908 */ /* 0x000e220000001400 */
[----:B------:R-:W-:Y:S05]  /*1c70*/  BRA `(.L_x_736) ;  /* 0x0000000000047947 */ /* 0x000fea0003800000 */
.L_x_728:
[----:B------:R-:W-:-:S07]  /*1c80*/  FADD.FTZ R0, R29, R0 ;  /* 0x000000001d007221 */ /* 0x000fce0000010000 */
.L_x_736:
[----:B------:R-:W-:Y:S05]  /*1c90*/  BSYNC.RECONVERGENT B1 ;  /* 0x0000000000017941 */ /* 0x000fea0003800200 */
.L_x_726:
[----:B------:R-:W-:-:S04]  /*1ca0*/  HFMA2 R23, -RZ, RZ, 0, 0 ;  /* 0x00000000ff177431 */ /* 0x000fc800000001ff */
[----:B0-----:R-:W-:Y:S05]  /*1cb0*/  RET.REL.NODEC R22 `(_Z23normalizeDiagonalKernelPfi) ;  /* 0xffffffe016d07950 */ /* 0x001fea0003c3ffff */
.L_x_737:
        /* <DEDUP_REMOVED lines=12> */
.L_x_778:


//--------------------- .text._Z22nullifyRowsAboveKernelPfii --------------------------
	.section	.text._Z22nullifyRowsAboveKernelPfii,"ax",@progbits
	.align	128
        .global         _Z22nullifyRowsAboveKernelPfii
        .type           _Z22nullifyRowsAboveKernelPfii,@function
        .size           _Z22nullifyRowsAboveKernelPfii,(.L_x_779 - _Z22nullifyRowsAboveKernelPfii)
        .other          _Z22nullifyRowsAboveKernelPfii,@"STO_CUDA_ENTRY STV_DEFAULT"
_Z22nullifyRowsAboveKernelPfii:
.text._Z22nullifyRowsAboveKernelPfii:
[----:B------:R-:W-:Y:S01]  /*0000*/  LDC R1, c[0x0][0x37c] ;  /* 0x0000df00ff017b82 */ /* 0x000fe20000000800 */
[----:B------:R-:W0:Y:S07]  /*0010*/  S2R R3, SR_CTAID.X ;  /* 0x0000000000037919 */ /* 0x000e2e0000002500 */
[----:B------:R-:W1:Y:S01]  /*0020*/  LDC R2, c[0x0][0x38c] ;  /* 0x0000e300ff027b82 */ /* 0x000e620000000800 */
[----:B------:R-:W0:Y:S01]  /*0030*/  LDCU UR4, c[0x0][0x360] ;  /* 0x00006c00ff0477ac */ /* 0x000e220008000800 */
[----:B------:R-:W0:Y:S02]  /*0040*/  S2R R0, SR_TID.X ;  /* 0x0000000000007919 */ /* 0x000e240000002100 */
[----:B0-----:R-:W-:-:S05]  /*0050*/  IMAD R3, R3, UR4, R0 ;  /* 0x0000000403037c24 */ /* 0x001fca000f8e0200 */
[----:B-1----:R-:W-:-:S13]  /*0060*/  ISETP.GE.U32.AND P0, PT, R3, R2, PT ;  /* 0x000000020300720c */ /* 0x002fda0003f06070 */
[----:B------:R-:W-:Y:S05]  /*0070*/  @P0 EXIT ;  /* 0x000000000000094d */ /* 0x000fea0003800000 */
[----:B------:R-:W0:Y:S02]  /*0080*/  LDC R7, c[0x0][0x388] ;  /* 0x0000e200ff077b82 */ /* 0x000e240000000800 */
[----:B0-----:R-:W-:-:S04]  /*0090*/  SHF.L.U32 R0, R7, 0x1, RZ ;  /* 0x0000000107007819 */ /* 0x001fc800000006ff */
[----:B------:R-:W-:-:S13]  /*00a0*/  ISETP.GT.AND P0, PT, R0, R7, PT ;  /* 0x000000070000720c */ /* 0x000fda0003f04270 */
[----:B------:R-:W-:Y:S05]  /*00b0*/  @!P0 EXIT ;  /* 0x000000000000894d */ /* 0x000fea0003800000 */
[----:B------:R-:W0:Y:S01]  /*00c0*/  LDC.64 R12, c[0x0][0x380] ;  /* 0x0000e000ff0c7b82 */ /* 0x000e220000000a00 */
[----:B------:R-:W1:Y:S01]  /*00d0*/  LDCU UR6, c[0x0][0x370] ;  /* 0x00006e00ff0677ac */ /* 0x000e620008000800 */
[----:B------:R-:W-:Y:S01]  /*00e0*/  IMAD R5, R2, R7, R2 ;  /* 0x0000000702057224 */ /* 0x000fe200078e0202 */
[C---:B------:R-:W-:Y:S01]  /*00f0*/  IADD3 R2, PT, PT, R7.reuse, 0x4, RZ ;  /* 0x0000000407027810 */ /* 0x040fe20007ffe0ff */
[C---:B------:R-:W-:Y:S01]  /*0100*/  VIADD R0, R7.reuse, 0x3 ;  /* 0x0000000307007836 */ /* 0x040fe20000000000 */
[C---:B------:R-:W-:Y:S01]  /*0110*/  IADD3 R6, PT, PT, R7.reuse, 0x6, RZ ;  /* 0x0000000607067810 */ /* 0x040fe20007ffe0ff */
[C---:B------:R-:W-:Y:S01]  /*0120*/  VIADD R4, R7.reuse, 0x5 ;  /* 0x0000000507047836 */ /* 0x040fe20000000000 */
[----:B------:R-:W2:Y:S01]  /*0130*/  LDCU.64 UR12, c[0x0][0x358] ;  /* 0x00006b00ff0c77ac */ /* 0x000ea20008000a00 */
[----:B------:R-:W-:Y:S01]  /*0140*/  VIADD R8, R7, 0x7 ;  /* 0x0000000707087836 */ /* 0x000fe20000000000 */
[----:B-1----:R-:W-:Y:S01]  /*0150*/  UIMAD UR6, UR4, UR6, URZ ;  /* 0x00000006040672a4 */ /* 0x002fe2000f8e02ff */
[----:B0-2---:R-:W-:-:S11]  /*0160*/  IMAD.WIDE R12, R5, 0x4, R12 ;  /* 0x00000004050c7825 */ /* 0x005fd600078e020c */
.L_x_744:
[----:B01----:R-:W0:Y:S01]  /*0170*/  LDC.64 R10, c[0x0][0x388] ;  /* 0x0000e200ff0a7b82 */ /* 0x003e220000000a00 */
[----:B------:R-:W2:Y:S07]  /*0180*/  LDG.E R14, desc[UR12][R12.64] ;  /* 0x0000000c0c0e7981 */ /* 0x000eae000c1e1900 */
[----:B------:R-:W1:Y:S01]  /*0190*/  LDC.64 R16, c[0x0][0x380] ;  /* 0x0000e000ff107b82 */ /* 0x000e620000000a00 */
[----:B0-----:R-:W-:-:S04]  /*01a0*/  IMAD R11, R11, R10, R3 ;  /* 0x0000000a0b0b7224 */ /* 0x001fc800078e0203 */
[----:B-1----:R-:W-:-:S05]  /*01b0*/  IMAD.WIDE.U32 R16, R11, 0x4, R16 ;  /* 0x000000040b107825 */ /* 0x002fca00078e0010 */
[----:B------:R-:W3:Y:S01]  /*01c0*/  LDG.E R7, desc[UR12][R16.64] ;  /* 0x0000000c10077981 */ /* 0x000ee2000c1e1900 */
[----:B------:R-:W-:Y:S01]  /*01d0*/  IADD3 R10, PT, PT, R10, -0x1, RZ ;  /* 0xffffffff0a0a7810 */ /* 0x000fe20007ffe0ff */
[----:B------:R-:W-:Y:S03]  /*01e0*/  BSSY.RECONVERGENT B0, `(.L_x_738) ;  /* 0x000000c000007945 */ /* 0x000fe60003800200 */
[----:B------:R-:W-:Y:S01]  /*01f0*/  ISETP.GE.U32.AND P2, PT, R10, 0x7, PT ;  /* 0x000000070a00780c */ /* 0x000fe20003f46070 */
[----:B--2---:R-:W0:Y:S02]  /*0200*/  MUFU.RCP R5, R14 ;  /* 0x0000000e00057308 */ /* 0x004e240000001000 */
[----:B0-----:R-:W-:-:S04]  /*0210*/  FFMA R18, -R14, R5, 1 ;  /* 0x3f8000000e127423 */ /* 0x001fc80000000105 */
[----:B------:R-:W-:Y:S02]  /*0220*/  FFMA R18, R5, R18, R5 ;  /* 0x0000001205127223 */ /* 0x000fe40000000005 */
[----:B---3--:R-:W0:Y:S02]  /*0230*/  FCHK P0, R7, R14 ;  /* 0x0000000e07007302 */ /* 0x008e240000000000 */
[----:B------:R-:W-:-:S04]  /*0240*/  FFMA R5, R7, R18, RZ ;  /* 0x0000001207057223 */ /* 0x000fc800000000ff */
[----:B------:R-:W-:-:S04]  /*0250*/  FFMA R9, -R14, R5, R7 ;  /* 0x000000050e097223 */ /* 0x000fc80000000107 */
[----:B------:R-:W-:Y:S01]  /*0260*/  FFMA R5, R18, R9, R5 ;  /* 0x0000000912057223 */ /* 0x000fe20000000005 */
[----:B0-----:R-:W-:Y:S06]  /*0270*/  @!P0 BRA `(.L_x_739) ;  /* 0x0000000000088947 */ /* 0x001fec0003800000 */
[----:B------:R-:W-:-:S07]  /*0280*/  MOV R16, 0x2a0 ;  /* 0x000002a000107802 */ /* 0x000fce0000000f00 */
[----:B------:R-:W-:Y:S05]  /*0290*/  CALL.REL.NOINC `($__internal_1_$__cuda_sm3x_div_rn_noftz_f32_slowpath) ;  /* 0x0000000c002c7944 */ /* 0x000fea0003c00000 */
.L_x_739:
[----:B------:R-:W-:Y:S05]  /*02a0*/  BSYNC.RECONVERGENT B0 ;  /* 0x0000000000007941 */ /* 0x000fea0003800200 */
.L_x_738:
[----:B------:R-:W0:Y:S01]  /*02b0*/  LDCU UR4, c[0x0][0x388] ;  /* 0x00007100ff0477ac */ /* 0x000e220008000800 */
[----:B------:R-:W1:Y:S01]  /*02c0*/  LDCU UR7, c[0x0][0x388] ;  /* 0x00007100ff0777ac */ /* 0x000e620008000800 */
[----:B0-----:R-:W-:-:S04]  /*02d0*/  ULOP3.LUT UR10, UR4, 0x7, URZ, 0xc0, !UPT ;  /* 0x00000007040a7892 */ /* 0x001fc8000f8ec0ff */
[----:B------:R-:W-:Y:S01]  /*02e0*/  UISETP.NE.AND UP1, UPT, UR10, URZ, UPT ;  /* 0x000000ff0a00728c */ /* 0x000fe2000bf25270 */
[----:B-1----:R-:W-:Y:S10]  /*02f0*/  @!P2 BRA `(.L_x_740) ;  /* 0x0000000400b4a947 */ /* 0x002ff40003800000 */
[----:B------:R-:W0:Y:S01]  /*0300*/  LDCU UR4, c[0x0][0x388] ;  /* 0x00007100ff0477ac */ /* 0x000e220008000800 */
[----:B------:R-:W1:Y:S01]  /*0310*/  LDCU.64 UR14, c[0x0][0x388] ;  /* 0x00007100ff0e77ac */ /* 0x000e620008000a00 */
[----:B------:R-:W2:Y:S01]  /*0320*/  LDCU.64 UR16, c[0x0][0x380] ;  /* 0x00007000ff1077ac */ /* 0x000ea20008000a00 */
[----:B0-----:R-:W-:Y:S02]  /*0330*/  UIADD3 UR11, UPT, UPT, UR4, 0x2, URZ ;  /* 0x00000002040b7890 */ /* 0x001fe4000fffe0ff */
[----:B------:R-:W-:Y:S01]  /*0340*/  UIMAD UR5, UR4, UR4, UR4 ;  /* 0x00000004040572a4 */ /* 0x000fe2000f8e0204 */
[----:B-1----:R-:W-:Y:S01]  /*0350*/  IMAD.U32 R24, RZ, RZ, UR14 ;  /* 0x0000000eff187e24 */ /* 0x002fe2000f8e00ff */
[----:B------:R-:W-:Y:S02]  /*0360*/  ULOP3.LUT UR4, UR14, 0xfffffff8, URZ, 0xc0, !UPT ;  /* 0xfffffff80e047892 */ /* 0x000fe4000f8ec0ff */
[----:B------:R-:W-:Y:S01]  /*0370*/  MOV R26, UR11 ;  /* 0x0000000b001a7c02 */ /* 0x000fe20008000f00 */
[----:B------:R-:W-:Y:S01]  /*0380*/  IMAD R25, R0, UR14, R3 ;  /* 0x0000000e00197c24 */ /* 0x000fe2000f8e0203 */
[----:B------:R-:W-:-:S02]  /*0390*/  UIMAD UR9, UR14, UR14, UR15 ;  /* 0x0000000e0e0972a4 */ /* 0x000fc4000f8e020f */
[--C-:B------:R-:W-:Y:S01]  /*03a0*/  IMAD R7, R2, UR14, R3.reuse ;  /* 0x0000000e02077c24 */ /* 0x100fe2000f8e0203 */
[----:B------:R-:W-:Y:S01]  /*03b0*/  UIADD3 UR8, UPT, UPT, -UR4, URZ, URZ ;  /* 0x000000ff04087290 */ /* 0x000fe2000fffe1ff */
[--C-:B------:R-:W-:Y:S02]  /*03c0*/  IMAD R9, R4, UR14, R3.reuse ;  /* 0x0000000e04097c24 */ /* 0x100fe4000f8e0203 */
[--C-:B------:R-:W-:Y:S02]  /*03d0*/  IMAD R10, R6, UR14, R3.reuse ;  /* 0x0000000e060a7c24 */ /* 0x100fe4000f8e0203 */
[--C-:B------:R-:W-:Y:S02]  /*03e0*/  IMAD R11, R8, UR14, R3.reuse ;  /* 0x0000000e080b7c24 */ /* 0x100fe4000f8e0203 */
[----:B------:R-:W-:Y:S02]  /*03f0*/  IMAD R24, R24, UR14, R3 ;  /* 0x0000000e18187c24 */ /* 0x000fe4000f8e0203 */
[----:B------:R-:W-:-:S02]  /*0400*/  VIADD R27, R3, UR5 ;  /* 0x00000005031b7c36 */ /* 0x000fc40008000000 */
[----:B--2---:R-:W-:-:S07]  /*0410*/  IMAD R26, R26, UR14, R3 ;  /* 0x0000000e1a1a7c24 */ /* 0x004fce000f8e0203 */
.L_x_741:
[----:B------:R-:W-:Y:S01]  /*0420*/  HFMA2 R19, -RZ, RZ, 0, 2.384185791015625e-07 ;  /* 0x00000004ff137431 */ /* 0x000fe200000001ff */
[----:B------:R-:W-:-:S06]  /*0430*/  UIMAD.WIDE UR4, UR9, 0x4, UR16 ;  /* 0x00000004090478a5 */ /* 0x000fcc000f8e0210 */
[----:B------:R-:W-:Y:S01]  /*0440*/  IMAD.U32 R14, RZ, RZ, UR4 ;  /* 0x00000004ff0e7e24 */ /* 0x000fe2000f8e00ff */
[----:B------:R-:W-:Y:S01]  /*0450*/  MOV R15, UR5 ;  /* 0x00000005000f7c02 */ /* 0x000fe20008000f00 */
[----:B------:R-:W-:-:S04]  /*0460*/  IMAD.WIDE.U32 R18, R24, R19, UR16 ;  /* 0x0000001018127e25 */ /* 0x000fc8000f8e0013 */
[----:B------:R-:W2:Y:S04]  /*0470*/  LDG.E R14, desc[UR12][R14.64] ;  /* 0x0000000c0e0e7981 */ /* 0x000ea8000c1e1900 */
[----:B------:R-:W2:Y:S01]  /*0480*/  LDG.E R17, desc[UR12][R18.64] ;  /* 0x0000000c12117981 */ /* 0x000ea2000c1e1900 */
[----:B------:R-:W-:Y:S01]  /*0490*/  UIMAD.WIDE UR4, UR14, 0x4, UR4 ;  /* 0x000000040e0478a5 */ /* 0x000fe2000f8e0204 */
[----:B------:R-:W-:-:S04]  /*04a0*/  IMAD.MOV.U32 R22, RZ, RZ, 0x4 ;  /* 0x00000004ff167424 */ /* 0x000fc800078e00ff */
[----:B------:R-:W-:Y:S01]  /*04b0*/  IMAD.WIDE.U32 R22, R27, R22, UR16 ;  /* 0x000000101b167e25 */ /* 0x000fe2000f8e0016 */
[----:B------:R-:W-:-:S03]  /*04c0*/  MOV R16, UR4 ;  /* 0x0000000400107c02 */ /* 0x000fc60008000f00 */
[----:B--2---:R-:W-:Y:S01]  /*04d0*/  FFMA R29, R14, -R5, R17 ;  /* 0x800000050e1d7223 */ /* 0x004fe20000000011 */
[----:B------:R-:W-:-:S04]  /*04e0*/  IMAD.U32 R17, RZ, RZ, UR5 ;  /* 0x00000005ff117e24 */ /* 0x000fc8000f8e00ff */
[----:B------:R0:W-:Y:S04]  /*04f0*/  STG.E desc[UR12][R18.64], R29 ;  /* 0x0000001d12007986 */ /* 0x0001e8000c10190c */
[----:B------:R-:W2:Y:S04]  /*0500*/  LDG.E R16, desc[UR12][R16.64] ;  /* 0x0000000c10107981 */ /* 0x000ea8000c1e1900 */
[----:B------:R-:W2:Y:S01]  /*0510*/  LDG.E R21, desc[UR12][R22.64] ;  /* 0x0000000c16157981 */ /* 0x000ea2000c1e1900 */
[----:B------:R-:W-:Y:S01]  /*0520*/  UIMAD.WIDE UR4, UR14, 0x4, UR4 ;  /* 0x000000040e0478a5 */ /* 0x000fe2000f8e0204 */
[----:B------:R-:W-:-:S05]  /*0530*/  MOV R20, 0x4 ;  /* 0x0000000400147802 */ /* 0x000fca0000000f00 */
[----:B------:R-:W-:Y:S01]  /*0540*/  IMAD.U32 R14, RZ, RZ, UR4 ;  /* 0x00000004ff0e7e24 */ /* 0x000fe2000f8e00ff */
[----:B------:R-:W-:Y:S01]  /*0550*/  MOV R15, UR5 ;  /* 0x00000005000f7c02 */ /* 0x000fe20008000f00 */
[----:B--2---:R-:W-:Y:S01]  /*0560*/  FFMA R28, R16, -R5, R21 ;  /* 0x80000005101c7223 */ /* 0x004fe20000000015 */
[----:B------:R-:W-:-:S04]  /*0570*/  IMAD.WIDE.U32 R20, R26, R20, UR16 ;  /* 0x000000101a147e25 */ /* 0x000fc8000f8e0014 */
[----:B------:R1:W-:Y:S04]  /*0580*/  STG.E desc[UR12][R22.64], R28 ;  /* 0x0000001c16007986 */ /* 0x0003e8000c10190c */
[----:B------:R-:W2:Y:S04]  /*0590*/  LDG.E R14, desc[UR12][R14.64] ;  /* 0x0000000c0e0e7981 */ /* 0x000ea8000c1e1900 */
[----:B------:R-:W2:Y:S01]  /*05a0*/  LDG.E R15, desc[UR12][R20.64] ;  /* 0x0000000c140f7981 */ /* 0x000ea2000c1e1900 */
[----:B------:R-:W-:Y:S01]  /*05b0*/  UIMAD.WIDE UR4, UR14, 0x4, UR4 ;  /* 0x000000040e0478a5 */ /* 0x000fe2000f8e0204 */
[----:B0-----:R-:W-:-:S04]  /*05c0*/  IMAD.MOV.U32 R18, RZ, RZ, 0x4 ;  /* 0x00000004ff127424 */ /* 0x001fc800078e00ff */
[----:B------:R-:W-:Y:S01]  /*05d0*/  IMAD.WIDE.U32 R18, R25, R18, UR16 ;  /* 0x0000001019127e25 */ /* 0x000fe2000f8e0012 */
[----:B------:R-:W-:-:S03]  /*05e0*/  MOV R16, UR4 ;  /* 0x0000000400107c02 */ /* 0x000fc60008000f00 */
[----:B------:R-:W-:Y:S02]  /*05f0*/  IMAD.U32 R17, RZ, RZ, UR5 ;  /* 0x00000005ff117e24 */ /* 0x000fe4000f8e00ff */
[----:B--2---:R-:W-:-:S05]  /*0600*/  FFMA R29, R14, -R5, R15 ;  /* 0x800000050e1d7223 */ /* 0x004fca000000000f */
[----:B------:R0:W-:Y:S04]  /*0610*/  STG.E desc[UR12][R20.64], R29 ;  /* 0x0000001d14007986 */ /* 0x0001e8000c10190c */
[----:B------:R-:W2:Y:S04]  /*0620*/  LDG.E R16, desc[UR12][R16.64] ;  /* 0x0000000c10107981 */ /* 0x000ea8000c1e1900 */
[----:B------:R-:W2:Y:S01]  /*0630*/  LDG.E R15, desc[UR12][R18.64] ;  /* 0x0000000c120f7981 */ /* 0x000ea2000c1e1900 */
[----:B-1----:R-:W-:Y:S01]  /*0640*/  HFMA2 R22, -RZ, RZ, 0, 2.384185791015625e-07 ;  /* 0x00000004ff167431 */ /* 0x002fe200000001ff */
[----:B------:R-:W-:-:S06]  /*0650*/  UIMAD.WIDE UR4, UR14, 0x4, UR4 ;  /* 0x000000040e0478a5 */ /* 0x000fcc000f8e0204 */
[----:B------:R-:W-:Y:S02]  /*0660*/  IMAD.U32 R14, RZ, RZ, UR4 ;  /* 0x00000004ff0e7e24 */ /* 0x000fe4000f8e00ff */
[----:B------:R-:W-:-:S04]  /*0670*/  IMAD.WIDE.U32 R22, R7, R22, UR16 ;  /* 0x0000001007167e25 */ /* 0x000fc8000f8e0016 */
[----:B--2---:R-:W-:Y:S01]  /*0680*/  FFMA R28, R16, -R5, R15 ;  /* 0x80000005101c7223 */ /* 0x004fe2000000000f */
[----:B------:R-:W-:-:S04]  /*0690*/  MOV R15, UR5 ;  /* 0x00000005000f7c02 */ /* 0x000fc80008000f00 */
[----:B------:R1:W-:Y:S04]  /*06a0*/  STG.E desc[UR12][R18.64], R28 ;  /* 0x0000001c12007986 */ /* 0x0003e8000c10190c */
[----:B------:R-:W2:Y:S04]  /*06b0*/  LDG.E R14, desc[UR12][R14.64] ;  /* 0x0000000c0e0e7981 */ /* 0x000ea8000c1e1900 */
[----:B------:R-:W2:Y:S01]  /*06c0*/  LDG.E R15, desc[UR12][R22.64] ;  /* 0x0000000c160f7981 */ /* 0x000ea2000c1e1900 */
[----:B------:R-:W-:Y:S01]  /*06d0*/  UIMAD.WIDE UR4, UR14, 0x4, UR4 ;  /* 0x000000040e0478a5 */ /* 0x000fe2000f8e0204 */
[----:B------:R-:W-:-:S04]  /*06e0*/  IMAD.MOV.U32 R16, RZ, RZ, 0x4 ;  /* 0x00000004ff107424 */ /* 0x000fc800078e00ff */
[----:B------:R-:W-:Y:S01]  /*06f0*/  IMAD.WIDE.U32 R16, R9, R16, UR16 ;  /* 0x0000001009107e25 */ /* 0x000fe2000f8e0010 */
[----:B0-----:R-:W-:-:S03]  /*0700*/  MOV R20, UR4 ;  /* 0x0000000400147c02 */ /* 0x001fc60008000f00 */
[----:B------:R-:W-:Y:S02]  /*0710*/  IMAD.U32 R21, RZ, RZ, UR5 ;  /* 0x00000005ff157e24 */ /* 0x000fe4000f8e00ff */
[----:B--2---:R-:W-:-:S05]  /*0720*/  FFMA R29, R14, -R5, R15 ;  /* 0x800000050e1d7223 */ /* 0x004fca000000000f */
[----:B------:R0:W-:Y:S04]  /*0730*/  STG.E desc[UR12][R22.64], R29 ;  /* 0x0000001d16007986 */ /* 0x0001e8000c10190c */
[----:B------:R-:W2:Y:S04]  /*0740*/  LDG.E R20, desc[UR12][R20.64] ;  /* 0x0000000c14147981 */ /* 0x000ea8000c1e1900 */
[----:B------:R-:W2:Y:S01]  /*0750*/  LDG.E R15, desc[UR12][R16.64] ;  /* 0x0000000c100f7981 */ /* 0x000ea2000c1e1900 */
[----:B------:R-:W-:Y:S01]  /*0760*/  UIMAD.WIDE UR4, UR14, 0x4, UR4 ;  /* 0x000000040e0478a5 */ /* 0x000fe2000f8e0204 */
[----:B------:R-:W-:-:S05]  /*0770*/  MOV R14, 0x4 ;  /* 0x00000004000e7802 */ /* 0x000fca0000000f00 */
[----:B-1----:R-:W-:Y:S01]  /*0780*/  IMAD.U32 R18, RZ, RZ, UR4 ;  /* 0x00000004ff127e24 */ /* 0x002fe2000f8e00ff */
        /* <DEDUP_REMOVED lines=15> */
[----:B------:R-:W-:Y:S01]  /*0880*/  UIADD3 UR8, UPT, UPT, UR8, 0x8, URZ ;  /* 0x0000000808087890 */ /* 0x000fe2000fffe0ff */
[----:B-1----:R-:W-:Y:S01]  /*0890*/  MOV R16, UR14 ;  /* 0x0000000e00107c02 */ /* 0x002fe20008000f00 */
[----:B------:R-:W-:Y:S01]  /*08a0*/  UIADD3 UR7, UPT, UPT, UR7, 0x8, URZ ;  /* 0x0000000807077890 */ /* 0x000fe2000fffe0ff */
[----:B------:R-:W-:Y:S01]  /*08b0*/  MOV R18, UR14 ;  /* 0x0000000e00127c02 */ /* 0x000fe20008000f00 */
[----:B------:R-:W-:Y:S01]  /*08c0*/  UISETP.NE.AND UP0, UPT, UR8, URZ, UPT ;  /* 0x000000ff0800728c */ /* 0x000fe2000bf05270 */
[----:B0-----:R-:W-:Y:S01]  /*08d0*/  MOV R14, UR14 ;  /* 0x0000000e000e7c02 */ /* 0x001fe20008000f00 */
[C---:B------:R-:W-:Y:S01]  /*08e0*/  IMAD R27, R16.reuse, 0x8, R27 ;  /* 0x00000008101b7824 */ /* 0x040fe200078e021b */
[----:B------:R-:W-:Y:S01]  /*08f0*/  MOV R15, UR14 ;  /* 0x0000000e000f7c02 */ /* 0x000fe20008000f00 */
[----:B------:R-:W-:Y:S01]  /*0900*/  IMAD R7, R16, 0x8, R7 ;  /* 0x0000000810077824 */ /* 0x000fe200078e0207 */
[----:B------:R-:W-:Y:S01]  /*0910*/  LEA R25, R18, R25, 0x3 ;  /* 0x0000001912197211 */ /* 0x000fe200078e18ff */
[----:B------:R-:W-:Y:S01]  /*0920*/  IMAD R11, R16, 0x8, R11 ;  /* 0x00000008100b7824 */ /* 0x000fe200078e020b */
[----:B------:R-:W-:Y:S01]  /*0930*/  LEA R9, R14, R9, 0x3 ;  /* 0x000000090e097211 */ /* 0x000fe200078e18ff */
[----:B------:R-:W-:Y:S01]  /*0940*/  ULEA UR9, UR14, UR9, 0x3 ;  /* 0x000000090e097291 */ /* 0x000fe2000f8e18ff */
[----:B------:R-:W-:Y:S01]  /*0950*/  LEA R10, R15, R10, 0x3 ;  /* 0x0000000a0f0a7211 */ /* 0x000fe200078e18ff */
[----:B--2---:R-:W-:Y:S01]  /*0960*/  FFMA R17, R20, -R5, R19 ;  /* 0x8000000514117223 */ /* 0x004fe20000000013 */
[----:B------:R-:W-:-:S04]  /*0970*/  IMAD.U32 R19, RZ, RZ, UR14 ;  /* 0x0000000eff137e24 */ /* 0x000fc8000f8e00ff */
[----:B------:R0:W-:Y:S01]  /*0980*/  STG.E desc[UR12][R22.64], R17 ;  /* 0x0000001116007986 */ /* 0x0001e2000c10190c */
[----:B------:R-:W-:Y:S01]  /*0990*/  LEA R26, R19, R26, 0x3 ;  /* 0x0000001a131a7211 */ /* 0x000fe200078e18ff */
[----:B0-----:R-:W-:-:S05]  /*09a0*/  IMAD.U32 R17, RZ, RZ, UR14 ;  /* 0x0000000eff117e24 */ /* 0x001fca000f8e00ff */
[----:B------:R-:W-:Y:S01]  /*09b0*/  LEA R24, R17, R24, 0x3 ;  /* 0x0000001811187211 */ /* 0x000fe200078e18ff */
[----:B------:R-:W-:Y:S06]  /*09c0*/  BRA.U UP0, `(.L_x_741) ;  /* 0xfffffff900947547 */ /* 0x000fec000b83ffff */
.L_x_740:
[----:B------:R-:W-:Y:S05]  /*09d0*/  BRA.U !UP1, `(.L_x_742) ;  /* 0x0000000509487547 */ /* 0x000fea000b800000 */
[----:B------:R-:W0:Y:S01]  /*09e0*/  LDCU UR8, c[0x0][0x388] ;  /* 0x00007100ff0877ac */ /* 0x000e220008000800 */
[----:B------:R-:W-:-:S04]  /*09f0*/  UIADD3 UR4, UPT, UPT, UR10, -0x1, URZ ;  /* 0xffffffff0a047890 */ /* 0x000fc8000fffe0ff */
[----:B------:R-:W-:Y:S02]  /*0a00*/  UISETP.GE.U32.AND UP0, UPT, UR4, 0x3, UPT ;  /* 0x000000030400788c */ /* 0x000fe4000bf06070 */
[----:B0-----:R-:W-:-:S07]  /*0a10*/  ULOP3.LUT UP1, UR5, UR8, 0x3, URZ, 0xc0, !UPT ;  /* 0x0000000308057892 */ /* 0x001fce000f82c0ff */
[----:B------:R-:W-:Y:S05]  /*0a20*/  BRA.U !UP0, `(.L_x_743) ;  /* 0x0000000108807547 */ /* 0x000fea000b800000 */
[----:B------:R-:W0:Y:S08]  /*0a30*/  LDC.64 R14, c[0x0][0x388] ;  /* 0x0000e200ff0e7b82 */ /* 0x000e300000000a00 */
[----:B------:R-:W1:Y:S01]  /*0a40*/  LDC.64 R10, c[0x0][0x380] ;  /* 0x0000e000ff0a7b82 */ /* 0x000e620000000a00 */
[C---:B0-----:R-:W-:Y:S02]  /*0a50*/  IMAD R15, R14.reuse, UR7, R15 ;  /* 0x000000070e0f7c24 */ /* 0x041fe4000f8e020f */
[----:B------:R-:W-:-:S02]  /*0a60*/  IMAD R7, R14, UR7, R3 ;  /* 0x000000070e077c24 */ /* 0x000fc4000f8e0203 */
[----:B-1----:R-:W-:-:S04]  /*0a70*/  IMAD.WIDE R18, R15, 0x4, R10 ;  /* 0x000000040f127825 */ /* 0x002fc800078e020a */
[C---:B------:R-:W-:Y:S01]  /*0a80*/  IMAD.WIDE.U32 R20, R7.reuse, 0x4, R10 ;  /* 0x0000000407147825 */ /* 0x040fe200078e000a */
[----:B------:R-:W2:Y:S04]  /*0a90*/  LDG.E R16, desc[UR12][R18.64] ;  /* 0x0000000c12107981 */ /* 0x000ea8000c1e1900 */
[----:B------:R-:W2:Y:S01]  /*0aa0*/  LDG.E R9, desc[UR12][R20.64] ;  /* 0x0000000c14097981 */ /* 0x000ea2000c1e1900 */
[----:B------:R-:W-:Y:S01]  /*0ab0*/  IADD3 R7, PT, PT, R7, R14, RZ ;  /* 0x0000000e07077210 */ /* 0x000fe20007ffe0ff */
[----:B------:R-:W-:-:S04]  /*0ac0*/  IMAD.WIDE R22, R14, 0x4, R18 ;  /* 0x000000040e167825 */ /* 0x000fc800078e0212 */
[----:B--2---:R-:W-:Y:S01]  /*0ad0*/  FFMA R9, R16, -R5, R9 ;  /* 0x8000000510097223 */ /* 0x004fe20000000009 */
[----:B------:R-:W-:-:S04]  /*0ae0*/  IMAD.WIDE.U32 R16, R7, 0x4, R10 ;  /* 0x0000000407107825 */ /* 0x000fc800078e000a */
[----:B------:R0:W-:Y:S04]  /*0af0*/  STG.E desc[UR12][R20.64], R9 ;  /* 0x0000000914007986 */ /* 0x0001e8000c10190c */
[----:B------:R-:W2:Y:S04]  /*0b00*/  LDG.E R24, desc[UR12][R22.64] ;  /* 0x0000000c16187981 */ /* 0x000ea8000c1e1900 */
[----:B------:R-:W2:Y:S01]  /*0b10*/  LDG.E R15, desc[UR12][R16.64] ;  /* 0x0000000c100f7981 */ /* 0x000ea2000c1e1900 */
[----:B------:R-:W-:-:S04]  /*0b20*/  IMAD.IADD R27, R7, 0x1, R14 ;  /* 0x00000001071b7824 */ /* 0x000fc800078e020e */
[----:B------:R-:W-:-:S04]  /*0b30*/  IMAD.WIDE.U32 R18, R27, 0x4, R10 ;  /* 0x000000041b127825 */ /* 0x000fc800078e000a */
[----:B--2---:R-:W-:Y:S01]  /*0b40*/  FFMA R7, R24, -R5, R15 ;  /* 0x8000000518077223 */ /* 0x004fe2000000000f */
[----:B------:R-:W-:-:S04]  /*0b50*/  IMAD.WIDE R24, R14, 0x4, R22 ;  /* 0x000000040e187825 */ /* 0x000fc800078e0216 */
[----:B------:R1:W-:Y:S04]  /*0b60*/  STG.E desc[UR12][R16.64], R7 ;  /* 0x0000000710007986 */ /* 0x0003e8000c10190c */
[----:B------:R-:W0:Y:S04]  /*0b70*/  LDG.E R26, desc[UR12][R24.64] ;  /* 0x0000000c181a7981 */ /* 0x000e28000c1e1900 */
[----:B------:R-:W0:Y:S01]  /*0b80*/  LDG.E R15, desc[UR12][R18.64] ;  /* 0x0000000c120f7981 */ /* 0x000e22000c1e1900 */
[----:B------:R-:W-:-:S05]  /*0b90*/  IADD3 R27, PT, PT, R27, R14, RZ ;  /* 0x0000000e1b1b7210 */ /* 0x000fca0007ffe0ff */
[----:B------:R-:W-:-:S04]  /*0ba0*/  IMAD.WIDE.U32 R10, R27, 0x4, R10 ;  /* 0x000000041b0a7825 */ /* 0x000fc800078e000a */
[----:B0-----:R-:W-:Y:S01]  /*0bb0*/  FFMA R9, R26, -R5, R15 ;  /* 0x800000051a097223 */ /* 0x001fe2000000000f */
[----:B------:R-:W-:-:S04]  /*0bc0*/  IMAD.WIDE R14, R14, 0x4, R24 ;  /* 0x000000040e0e7825 */ /* 0x000fc800078e0218 */
[----:B------:R1:W-:Y:S04]  /*0bd0*/  STG.E desc[UR12][R18.64], R9 ;  /* 0x0000000912007986 */ /* 0x0003e8000c10190c */
[----:B------:R-:W2:Y:S04]  /*0be0*/  LDG.E R14, desc[UR12][R14.64] ;  /* 0x0000000c0e0e7981 */ /* 0x000ea8000c1e1900 */
[----:B------:R-:W2:Y:S01]  /*0bf0*/  LDG.E R21, desc[UR12][R10.64] ;  /* 0x0000000c0a157981 */ /* 0x000ea2000c1e1900 */
[----:B------:R-:W-:Y:S01]  /*0c00*/  UIADD3 UR7, UPT, UPT, UR7, 0x4, URZ ;  /* 0x0000000407077890 */ /* 0x000fe2000fffe0ff */
[----:B--2---:R-:W-:-:S05]  /*0c10*/  FFMA R21, R14, -R5, R21 ;  /* 0x800000050e157223 */ /* 0x004fca0000000015 */
[----:B------:R1:W-:Y:S06]  /*0c20*/  STG.E desc[UR12][R10.64], R21 ;  /* 0x000000150a007986 */ /* 0x0003ec000c10190c */
.L_x_743:
[----:B------:R-:W-:Y:S05]  /*0c30*/  BRA.U !UP1, `(.L_x_742) ;  /* 0x0000000109b07547 */ /* 0x000fea000b800000 */
[----:B------:R-:W-:Y:S01]  /*0c40*/  UISETP.NE.AND UP0, UPT, UR5, 0x1, UPT ;  /* 0x000000010500788c */ /* 0x000fe2000bf05270 */
[----:B------:R-:W-:-:S05]  /*0c50*/  MOV R20, UR8 ;  /* 0x0000000800147c02 */ /* 0x000fca0008000f00 */
[----:B------:R-:W-:-:S05]  /*0c60*/  PLOP3.LUT P0, PT, PT, PT, UP0, 0x80, 0x8 ;  /* 0x000000000008781c */ /* 0x000fca0003f0f008 */
[----:B------:R-:W0:Y:S01]  /*0c70*/  @UP0 LDCU UR9, c[0x0][0x38c] ;  /* 0x00007180ff0907ac */ /* 0x000e220008000800 */
[----:B------:R-:W2:Y:S07]  /*0c80*/  @UP0 LDCU.64 UR4, c[0x0][0x380] ;  /* 0x00007000ff0407ac */ /* 0x000eae0008000a00 */
[----:B-1----:R-:W-:Y:S01]  /*0c90*/  @P0 IMAD R9, R20, UR7, R3 ;  /* 0x0000000714090c24 */ /* 0x002fe2000f8e0203 */
[----:B0-----:R-:W-:Y:S01]  /*0ca0*/  @UP0 UIMAD UR9, UR7, UR8, UR9 ;  /* 0x00000008070902a4 */ /* 0x001fe2000f8e0209 */
[----:B--2---:R-:W-:Y:S01]  /*0cb0*/  IMAD.U32 R14, RZ, RZ, UR4 ;  /* 0x00000004ff0e7e24 */ /* 0x004fe2000f8e00ff */
[----:B------:R-:W-:-:S02]  /*0cc0*/  MOV R15, UR5 ;  /* 0x00000005000f7c02 */ /* 0x000fc40008000f00 */
[----:B------:R-:W-:Y:S01]  /*0cd0*/  @UP0 UIMAD.WIDE UR4, UR9, 0x4, UR4 ;  /* 0x00000004090408a5 */ /* 0x000fe2000f8e0204 */
[----:B------:R-:W-:-:S05]  /*0ce0*/  @P0 IMAD.WIDE.U32 R10, R9, 0x4, R14 ;  /* 0x00000004090a0825 */ /* 0x000fca00078e000e */
[----:B------:R-:W-:Y:S01]  /*0cf0*/  MOV R18, UR4 ;  /* 0x0000000400127c02 */ /* 0x000fe20008000f00 */
[----:B------:R-:W-:Y:S01]  /*0d00*/  IMAD.U32 R19, RZ, RZ, UR5 ;  /* 0x00000005ff137e24 */ /* 0x000fe2000f8e00ff */
[----:B------:R-:W2:Y:S04]  /*0d10*/  @P0 LDG.E R7, desc[UR12][R10.64] ;  /* 0x0000000c0a070981 */ /* 0x000ea8000c1e1900 */
[----:B------:R-:W2:Y:S01]  /*0d20*/  @P0 LDG.E R18, desc[UR12][R18.64] ;  /* 0x0000000c12120981 */ /* 0x000ea2000c1e1900 */
[----:B------:R-:W-:Y:S02]  /*0d30*/  @UP0 UIMAD.WIDE UR4, UR8, 0x4, UR4 ;  /* 0x00000004080408a5 */ /* 0x000fe4000f8e0204 */
[----:B------:R-:W-:-:S04]  /*0d40*/  @P0 IADD3 R9, PT, PT, R9, UR8, RZ ;  /* 0x0000000809090c10 */ /* 0x000fc8000fffe0ff */
[----:B------:R-:W-:Y:S01]  /*0d50*/  MOV R16, UR4 ;  /* 0x0000000400107c02 */ /* 0x000fe20008000f00 */
[----:B------:R-:W-:Y:S02]  /*0d60*/  IMAD.U32 R17, RZ, RZ, UR5 ;  /* 0x00000005ff117e24 */ /* 0x000fe4000f8e00ff */
[----:B------:R-:W-:Y:S01]  /*0d70*/  @P0 IMAD.WIDE.U32 R14, R9, 0x4, R14 ;  /* 0x00000004090e0825 */ /* 0x000fe200078e000e */
[----:B------:R-:W-:-:S04]  /*0d80*/  ULOP3.LUT UR4, UR8, 0x1, URZ, 0xc0, !UPT ;  /* 0x0000000108047892 */ /* 0x000fc8000f8ec0ff */
[----:B------:R-:W-:-:S11]  /*0d90*/  UISETP.NE.U32.AND UP1, UPT, UR4, 0x1, UPT ;  /* 0x000000010400788c */ /* 0x000fd6000bf25070 */
[----:B------:R-:W0:Y:S01]  /*0da0*/  @!UP1 LDCU UR4, c[0x0][0x38c] ;  /* 0x00007180ff0497ac */ /* 0x000e220008000800 */
[----:B------:R-:W1:Y:S01]  /*0db0*/  @!UP1 LDCU.64 UR10, c[0x0][0x380] ;  /* 0x00007000ff0a97ac */ /* 0x000e620008000a00 */
[----:B--2---:R-:W-:-:S05]  /*0dc0*/  @P0 FFMA R7, R18, -R5, R7 ;  /* 0x8000000512070223 */ /* 0x004fca0000000007 */
[----:B------:R1:W-:Y:S04]  /*0dd0*/  @P0 STG.E desc[UR12][R10.64], R7 ;  /* 0x000000070a000986 */ /* 0x0003e8000c10190c */
[----:B------:R2:W3:Y:S04]  /*0de0*/  @P0 LDG.E R16, desc[UR12][R16.64] ;  /* 0x0000000c10100981 */ /* 0x0004e8000c1e1900 */
[----:B------:R-:W3:Y:S01]  /*0df0*/  @P0 LDG.E R9, desc[UR12][R14.64] ;  /* 0x0000000c0e090981 */ /* 0x000ee2000c1e1900 */
[----:B------:R-:W-:Y:S01]  /*0e00*/  PLOP3.LUT P1, PT, PT, PT, UP1, 0x80, 0x8 ;  /* 0x000000000008781c */ /* 0x000fe20003f2f018 */
[----:B------:R-:W-:Y:S01]  /*0e10*/  @UP0 UIADD3 UR7, UPT, UPT, UR7, 0x2, URZ ;  /* 0x0000000207070890 */ /* 0x000fe2000fffe0ff */
[----:B-1----:R-:W-:-:S03]  /*0e20*/  MOV R10, UR10 ;  /* 0x0000000a000a7c02 */ /* 0x002fc60008000f00 */
[----:B0-----:R-:W-:Y:S01]  /*0e30*/  @!UP1 UIMAD UR4, UR7, UR8, UR4 ;  /* 0x00000008070492a4 */ /* 0x001fe2000f8e0204 */
[----:B------:R-:W-:-:S03]  /*0e40*/  MOV R11, UR11 ;  /* 0x0000000b000b7c02 */ /* 0x000fc60008000f00 */
[----:B------:R-:W-:-:S04]  /*0e50*/  @!UP1 UIMAD.WIDE UR4, UR4, 0x4, UR10 ;  /* 0x00000004040498a5 */ /* 0x000fc8000f8e020a */
[----:B------:R-:W-:Y:S02]  /*0e60*/  @!P1 IMAD R7, R20, UR7, R3 ;  /* 0x0000000714079c24 */ /* 0x000fe4000f8e0203 */
[----:B--2---:R-:W-:Y:S02]  /*0e70*/  MOV R17, UR5 ;  /* 0x0000000500117c02 */ /* 0x004fe40008000f00 */
[----:B------:R-:W-:-:S04]  /*0e80*/  @!P1 IMAD.WIDE.U32 R10, R7, 0x4, R10 ;  /* 0x00000004070a9825 */ /* 0x000fc800078e000a */
[----:B---3--:R-:W-:Y:S01]  /*0e90*/  @P0 FFMA R9, R16, -R5, R9 ;  /* 0x8000000510090223 */ /* 0x008fe20000000009 */
[----:B------:R-:W-:-:S04]  /*0ea0*/  IMAD.U32 R16, RZ, RZ, UR4 ;  /* 0x00000004ff107e24 */ /* 0x000fc8000f8e00ff */
[----:B------:R0:W-:Y:S04]  /*0eb0*/  @P0 STG.E desc[UR12][R14.64], R9 ;  /* 0x000000090e000986 */ /* 0x0001e8000c10190c */
[----:B------:R-:W2:Y:S04]  /*0ec0*/  @!P1 LDG.E R16, desc[UR12][R16.64] ;  /* 0x0000000c10109981 */ /* 0x000ea8000c1e1900 */
[----:B------:R-:W2:Y:S02]  /*0ed0*/  @!P1 LDG.E R7, desc[UR12][R10.64] ;  /* 0x0000000c0a079981 */ /* 0x000ea4000c1e1900 */
[----:B--2---:R-:W-:-:S05]  /*0ee0*/  @!P1 FFMA R7, R16, -R5, R7 ;  /* 0x8000000510079223 */ /* 0x004fca0000000007 */
[----:B------:R0:W-:Y:S02]  /*0ef0*/  @!P1 STG.E desc[UR12][R10.64], R7 ;  /* 0x000000070a009986 */ /* 0x0001e4000c10190c */
.L_x_742:
[----:B------:R-:W2:Y:S01]  /*0f00*/  LDCU UR4, c[0x0][0x38c] ;  /* 0x00007180ff0477ac */ /* 0x000ea20008000800 */
[----:B------:R-:W-:-:S04]  /*0f10*/  IADD3 R3, PT, PT, R3, UR6, RZ ;  /* 0x0000000603037c10 */ /* 0x000fc8000fffe0ff */
[----:B--2---:R-:W-:-:S13]  /*0f20*/  ISETP.GE.U32.AND P0, PT, R3, UR4, PT ;  /* 0x0000000403007c0c */ /* 0x004fda000bf06070 */
[----:B------:R-:W-:Y:S05]  /*0f30*/  @!P0 BRA `(.L_x_744) ;  /* 0xfffffff0008c8947 */ /* 0x000fea000383ffff */
[----:B------:R-:W-:Y:S05]  /*0f40*/  EXIT ;  /* 0x000000000000794d */ /* 0x000fea0003800000 */
        .weak           $__internal_1_$__cuda_sm3x_div_rn_noftz_f32_slowpath
        .type           $__internal_1_$__cuda_sm3x_div_rn_noftz_f32_slowpath,@function
        .size           $__internal_1_$__cuda_sm3x_div_rn_noftz_f32_slowpath,(.L_x_779 - $__internal_1_$__cuda_sm3x_div_rn_noftz_f32_slowpath)
$__internal_1_$__cuda_sm3x_div_rn_noftz_f32_slowpath:
[----:B------:R-:W-:Y:S01]  /*0f50*/  SHF.R.U32.HI R11, RZ, 0x17, R14 ;  /* 0x00000017ff0b7819 */ /* 0x000fe2000001160e */
[----:B------:R-:W-:Y:S01]  /*0f60*/  BSSY.RECONVERGENT B1, `(.L_x_745) ;  /* 0x0000064000017945 */ /* 0x000fe20003800200 */
[----:B------:R-:W-:Y:S02]  /*0f70*/  SHF.R.U32.HI R5, RZ, 0x17, R7 ;  /* 0x00000017ff057819 */ /* 0x000fe40000011607 */
[----:B------:R-:W-:Y:S02]  /*0f80*/  LOP3.LUT R11, R11, 0xff, RZ, 0xc0, !PT ;  /* 0x000000ff0b0b7812 */ /* 0x000fe400078ec0ff */
[----:B------:R-:W-:-:S03]  /*0f90*/  LOP3.LUT R17, R5, 0xff, RZ, 0xc0, !PT ;  /* 0x000000ff05117812 */ /* 0x000fc600078ec0ff */
[----:B------:R-:W-:Y:S01]  /*0fa0*/  VIADD R15, R11, 0xffffffff ;  /* 0xffffffff0b0f7836 */ /* 0x000fe20000000000 */
[----:B------:R-:W-:-:S04]  /*0fb0*/  IADD3 R18, PT, PT, R17, -0x1, RZ ;  /* 0xffffffff11127810 */ /* 0x000fc80007ffe0ff */
[----:B------:R-:W-:-:S04]  /*0fc0*/  ISETP.GT.U32.AND P0, PT, R15, 0xfd, PT ;  /* 0x000000fd0f00780c */ /* 0x000fc80003f04070 */
[----:B------:R-:W-:-:S13]  /*0fd0*/  ISETP.GT.U32.OR P0, PT, R18, 0xfd, P0 ;  /* 0x000000fd1200780c */ /* 0x000fda0000704470 */
[----:B------:R-:W-:Y:S01]  /*0fe0*/  @!P0 MOV R9, RZ ;  /* 0x000000ff00098202 */ /* 0x000fe20000000f00 */
[----:B------:R-:W-:Y:S06]  /*0ff0*/  @!P0 BRA `(.L_x_746) ;  /* 0x0000000000648947 */ /* 0x000fec0003800000 */
[----:B------:R-:W-:Y:S01]  /*1000*/  FSETP.GTU.FTZ.AND P0, PT, |R7|, +INF , PT ;  /* 0x7f8000000700780b */ /* 0x000fe20003f1c200 */
[----:B------:R-:W-:Y:S01]  /*1010*/  IMAD.MOV.U32 R5, RZ, RZ, R7 ;  /* 0x000000ffff057224 */ /* 0x000fe200078e0007 */
[----:B------:R-:W-:Y:S02]  /*1020*/  FSETP.GTU.FTZ.AND P1, PT, |R14|, +INF , PT ;  /* 0x7f8000000e00780b */ /* 0x000fe40003f3c200 */
[----:B------:R-:W-:Y:S02]  /*1030*/  MOV R10, R14 ;  /* 0x0000000e000a7202 */ /* 0x000fe40000000f00 */
        /* <DEDUP_REMOVED lines=17> */
[----:B------:R-:W-:Y:S02]  /*1150*/  @!P0 IMAD.MOV.U32 R9, RZ, RZ, -0x40 ;  /* 0xffffffc0ff098424 */ /* 0x000fe400078e00ff */
[----:B------:R-:W-:Y:S01]  /*1160*/  @!P0 FFMA R7, R5, 1.84467440737095516160e+19, RZ ;  /* 0x5f80000005078823 */ /* 0x000fe200000000ff */
[----:B------:R-:W-:Y:S02]  /*1170*/  @!P1 FFMA R14, R10, 1.84467440737095516160e+19, RZ ;  /* 0x5f8000000a0e9823 */ /* 0x000fe400000000ff */
[----:B------:R-:W-:-:S07]  /*1180*/  @!P1 IADD3 R9, PT, PT, R9, 0x40, RZ ;  /* 0x0000004009099810 */ /* 0x000fce0007ffe0ff */
.L_x_746:
[----:B------:R-:W-:Y:S01]  /*1190*/  LEA R5, R11, 0xc0800000, 0x17 ;  /* 0xc08000000b057811 */ /* 0x000fe200078eb8ff */
[----:B------:R-:W-:Y:S01]  /*11a0*/  VIADD R10, R17, 0xffffff81 ;  /* 0xffffff81110a7836 */ /* 0x000fe20000000000 */
[----:B------:R-:W-:Y:S02]  /*11b0*/  BSSY.RECONVERGENT B2, `(.L_x_751) ;  /* 0x0000035000027945 */ /* 0x000fe40003800200 */
[----:B------:R-:W-:Y:S01]  /*11c0*/  IADD3 R14, PT, PT, -R5, R14, RZ ;  /* 0x0000000e050e7210 */ /* 0x000fe20007ffe1ff */
[C---:B------:R-:W-:Y:S01]  /*11d0*/  IMAD R5, R10.reuse, -0x800000, R7 ;  /* 0xff8000000a057824 */ /* 0x040fe200078e0207 */
[----:B------:R-:W-:Y:S02]  /*11e0*/  IADD3 R10, PT, PT, R10, 0x7f, -R11 ;  /* 0x0000007f0a0a7810 */ /* 0x000fe40007ffe80b */
[----:B------:R-:W0:Y:S01]  /*11f0*/  MUFU.RCP R15, R14 ;  /* 0x0000000e000f7308 */ /* 0x000e220000001000 */
[----:B------:R-:W-:Y:S01]  /*1200*/  FADD.FTZ R18, -R14, -RZ ;  /* 0x800000ff0e127221 */ /* 0x000fe20000010100 */
[----:B------:R-:W-:-:S03]  /*1210*/  IADD3 R10, PT, PT, R10, R9, RZ ;  /* 0x000000090a0a7210 */ /* 0x000fc60007ffe0ff */
[----:B0-----:R-:W-:-:S04]  /*1220*/  FFMA R20, R15, R18, 1 ;  /* 0x3f8000000f147423 */ /* 0x001fc80000000012 */
        /* <DEDUP_REMOVED lines=8> */
[----:B------:R-:W-:-:S05]  /*12b0*/  IADD3 R11, PT, PT, R7, R10, RZ ;  /* 0x0000000a070b7210 */ /* 0x000fca0007ffe0ff */
[----:B------:R-:W-:-:S05]  /*12c0*/  VIADD R7, R11, 0xffffffff ;  /* 0xffffffff0b077836 */ /* 0x000fca0000000000 */
        /* <DEDUP_REMOVED lines=10> */
[C---:B------:R-:W-:Y:S01]  /*1370*/  IADD3 R14, PT, PT, R11.reuse, 0x20, RZ ;  /* 0x000000200b0e7810 */ /* 0x040fe20007ffe0ff */
[CCC-:B------:R-:W-:Y:S01]  /*1380*/  FFMA.RM R10, R22.reuse, R18.reuse, R15.reuse ;  /* 0x00000012160a7223 */ /* 0x1c0fe2000000400f */
[----:B------:R-:W-:Y:S02]  /*1390*/  ISETP.NE.AND P3, PT, R11, RZ, PT ;  /* 0x000000ff0b00720c */ /* 0x000fe40003f65270 */
[----:B------:R-:W-:Y:S01]  /*13a0*/  LOP3.LUT R9, R7, 0x7fffff, RZ, 0xc0, !PT ;  /* 0x007fffff07097812 */ /* 0x000fe200078ec0ff */
[----:B------:R-:W-:Y:S01]  /*13b0*/  FFMA.RP R7, R22, R18, R15 ;  /* 0x0000001216077223 */ /* 0x000fe2000000800f */
[----:B------:R-:W-:Y:S02]  /*13c0*/  ISETP.NE.AND P1, PT, R11, RZ, PT ;  /* 0x000000ff0b00720c */ /* 0x000fe40003f25270 */
[----:B------:R-:W-:Y:S02]  /*13d0*/  LOP3.LUT R9, R9, 0x800000, RZ, 0xfc, !PT ;  /* 0x0080000009097812 */ /* 0x000fe400078efcff */
[----:B------:R-:W-:-:S02]  /*13e0*/  IADD3 R11, PT, PT, -R11, RZ, RZ ;  /* 0x000000ff0b0b7210 */ /* 0x000fc40007ffe1ff */
[----:B------:R-:W-:Y:S02]  /*13f0*/  SHF.L.U32 R14, R9, R14, RZ ;  /* 0x0000000e090e7219 */ /* 0x000fe400000006ff */
[----:B------:R-:W-:Y:S02]  /*1400*/  FSETP.NEU.FTZ.AND P0, PT, R7, R10, PT ;  /* 0x0000000a0700720b */ /* 0x000fe40003f1d000 */
[----:B------:R-:W-:Y:S02]  /*1410*/  SEL R10, R11, RZ, P3 ;  /* 0x000000ff0b0a7207 */ /* 0x000fe40001800000 */
[----:B------:R-:W-:Y:S02]  /*1420*/  ISETP.NE.AND P1, PT, R14, RZ, P1 ;  /* 0x000000ff0e00720c */ /* 0x000fe40000f25270 */
[----:B------:R-:W-:Y:S02]  /*1430*/  SHF.R.U32.HI R10, RZ, R10, R9 ;  /* 0x0000000aff0a7219 */ /* 0x000fe40000011609 */
[----:B------:R-:W-:-:S02]  /*1440*/  PLOP3.LUT P0, PT, P0, P1, PT, 0xf8, 0x8f ;  /* 0x00000000008f781c */ /* 0x000fc40000703f70 */
[----:B------:R-:W-:Y:S02]  /*1450*/  SHF.R.U32.HI R14, RZ, 0x1, R10 ;  /* 0x00000001ff0e7819 */ /* 0x000fe4000001160a */
[----:B------:R-:W-:-:S04]  /*1460*/  SEL R7, RZ, 0x1, !P0 ;  /* 0x00000001ff077807 */ /* 0x000fc80004000000 */
[----:B------:R-:W-:-:S04]  /*1470*/  LOP3.LUT R7, R7, 0x1, R14, 0xf8, !PT ;  /* 0x0000000107077812 */ /* 0x000fc800078ef80e */
[----:B------:R-:W-:-:S05]  /*1480*/  LOP3.LUT R7, R7, R10, RZ, 0xc0, !PT ;  /* 0x0000000a07077212 */ /* 0x000fca00078ec0ff */
[----:B------:R-:W-:-:S05]  /*1490*/  IMAD.IADD R14, R14, 0x1, R7 ;  /* 0x000000010e0e7824 */ /* 0x000fca00078e0207 */
[----:B------:R-:W-:Y:S01]  /*14a0*/  LOP3.LUT R5, R14, R5, RZ, 0xfc, !PT ;  /* 0x000000050e057212 */ /* 0x000fe200078efcff */
[----:B------:R-:W-:Y:S06]  /*14b0*/  BRA `(.L_x_754) ;  /* 0x0000000000107947 */ /* 0x000fec0003800000 */
.L_x_753:
[----:B------:R-:W-:-:S04]  /*14c0*/  LOP3.LUT R5, R5, 0x80000000, RZ, 0xc0, !PT ;  /* 0x8000000005057812 */ /* 0x000fc800078ec0ff */
[----:B------:R-:W-:Y:S01]  /*14d0*/  LOP3.LUT R5, R5, 0x7f800000, RZ, 0xfc, !PT ;  /* 0x7f80000005057812 */ /* 0x000fe200078efcff */
[----:B------:R-:W-:Y:S06]  /*14e0*/  BRA `(.L_x_754) ;  /* 0x0000000000047947 */ /* 0x000fec0003800000 */
.L_x_752:
[----:B------:R-:W-:-:S07]  /*14f0*/  LEA R5, R10, R5, 0x17 ;  /* 0x000000050a057211 */ /* 0x000fce00078eb8ff */
.L_x_754:
[----:B------:R-:W-:Y:S05]  /*1500*/  BSYNC.RECONVERGENT B2 ;  /* 0x0000000000027941 */ /* 0x000fea0003800200 */
.L_x_751:
[----:B------:R-:W-:Y:S05]  /*1510*/  BRA `(.L_x_755) ;  /* 0x0000000000207947 */ /* 0x000fea0003800000 */
.L_x_750:
[----:B------:R-:W-:-:S04]  /*1520*/  LOP3.LUT R5, R14, 0x80000000, R7, 0x48, !PT ;  /* 0x800000000e057812 */ /* 0x000fc800078e4807 */
[----:B------:R-:W-:Y:S01]  /*1530*/  LOP3.LUT R5, R5, 0x7f800000, RZ, 0xfc, !PT ;  /* 0x7f80000005057812 */ /* 0x000fe200078efcff */
[----:B------:R-:W-:Y:S06]  /*1540*/  BRA `(.L_x_755) ;  /* 0x0000000000147947 */ /* 0x000fec0003800000 */
.L_x_749:
[----:B------:R-:W-:Y:S01]  /*1550*/  LOP3.LUT R5, R14, 0x80000000, R7, 0x48, !PT ;  /* 0x800000000e057812 */ /* 0x000fe200078e4807 */
[----:B------:R-:W-:Y:S06]  /*1560*/  BRA `(.L_x_755) ;  /* 0x00000000000c7947 */ /* 0x000fec0003800000 */
.L_x_748:
[----:B------:R-:W0:Y:S01]  /*1570*/  MUFU.RSQ R5, -QNAN ;  /* 0xffc0000000057908 */ /* 0x000e220000001400 */
[----:B------:R-:W-:Y:S05]  /*1580*/  BRA `(.L_x_755) ;  /* 0x0000000000047947 */ /* 0x000fea0003800000 */
.L_x_747:
[----:B------:R-:W-:-:S07]  /*1590*/  FADD.FTZ R5, R5, R10 ;  /* 0x0000000a05057221 */ /* 0x000fce0000010000 */
.L_x_755:
[----:B------:R-:W-:Y:S05]  /*15a0*/  BSYNC.RECONVERGENT B1 ;  /* 0x0000000000017941 */ /* 0x000fea0003800200 */
.L_x_745:
[----:B------:R-:W-:-:S04]  /*15b0*/  HFMA2 R17, -RZ, RZ, 0, 0 ;  /* 0x00000000ff117431 */ /* 0x000fc800000001ff */
[----:B0-----:R-:W-:Y:S05]  /*15c0*/  RET.REL.NODEC R16 `(_Z22nullifyRowsAboveKernelPfii) ;  /* 0xffffffe8108c7950 */ /* 0x001fea0003c3ffff */
.L_x_756:
        /* <DEDUP_REMOVED lines=11> */
.L_x_779:


//--------------------- .text._Z22nullifyRowsBelowKernelPfii --------------------------
	.section	.text._Z22nullifyRowsBelowKernelPfii,"ax",@progbits
	.align	128
        .global         _Z22nullifyRowsBelowKernelPfii
        .type           _Z22nullifyRowsBelowKernelPfii,@function
        .size           _Z22nullifyRowsBelowKernelPfii,(.L_x_780 - _Z22nullifyRowsBelowKernelPfii)
        .other          _Z22nullifyRowsBelowKernelPfii,@"STO_CUDA_ENTRY STV_DEFAULT"
_Z22nullifyRowsBelowKernelPfii:
.text._Z22nullifyRowsBelowKernelPfii:
[----:B------:R-:W-:Y:S01]  /*0000*/  LDC R1, c[0x0][0x37c] ;  /* 0x0000df00ff017b82 */ /* 0x000fe20000000800 */
[----:B------:R-:W0:Y:S01]  /*0010*/  S2R R0, SR_CTAID.X ;  /* 0x0000000000007919 */ /* 0x000e220000002500 */
[----:B------:R-:W0:Y:S01]  /*0020*/  LDCU UR4, c[0x0][0x360] ;  /* 0x00006c00ff0477ac */ /* 0x000e220008000800 */
[----:B------:R-:W0:Y:S01]  /*0030*/  S2R R3, SR_TID.X ;  /* 0x0000000000037919 */ /* 0x000e220000002100 */
[----:B------:R-:W1:Y:S01]  /*0040*/  LDCU.64 UR8, c[0x0][0x388] ;  /* 0x00007100ff0877ac */ /* 0x000e620008000a00 */
[----:B0-----:R-:W-:-:S05]  /*0050*/  IMAD R0, R0, UR4, R3 ;  /* 0x0000000400007c24 */ /* 0x001fca000f8e0203 */
[----:B-1----:R-:W-:-:S04]  /*0060*/  IADD3.X R3, PT, PT, R0, UR9, RZ, PT, !PT ;  /* 0x0000000900037c10 */ /* 0x002fc8000bffe4ff */
[----:B------:R-:W-:-:S13]  /*0070*/  ISETP.GE.U32.AND P0, PT, R3, UR8, PT ;  /* 0x0000000803007c0c */ /* 0x000fda000bf06070 */
[----:B------:R-:W-:Y:S05]  /*0080*/  @P0 EXIT ;  /* 0x000000000000094d */ /* 0x000fea0003800000 */
[----:B------:R-:W-:Y:S02]  /*0090*/  UIADD3 UR5, UPT, UPT, UR9, 0x1, URZ ;  /* 0x0000000109057890 */ /* 0x000fe4000fffe0ff */
[----:B------:R-:W-:-:S04]  /*00a0*/  USHF.L.U32 UR4, UR8, 0x1, URZ ;  /* 0x0000000108047899 */ /* 0x000fc800080006ff */
[----:B------:R-:W-:-:S06]  /*00b0*/  UISETP.GE.AND UP0, UPT, UR5, UR4, UPT ;  /* 0x000000040500728c */ /* 0x000fcc000bf06270 */
[----:B------:R-:W-:-:S13]  /*00c0*/  PLOP3.LUT P0, PT, PT, PT, UP0, 0x80, 0x8 ;  /* 0x000000000008781c */ /* 0x000fda0003f0f008 */
[----:B------:R-:W-:Y:S05]  /*00d0*/  @P0 EXIT ;  /* 0x000000000000094d */ /* 0x000fea0003800000 */
[----:B------:R-:W-:Y:S02]  /*00e0*/  ULOP3.LUT UR5, URZ, UR9, URZ, 0x33, !UPT ;  /* 0x00000009ff057292 */ /* 0x000fe4000f8e33ff */
[----:B------:R-:W-:Y:S02]  /*00f0*/  UIADD3 UR7, UPT, UPT, UR4, UR9, URZ ;  /* 0x0000000904077290 */ /* 0x000fe4000fffe0ff */
[----:B------:R-:W-:Y:S02]  /*0100*/  UIADD3 UR11, UPT, UPT, UR4, -0x2, -UR9 ;  /* 0xfffffffe040b7890 */ /* 0x000fe4000fffe809 */
[----:B------:R-:W-:Y:S02]  /*0110*/  UIADD3 UR12, UPT, UPT, UR9, 0x3, URZ ;  /* 0x00000003090c7890 */ /* 0x000fe4000fffe0ff */
[----:B------:R-:W-:Y:S01]  /*0120*/  UIADD3 UR13, UPT, UPT, UR9, 0x4, URZ ;  /* 0x00000004090d7890 */ /* 0x000fe2000fffe0ff */
[----:B------:R-:W0:Y:S01]  /*0130*/  LDCU.64 UR18, c[0x0][0x358] ;  /* 0x00006b00ff1277ac */ /* 0x000e220008000a00 */
[----:B------:R-:W-:-:S02]  /*0140*/  UIADD3 UR14, UPT, UPT, UR9, 0x5, URZ ;  /* 0x00000005090e7890 */ /* 0x000fc4000fffe0ff */
[----:B------:R-:W-:Y:S02]  /*0150*/  UIADD3 UR15, UPT, UPT, UR9, 0x6, URZ ;  /* 0x00000006090f7890 */ /* 0x000fe4000fffe0ff */
[----:B------:R-:W-:Y:S02]  /*0160*/  UIADD3 UR16, UPT, UPT, UR9, 0x7, URZ ;  /* 0x0000000709107890 */ /* 0x000fe4000fffe0ff */
[----:B------:R-:W-:Y:S02]  /*0170*/  UIADD3 UR6, UPT, UPT, UR4, UR5, URZ ;  /* 0x0000000504067290 */ /* 0x000fe4000fffe0ff */
[----:B------:R-:W-:-:S12]  /*0180*/  ULOP3.LUT UR7, UR7, 0x3, URZ, 0xc0, !UPT ;  /* 0x0000000307077892 */ /* 0x000fd8000f8ec0ff */
.L_x_763:
[----:B0123--:R-:W1:Y:S08]  /*0190*/  LDC.64 R8, c[0x0][0x388] ;  /* 0x0000e200ff087b82 */ /* 0x00fe700000000a00 */
[----:B------:R-:W2:Y:S01]  /*01a0*/  LDC.64 R4, c[0x0][0x380] ;  /* 0x0000e000ff047b82 */ /* 0x000ea20000000a00 */
[----:B-1----:R-:W-:-:S04]  /*01b0*/  IMAD R7, R9, R8, R9 ;  /* 0x0000000809077224 */ /* 0x002fc800078e0209 */
[----:B--2---:R-:W-:-:S06]  /*01c0*/  IMAD.WIDE R6, R7, 0x4, R4 ;  /* 0x0000000407067825 */ /* 0x004fcc00078e0204 */
[----:B0-----:R-:W2:Y:S01]  /*01d0*/  LDG.E R7, desc[UR18][R6.64] ;  /* 0x0000001206077981 */ /* 0x001ea2000c1e1900 */
[----:B------:R-:W-:-:S04]  /*01e0*/  IMAD R9, R9, R8, R3 ;  /* 0x0000000809097224 */ /* 0x000fc800078e0203 */
[----:B------:R-:W-:-:S05]  /*01f0*/  IMAD.WIDE.U32 R4, R9, 0x4, R4 ;  /* 0x0000000409047825 */ /* 0x000fca00078e0004 */
[----:B------:R-:W3:Y:S01]  /*0200*/  LDG.E R2, desc[UR18][R4.64] ;  /* 0x0000001204027981 */ /* 0x000ee2000c1e1900 */
[----:B------:R-:W-:Y:S01]  /*0210*/  MOV R8, UR11 ;  /* 0x0000000b00087c02 */ /* 0x000fe20008000f00 */
[----:B------:R-:W-:Y:S03]  /*0220*/  BSSY.RECONVERGENT B0, `(.L_x_757) ;  /* 0x000000c000007945 */ /* 0x000fe60003800200 */
[----:B------:R-:W-:Y:S01]  /*0230*/  ISETP.GE.U32.AND P2, PT, R8, 0x7, PT ;  /* 0x000000070800780c */ /* 0x000fe20003f46070 */
[----:B--2---:R-:W0:Y:S08]  /*0240*/  MUFU.RCP R0, R7 ;  /* 0x0000000700007308 */ /* 0x004e300000001000 */
[----:B---3--:R-:W1:Y:S01]  /*0250*/  FCHK P0, R2, R7 ;  /* 0x0000000702007302 */ /* 0x008e620000000000 */
[----:B0-----:R-:W-:-:S04]  /*0260*/  FFMA R9, -R7, R0, 1 ;  /* 0x3f80000007097423 */ /* 0x001fc80000000100 */
[----:B------:R-:W-:-:S04]  /*0270*/  FFMA R9, R0, R9, R0 ;  /* 0x0000000900097223 */ /* 0x000fc80000000000 */
[----:B------:R-:W-:-:S04]  /*0280*/  FFMA R0, R2, R9, RZ ;  /* 0x0000000902007223 */ /* 0x000fc800000000ff */
[----:B------:R-:W-:-:S04]  /*0290*/  FFMA R6, -R7, R0, R2 ;  /* 0x0000000007067223 */ /* 0x000fc80000000102 */
[----:B------:R-:W-:Y:S01]  /*02a0*/  FFMA R0, R9, R6, R0 ;  /* 0x0000000609007223 */ /* 0x000fe20000000000 */
[----:B-1----:R-:W-:Y:S06]  /*02b0*/  @!P0 BRA `(.L_x_758) ;  /* 0x0000000000088947 */ /* 0x002fec0003800000 */
[----:B------:R-:W-:-:S07]  /*02c0*/  MOV R4, 0x2e0 ;  /* 0x000002e000047802 */ /* 0x000fce0000000f00 */
[----:B------:R-:W-:Y:S05]  /*02d0*/  CALL.REL.NOINC `($__internal_2_$__cuda_sm3x_div_rn_noftz_f32_slowpath) ;  /* 0x0000000800c07944 */ /* 0x000fea0003c00000 */
.L_x_758:
[----:B------:R-:W-:Y:S05]  /*02e0*/  BSYNC.RECONVERGENT B0 ;  /* 0x0000000000007941 */ /* 0x000fea0003800200 */
.L_x_757:
[----:B------:R-:W0:Y:S02]  /*02f0*/  LDCU UR4, c[0x0][0x38c] ;  /* 0x00007180ff0477ac */ /* 0x000e240008000800 */
[----:B0-----:R-:W-:-:S07]  /*0300*/  UIADD3 UR5, UPT, UPT, UR4, 0x1, URZ ;  /* 0x0000000104057890 */ /* 0x001fce000fffe0ff */
[----:B------:R-:W-:Y:S01]  /*0310*/  UMOV UR8, UR5 ;  /* 0x0000000500087c82 */ /* 0x000fe20008000000 */
[----:B------:R-:W-:Y:S05]  /*0320*/  @!P2 BRA `(.L_x_759) ;  /* 0x000000040038a947 */ /* 0x000fea0003800000 */
[----:B------:R-:W0:Y:S01]  /*0330*/  LDC.64 R6, c[0x0][0x388] ;  /* 0x0000e200ff067b82 */ /* 0x000e220000000a00 */
[----:B------:R-:W-:Y:S02]  /*0340*/  UIADD3 UR10, UPT, UPT, UR4, 0x2, URZ ;  /* 0x00000002040a7890 */ /* 0x000fe4000fffe0ff */
[----:B------:R-:W-:Y:S01]  /*0350*/  ULOP3.LUT UR9, UR6, 0xfffffff8, URZ, 0xc0, !UPT ;  /* 0xfffffff806097892 */ /* 0x000fe2000f8ec0ff */
[----:B------:R-:W1:Y:S03]  /*0360*/  LDCU UR8, c[0x0][0x38c] ;  /* 0x00007180ff0877ac */ /* 0x000e660008000800 */
[----:B------:R-:W-:Y:S01]  /*0370*/  UIADD3 UR4, UPT, UPT, -UR9, URZ, URZ ;  /* 0x000000ff09047290 */ /* 0x000fe2000fffe1ff */
[----:B0-----:R-:W-:Y:S01]  /*0380*/  IADD3 R2, PT, PT, R7, 0x8, RZ ;  /* 0x0000000807027810 */ /* 0x001fe20007ffe0ff */
[C---:B------:R-:W-:Y:S02]  /*0390*/  IMAD R5, R6.reuse, UR5, R7 ;  /* 0x0000000506057c24 */ /* 0x040fe4000f8e0207 */
[----:B------:R-:W-:-:S02]  /*03a0*/  IMAD R4, R6, UR10, R3 ;  /* 0x0000000a06047c24 */ /* 0x000fc4000f8e0203 */
[C-C-:B------:R-:W-:Y:S02]  /*03b0*/  IMAD R9, R6.reuse, UR12, R3.reuse ;  /* 0x0000000c06097c24 */ /* 0x140fe4000f8e0203 */
[C-C-:B------:R-:W-:Y:S02]  /*03c0*/  IMAD R11, R6.reuse, UR13, R3.reuse ;  /* 0x0000000d060b7c24 */ /* 0x140fe4000f8e0203 */
[C-C-:B------:R-:W-:Y:S02]  /*03d0*/  IMAD R13, R6.reuse, UR14, R3.reuse ;  /* 0x0000000e060d7c24 */ /* 0x140fe4000f8e0203 */
[C-C-:B------:R-:W-:Y:S02]  /*03e0*/  IMAD R15, R6.reuse, UR15, R3.reuse ;  /* 0x0000000f060f7c24 */ /* 0x140fe4000f8e0203 */
[C-C-:B------:R-:W-:Y:S02]  /*03f0*/  IMAD R17, R6.reuse, UR16, R3.reuse ;  /* 0x0000001006117c24 */ /* 0x140fe4000f8e0203 */
[----:B------:R-:W-:-:S02]  /*0400*/  IMAD R7, R6, UR5, R3 ;  /* 0x0000000506077c24 */ /* 0x000fc4000f8e0203 */
[----:B-1----:R-:W-:-:S07]  /*0410*/  IMAD R2, R2, R6, R3 ;  /* 0x0000000602027224 */ /* 0x002fce00078e0203 */
.L_x_760:
[----:B-1----:R-:W0:Y:S02]  /*0420*/  LDC.64 R18, c[0x0][0x380] ;  /* 0x0000e000ff127b82 */ /* 0x002e240000000a00 */
[----:B0-----:R-:W-:-:S04]  /*0430*/  IMAD.WIDE R24, R5, 0x4, R18 ;  /* 0x0000000405187825 */ /* 0x001fc800078e0212 */
[----:B------:R-:W-:Y:S01]  /*0440*/  IMAD.WIDE.U32 R22, R7, 0x4, R18 ;  /* 0x0000000407167825 */ /* 0x000fe200078e0012 */
[----:B------:R-:W2:Y:S04]  /*0450*/  LDG.E R21, desc[UR18][R24.64] ;  /* 0x0000001218157981 */ /* 0x000ea8000c1e1900 */
[----:B------:R-:W2:Y:S01]  /*0460*/  LDG.E R8, desc[UR18][R22.64] ;  /* 0x0000001216087981 */ /* 0x000ea2000c1e1900 */
[----:B------:R-:W-:-:S04]  /*0470*/  IMAD.WIDE R28, R6, 0x4, R24 ;  /* 0x00000004061c7825 */ /* 0x000fc800078e0218 */
[----:B--2---:R-:W-:Y:S01]  /*0480*/  FFMA R8, R21, -R0, R8 ;  /* 0x8000000015087223 */ /* 0x004fe20000000008 */
[----:B------:R-:W-:-:S04]  /*0490*/  IMAD.WIDE.U32 R20, R4, 0x4, R18 ;  /* 0x0000000404147825 */ /* 0x000fc800078e0012 */
[----:B------:R0:W-:Y:S04]  /*04a0*/  STG.E desc[UR18][R22.64], R8 ;  /* 0x0000000816007986 */ /* 0x0001e8000c101912 */
[----:B------:R1:W2:Y:S04]  /*04b0*/  LDG.E R27, desc[UR18][R28.64] ;  /* 0x000000121c1b7981 */ /* 0x0002a8000c1e1900 */
[----:B------:R-:W2:Y:S01]  /*04c0*/  LDG.E R10, desc[UR18][R20.64] ;  /* 0x00000012140a7981 */ /* 0x000ea2000c1e1900 */
[----:B-1----:R-:W-:-:S04]  /*04d0*/  IMAD.WIDE R28, R6, 0x4, R28 ;  /* 0x00000004061c7825 */ /* 0x002fc800078e021c */
[----:B--2---:R-:W-:Y:S01]  /*04e0*/  FFMA R10, R27, -R0, R10 ;  /* 0x800000001b0a7223 */ /* 0x004fe2000000000a */
[----:B------:R-:W-:-:S04]  /*04f0*/  IMAD.WIDE.U32 R26, R9, 0x4, R18 ;  /* 0x00000004091a7825 */ /* 0x000fc800078e0012 */
[----:B------:R1:W-:Y:S04]  /*0500*/  STG.E desc[UR18][R20.64], R10 ;  /* 0x0000000a14007986 */ /* 0x0003e8000c101912 */
[----:B------:R-:W2:Y:S04]  /*0510*/  LDG.E R25, desc[UR18][R28.64] ;  /* 0x000000121c197981 */ /* 0x000ea8000c1e1900 */
[----:B------:R-:W2:Y:S01]  /*0520*/  LDG.E R12, desc[UR18][R26.64] ;  /* 0x000000121a0c7981 */ /* 0x000ea2000c1e1900 */
[----:B0-----:R-:W-:-:S04]  /*0530*/  IMAD.WIDE.U32 R22, R11, 0x4, R18 ;  /* 0x000000040b167825 */ /* 0x001fc800078e0012 */
[----:B--2---:R-:W-:Y:S01]  /*0540*/  FFMA R12, R25, -R0, R12 ;  /* 0x80000000190c7223 */ /* 0x004fe2000000000c */
[----:B------:R-:W-:-:S04]  /*0550*/  IMAD.WIDE R24, R6, 0x4, R28 ;  /* 0x0000000406187825 */ /* 0x000fc800078e021c */
[----:B------:R0:W-:Y:S04]  /*0560*/  STG.E desc[UR18][R26.64], R12 ;  /* 0x0000000c1a007986 */ /* 0x0001e8000c101912 */
[----:B------:R2:W3:Y:S04]  /*0570*/  LDG.E R8, desc[UR18][R24.64] ;  /* 0x0000001218087981 */ /* 0x0004e8000c1e1900 */
[----:B------:R-:W3:Y:S01]  /*0580*/  LDG.E R14, desc[UR18][R22.64] ;  /* 0x00000012160e7981 */ /* 0x000ee2000c1e1900 */
[----:B-1----:R-:W-:-:S04]  /*0590*/  IMAD.WIDE.U32 R20, R13, 0x4, R18 ;  /* 0x000000040d147825 */ /* 0x002fc800078e0012 */
[----:B--2---:R-:W-:-:S04]  /*05a0*/  IMAD.WIDE R24, R6, 0x4, R24 ;  /* 0x0000000406187825 */ /* 0x004fc800078e0218 */
[----:B---3--:R-:W-:-:S05]  /*05b0*/  FFMA R8, R8, -R0, R14 ;  /* 0x8000000008087223 */ /* 0x008fca000000000e */
        /* <DEDUP_REMOVED lines=15> */
[----:B------:R-:W-:-:S04]  /*06b0*/  IMAD.WIDE.U32 R18, R2, 0x4, R18 ;  /* 0x0000000402127825 */ /* 0x000fc800078e0012 */
[----:B--2---:R-:W-:Y:S01]  /*06c0*/  FFMA R8, R25, -R0, R8 ;  /* 0x8000000019087223 */ /* 0x004fe20000000008 */
[----:B------:R-:W-:-:S04]  /*06d0*/  IMAD.WIDE R24, R6, 0x4, R28 ;  /* 0x0000000406187825 */ /* 0x000fc800078e021c */
[----:B------:R1:W-:Y:S04]  /*06e0*/  STG.E desc[UR18][R22.64], R8 ;  /* 0x0000000816007986 */ /* 0x0003e8000c101912 */
[----:B------:R-:W2:Y:S04]  /*06f0*/  LDG.E R25, desc[UR18][R24.64] ;  /* 0x0000001218197981 */ /* 0x000ea8000c1e1900 */
[----:B0-----:R-:W2:Y:S01]  /*0700*/  LDG.E R10, desc[UR18][R18.64] ;  /* 0x00000012120a7981 */ /* 0x001ea2000c1e1900 */
[----:B------:R-:W-:Y:S01]  /*0710*/  UIADD3 UR4, UPT, UPT, UR4, 0x8, URZ ;  /* 0x0000000804047890 */ /* 0x000fe2000fffe0ff */
[C---:B------:R-:W-:Y:S01]  /*0720*/  LEA R5, R6.reuse, R5, 0x3 ;  /* 0x0000000506057211 */ /* 0x040fe200078e18ff */
[C---:B------:R-:W-:Y:S01]  /*0730*/  IMAD R4, R6.reuse, 0x8, R4 ;  /* 0x0000000806047824 */ /* 0x040fe200078e0204 */
[C---:B------:R-:W-:Y:S01]  /*0740*/  LEA R7, R6.reuse, R7, 0x3 ;  /* 0x0000000706077211 */ /* 0x040fe200078e18ff */
[----:B------:R-:W-:Y:S01]  /*0750*/  UISETP.NE.AND UP0, UPT, UR4, URZ, UPT ;  /* 0x000000ff0400728c */ /* 0x000fe2000bf05270 */
[C---:B------:R-:W-:Y:S01]  /*0760*/  LEA R9, R6.reuse, R9, 0x3 ;  /* 0x0000000906097211 */ /* 0x040fe200078e18ff */
[C---:B------:R-:W-:Y:S01]  /*0770*/  IMAD R15, R6.reuse, 0x8, R15 ;  /* 0x00000008060f7824 */ /* 0x040fe200078e020f */
[C---:B------:R-:W-:Y:S01]  /*0780*/  LEA R11, R6.reuse, R11, 0x3 ;  /* 0x0000000b060b7211 */ /* 0x040fe200078e18ff */
[----:B------:R-:W-:Y:S01]  /*0790*/  UIADD3 UR8, UPT, UPT, UR8, 0x8, URZ ;  /* 0x0000000808087890 */ /* 0x000fe2000fffe0ff */
[----:B------:R-:W-:-:S02]  /*07a0*/  LEA R13, R6, R13, 0x3 ;  /* 0x0000000d060d7211 */ /* 0x000fc400078e18ff */
[C---:B------:R-:W-:Y:S02]  /*07b0*/  LEA R17, R6.reuse, R17, 0x3 ;  /* 0x0000001106117211 */ /* 0x040fe400078e18ff */
[----:B------:R-:W-:Y:S01]  /*07c0*/  LEA R2, R6, R2, 0x3 ;  /* 0x0000000206027211 */ /* 0x000fe200078e18ff */
[----:B--2---:R-:W-:-:S05]  /*07d0*/  FFMA R21, R25, -R0, R10 ;  /* 0x8000000019157223 */ /* 0x004fca000000000a */
[----:B------:R1:W-:Y:S01]  /*07e0*/  STG.E desc[UR18][R18.64], R21 ;  /* 0x0000001512007986 */ /* 0x0003e2000c101912 */
[----:B------:R-:W-:Y:S05]  /*07f0*/  BRA.U UP0, `(.L_x_760) ;  /* 0xfffffffd00087547 */ /* 0x000fea000b83ffff */
[----:B------:R-:W-:-:S12]  /*0800*/  UIADD3 UR8, UPT, UPT, UR8, 0x1, URZ ;  /* 0x0000000108087890 */ /* 0x000fd8000fffe0ff */
.L_x_759:
[----:B------:R-:W-:-:S04]  /*0810*/  ULOP3.LUT UR4, UR6, 0x7, URZ, 0xc0, !UPT ;  /* 0x0000000706047892 */ /* 0x000fc8000f8ec0ff */
[----:B------:R-:W-:-:S09]  /*0820*/  UISETP.NE.AND UP0, UPT, UR4, URZ, UPT ;  /* 0x000000ff0400728c */ /* 0x000fd2000bf05270 */
[----:B------:R-:W-:Y:S05]  /*0830*/  BRA.U !UP0, `(.L_x_761) ;  /* 0x00000005084c7547 */ /* 0x000fea000b800000 */
[----:B------:R-:W-:Y:S02]  /*0840*/  UIADD3 UR4, UPT, UPT, UR4, -0x1, URZ ;  /* 0xffffffff04047890 */ /* 0x000fe4000fffe0ff */
[----:B------:R-:W-:Y:S02]  /*0850*/  ULOP3.LUT UP1, URZ, UR6, 0x3, URZ, 0xc0, !UPT ;  /* 0x0000000306ff7892 */ /* 0x000fe4000f82c0ff */
[----:B------:R-:W-:-:S09]  /*0860*/  UISETP.GE.U32.AND UP0, UPT, UR4, 0x3, UPT ;  /* 0x000000030400788c */ /* 0x000fd2000bf06070 */
[----:B------:R-:W-:Y:S05]  /*0870*/  BRA.U !UP0, `(.L_x_762) ;  /* 0x0000000108807547 */ /* 0x000fea000b800000 */
[----:B------:R-:W0:Y:S08]  /*0880*/  LDC.64 R6, c[0x0][0x388] ;  /* 0x0000e200ff067b82 */ /* 0x000e300000000a00 */
[----:B------:R-:W2:Y:S01]  /*0890*/  LDC.64 R4, c[0x0][0x380] ;  /* 0x0000e000ff047b82 */ /* 0x000ea20000000a00 */
[C---:B0-----:R-:W-:Y:S02]  /*08a0*/  IMAD R7, R6.reuse, UR8, R7 ;  /* 0x0000000806077c24 */ /* 0x041fe4000f8e0207 */
[----:B------:R-:W-:-:S02]  /*08b0*/  IMAD R9, R6, UR8, R3 ;  /* 0x0000000806097c24 */ /* 0x000fc4000f8e0203 */
[----:B--2---:R-:W-:-:S04]  /*08c0*/  IMAD.WIDE R10, R7, 0x4, R4 ;  /* 0x00000004070a7825 */ /* 0x004fc800078e0204 */
[C---:B-1----:R-:W-:Y:S01]  /*08d0*/  IMAD.WIDE.U32 R12, R9.reuse, 0x4, R4 ;  /* 0x00000004090c7825 */ /* 0x042fe200078e0004 */
[----:B------:R-:W2:Y:S04]  /*08e0*/  LDG.E R7, desc[UR18][R10.64] ;  /* 0x000000120a077981 */ /* 0x000ea8000c1e1900 */
[----:B------:R-:W2:Y:S01]  /*08f0*/  LDG.E R2, desc[UR18][R12.64] ;  /* 0x000000120c027981 */ /* 0x000ea2000c1e1900 */
[----:B------:R-:W-:Y:S01]  /*0900*/  IADD3 R19, PT, PT, R9, R6, RZ ;  /* 0x0000000609137210 */ /* 0x000fe20007ffe0ff */
[----:B------:R-:W-:-:S04]  /*0910*/  IMAD.WIDE R14, R6, 0x4, R10 ;  /* 0x00000004060e7825 */ /* 0x000fc800078e020a */
[----:B------:R-:W-:-:S04]  /*0920*/  IMAD.WIDE.U32 R8, R19, 0x4, R4 ;  /* 0x0000000413087825 */ /* 0x000fc800078e0004 */
[----:B--2---:R-:W-:-:S05]  /*0930*/  FFMA R7, R7, -R0, R2 ;  /* 0x8000000007077223 */ /* 0x004fca0000000002 */
        /* <DEDUP_REMOVED lines=8> */
[----:B------:R-:W3:Y:S04]  /*09c0*/  LDG.E R21, desc[UR18][R16.64] ;  /* 0x0000001210157981 */ /* 0x000ee8000c1e1900 */
[----:B------:R-:W3:Y:S01]  /*09d0*/  LDG.E R2, desc[UR18][R10.64] ;  /* 0x000000120a027981 */ /* 0x000ee2000c1e1900 */
[----:B------:R-:W-:Y:S01]  /*09e0*/  IADD3 R23, PT, PT, R23, R6, RZ ;  /* 0x0000000617177210 */ /* 0x000fe20007ffe0ff */
[----:B0-----:R-:W-:-:S04]  /*09f0*/  IMAD.WIDE R6, R6, 0x4, R16 ;  /* 0x0000000406067825 */ /* 0x001fc800078e0210 */
[----:B------:R-:W-:-:S04]  /*0a00*/  IMAD.WIDE.U32 R4, R23, 0x4, R4 ;  /* 0x0000000417047825 */ /* 0x000fc800078e0004 */
[----:B---3--:R-:W-:-:S05]  /*0a10*/  FFMA R21, R21, -R0, R2 ;  /* 0x8000000015157223 */ /* 0x008fca0000000002 */
[----:B------:R2:W-:Y:S04]  /*0a20*/  STG.E desc[UR18][R10.64], R21 ;  /* 0x000000150a007986 */ /* 0x0005e8000c101912 */
[----:B------:R-:W3:Y:S04]  /*0a30*/  LDG.E R7, desc[UR18][R6.64] ;  /* 0x0000001206077981 */ /* 0x000ee8000c1e1900 */
[----:B------:R-:W3:Y:S01]  /*0a40*/  LDG.E R2, desc[UR18][R4.64] ;  /* 0x0000001204027981 */ /* 0x000ee2000c1e1900 */
[----:B------:R-:W-:Y:S01]  /*0a50*/  UIADD3 UR8, UPT, UPT, UR8, 0x4, URZ ;  /* 0x0000000408087890 */ /* 0x000fe2000fffe0ff */
[----:B---3--:R-:W-:-:S05]  /*0a60*/  FFMA R13, R7, -R0, R2 ;  /* 0x80000000070d7223 */ /* 0x008fca0000000002 */
[----:B------:R2:W-:Y:S06]  /*0a70*/  STG.E desc[UR18][R4.64], R13 ;  /* 0x0000000d04007986 */ /* 0x0005ec000c101912 */
.L_x_762:
[----:B------:R-:W-:Y:S05]  /*0a80*/  BRA.U !UP1, `(.L_x_761) ;  /* 0x0000000109b87547 */ /* 0x000fea000b800000 */
[----:B------:R-:W-:-:S06]  /*0a90*/  UISETP.NE.AND UP0, UPT, UR7, 0x2, UPT ;  /* 0x000000020700788c */ /* 0x000fcc000bf05270 */
[----:B------:R-:W-:-:S05]  /*0aa0*/  PLOP3.LUT P0, PT, PT, PT, UP0, 0x80, 0x8 ;  /* 0x000000000008781c */ /* 0x000fca0003f0f008 */
[----:B------:R-:W0:Y:S01]  /*0ab0*/  @UP0 LDCU.64 UR20, c[0x0][0x388] ;  /* 0x00007100ff1407ac */ /* 0x000e220008000a00 */
[----:B------:R-:W3:Y:S01]  /*0ac0*/  @UP0 LDCU.64 UR22, c[0x0][0x380] ;  /* 0x00007000ff1607ac */ /* 0x000ee20008000a00 */
[----:B0-----:R-:W-:Y:S02]  /*0ad0*/  @UP0 UIMAD UR4, UR8, UR20, UR21 ;  /* 0x00000014080402a4 */ /* 0x001fe4000f8e0215 */
[----:B------:R-:W-:Y:S02]  /*0ae0*/  MOV R2, UR20 ;  /* 0x0000001400027c02 */ /* 0x000fe40008000f00 */
[----:B---3--:R-:W-:Y:S02]  /*0af0*/  @UP0 UIMAD.WIDE UR4, UR4, 0x4, UR22 ;  /* 0x00000004040408a5 */ /* 0x008fe4000f8e0216 */
[----:B------:R-:W-:Y:S01]  /*0b00*/  MOV R6, UR22 ;  /* 0x0000001600067c02 */ /* 0x000fe20008000f00 */
[----:B------:R-:W-:Y:S02]  /*0b10*/  IMAD.U32 R7, RZ, RZ, UR23 ;  /* 0x00000017ff077e24 */ /* 0x000fe4000f8e00ff */
[----:B--2---:R-:W-:Y:S01]  /*0b20*/  @P0 IMAD R11, R2, UR8, R3 ;  /* 0x00000008020b0c24 */ /* 0x004fe2000f8e0203 */
[----:B------:R-:W-:-:S02]  /*0b30*/  MOV R9, UR5 ;  /* 0x0000000500097c02 */ /* 0x000fc40008000f00 */
[----:B-1----:R-:W-:Y:S01]  /*0b40*/  MOV R8, UR4 ;  /* 0x0000000400087c02 */ /* 0x002fe20008000f00 */
[----:B------:R-:W-:-:S04]  /*0b50*/  @P0 IMAD.WIDE.U32 R4, R11, 0x4, R6 ;  /* 0x000000040b040825 */ /* 0x000fc800078e0006 */
[----:B------:R-:W2:Y:S04]  /*0b60*/  @P0 LDG.E R9, desc[UR18][R8.64] ;  /* 0x0000001208090981 */ /* 0x000ea8000c1e1900 */
[----:B------:R-:W2:Y:S01]  /*0b70*/  @P0 LDG.E R2, desc[UR18][R4.64] ;  /* 0x0000001204020981 */ /* 0x000ea2000c1e1900 */
[----:B------:R-:W-:Y:S02]  /*0b80*/  @UP0 UIMAD.WIDE UR4, UR20, 0x4, UR4 ;  /* 0x00000004140408a5 */ /* 0x000fe4000f8e0204 */
[----:B------:R-:W-:-:S04]  /*0b90*/  @P0 IADD3 R15, PT, PT, R11, UR20, RZ ;  /* 0x000000140b0f0c10 */ /* 0x000fc8000fffe0ff */
[----:B------:R-:W-:Y:S01]  /*0ba0*/  MOV R11, UR5 ;  /* 0x00000005000b7c02 */ /* 0x000fe20008000f00 */
[----:B------:R-:W-:Y:S02]  /*0bb0*/  IMAD.U32 R10, RZ, RZ, UR4 ;  /* 0x00000004ff0a7e24 */ /* 0x000fe4000f8e00ff */
[----:B------:R-:W-:Y:S02]  /*0bc0*/  @P0 IMAD.WIDE.U32 R6, R15, 0x4, R6 ;  /* 0x000000040f060825 */ /* 0x000fe400078e0006 */
[----:B------:R-:W0:Y:S02]  /*0bd0*/  LDCU UR4, c[0x0][0x38c] ;  /* 0x00007180ff0477ac */ /* 0x000e240008000800 */
[----:B--2---:R-:W-:-:S05]  /*0be0*/  @P0 FFMA R13, R9, -R0, R2 ;  /* 0x80000000090d0223 */ /* 0x004fca0000000002 */
[----:B------:R3:W-:Y:S04]  /*0bf0*/  @P0 STG.E desc[UR18][R4.64], R13 ;  /* 0x0000000d04000986 */ /* 0x0007e8000c101912 */
[----:B------:R-:W2:Y:S04]  /*0c00*/  @P0 LDG.E R11, desc[UR18][R10.64] ;  /* 0x000000120a0b0981 */ /* 0x000ea8000c1e1900 */
[----:B------:R-:W2:Y:S01]  /*0c10*/  @P0 LDG.E R2, desc[UR18][R6.64] ;  /* 0x0000001206020981 */ /* 0x000ea2000c1e1900 */
[----:B0-----:R-:W-:Y:S02]  /*0c20*/  ULOP3.LUT UR5, UR4, 0x1, URZ, 0xc0, !UPT ;  /* 0x0000000104057892 */ /* 0x001fe4000f8ec0ff */
[----:B------:R-:W-:-:S02]  /*0c30*/  @UP0 UIADD3 UR8, UPT, UPT, UR8, 0x2, URZ ;  /* 0x0000000208080890 */ /* 0x000fc4000fffe0ff */
[----:B------:R-:W-:Y:S01]  /*0c40*/  UISETP.NE.U32.AND UP0, UPT, UR5, 0x1, UPT ;  /* 0x000000010500788c */ /* 0x000fe2000bf05070 */
[----:B--2---:R-:W-:-:S05]  /*0c50*/  @P0 FFMA R9, R11, -R0, R2 ;  /* 0x800000000b090223 */ /* 0x004fca0000000002 */
[----:B------:R3:W-:Y:S03]  /*0c60*/  @P0 STG.E desc[UR18][R6.64], R9 ;  /* 0x0000000906000986 */ /* 0x0007e6000c101912 */
[----:B------:R-:W-:Y:S05]  /*0c70*/  BRA.U !UP0, `(.L_x_761) ;  /* 0x00000001083c7547 */ /* 0x000fea000b800000 */
[----:B------:R-:W0:Y:S01]  /*0c80*/  LDCU UR5, c[0x0][0x388] ;  /* 0x00007100ff0577ac */ /* 0x000e220008000800 */
[----:B------:R-:W1:Y:S01]  /*0c90*/  LDCU.64 UR20, c[0x0][0x380] ;  /* 0x00007000ff1477ac */ /* 0x000e620008000a00 */
[----:B0-----:R-:W-:Y:S02]  /*0ca0*/  UIMAD UR4, UR8, UR5, UR4 ;  /* 0x00000005080472a4 */ /* 0x001fe4000f8e0204 */
[----:B------:R-:W-:Y:S02]  /*0cb0*/  MOV R2, UR5 ;  /* 0x0000000500027c02 */ /* 0x000fe40008000f00 */
[----:B-1----:R-:W-:Y:S02]  /*0cc0*/  UIMAD.WIDE UR4, UR4, 0x4, UR20 ;  /* 0x00000004040478a5 */ /* 0x002fe4000f8e0214 */
[----:B---3--:R-:W-:Y:S01]  /*0cd0*/  MOV R4, UR20 ;  /* 0x0000001400047c02 */ /* 0x008fe20008000f00 */
[----:B------:R-:W-:Y:S01]  /*0ce0*/  IMAD R9, R2, UR8, R3 ;  /* 0x0000000802097c24 */ /* 0x000fe2000f8e0203 */
[----:B------:R-:W-:-:S02]  /*0cf0*/  MOV R5, UR21 ;  /* 0x0000001500057c02 */ /* 0x000fc40008000f00 */
[----:B------:R-:W-:Y:S01]  /*0d00*/  MOV R7, UR5 ;  /* 0x0000000500077c02 */ /* 0x000fe20008000f00 */
[----:B------:R-:W-:Y:S02]  /*0d10*/  IMAD.U32 R6, RZ, RZ, UR4 ;  /* 0x00000004ff067e24 */ /* 0x000fe4000f8e00ff */
[----:B------:R-:W-:-:S03]  /*0d20*/  IMAD.WIDE.U32 R4, R9, 0x4, R4 ;  /* 0x0000000409047825 */ /* 0x000fc600078e0004 */
[----:B------:R-:W2:Y:S04]  /*0d30*/  LDG.E R7, desc[UR18][R6.64] ;  /* 0x0000001206077981 */ /* 0x000ea8000c1e1900 */
[----:B------:R-:W2:Y:S02]  /*0d40*/  LDG.E R2, desc[UR18][R4.64] ;  /* 0x0000001204027981 */ /* 0x000ea4000c1e1900 */
[----:B--2---:R-:W-:-:S05]  /*0d50*/  FFMA R9, R7, -R0, R2 ;  /* 0x8000000007097223 */ /* 0x004fca0000000002 */
[----:B------:R0:W-:Y:S02]  /*0d60*/  STG.E desc[UR18][R4.64], R9 ;  /* 0x0000000904007986 */ /* 0x0001e4000c101912 */
.L_x_761:
[----:B------:R-:W4:Y:S01]  /*0d70*/  LDCU UR4, c[0x0][0x370] ;  /* 0x00006e00ff0477ac */ /* 0x000f220008000800 */
[----:B------:R-:W4:Y:S01]  /*0d80*/  LDC R0, c[0x0][0x360] ;  /* 0x0000d800ff007b82 */ /* 0x000f220000000800 */
[----:B------:R-:W5:Y:S01]  /*0d90*/  LDCU UR5, c[0x0][0x388] ;  /* 0x00007100ff0577ac */ /* 0x000f620008000800 */
[----:B----4-:R-:W-:-:S05]  /*0da0*/  IMAD R3, R0, UR4, R3 ;  /* 0x0000000400037c24 */ /* 0x010fca000f8e0203 */
[----:B-----5:R-:W-:-:S13]  /*0db0*/  ISETP.GE.U32.AND P0, PT, R3, UR5, PT ;  /* 0x0000000503007c0c */ /* 0x020fda000bf06070 */
[----:B------:R-:W-:Y:S05]  /*0dc0*/  @!P0 BRA `(.L_x_763) ;  /* 0xfffffff000f08947 */ /* 0x000fea000383ffff */
[----:B------:R-:W-:Y:S05]  /*0dd0*/  EXIT ;  /* 0x000000000000794d */ /* 0x000fea0003800000 */
        .weak           $__internal_2_$__cuda_sm3x_div_rn_noftz_f32_slowpath
        .type           $__internal_2_$__cuda_sm3x_div_rn_noftz_f32_slowpath,@function
        .size           $__internal_2_$__cuda_sm3x_div_rn_noftz_f32_slowpath,(.L_x_780 - $__internal_2_$__cuda_sm3x_div_rn_noftz_f32_slowpath)
$__internal_2_$__cuda_sm3x_div_rn_noftz_f32_slowpath:
        /* <DEDUP_REMOVED lines=36> */
.L_x_765:
[----:B------:R-:W-:Y:S01]  /*1020*/  LEA R0, R6, 0xc0800000, 0x17 ;  /* 0xc080000006007811 */ /* 0x000fe200078eb8ff */
[----:B------:R-:W-:Y:S01]  /*1030*/  BSSY.RECONVERGENT B2, `(.L_x_770) ;  /* 0x0000036000027945 */ /* 0x000fe20003800200 */
[----:B------:R-:W-:-:S03]  /*1040*/  IADD3 R5, PT, PT, R10, -0x7f, RZ ;  /* 0xffffff810a057810 */ /* 0x000fc60007ffe0ff */
[----:B------:R-:W-:Y:S02]  /*1050*/  IMAD.IADD R7, R7, 0x1, -R0 ;  /* 0x0000000107077824 */ /* 0x000fe400078e0a00 */
[C---:B------:R-:W-:Y:S01]  /*1060*/  IMAD R0, R5.reuse, -0x800000, R2 ;  /* 0xff80000005007824 */ /* 0x040fe200078e0202 */
[----:B------:R-:W-:Y:S01]  /*1070*/  IADD3 R5, PT, PT, R5, 0x7f, -R6 ;  /* 0x0000007f05057810 */ /* 0x000fe20007ffe806 */
[----:B------:R-:W0:Y:S01]  /*1080*/  MUFU.RCP R9, R7 ;  /* 0x0000000700097308 */ /* 0x000e220000001000 */
[----:B------:R-:W-:Y:S02]  /*1090*/  FADD.FTZ R11, -R7, -RZ ;  /* 0x800000ff070b7221 */ /* 0x000fe40000010100 */
[----:B------:R-:W-:Y:S02]  /*10a0*/  IADD3 R5, PT, PT, R5, R8, RZ ;  /* 0x0000000805057210 */ /* 0x000fe40007ffe0ff */
        /* <DEDUP_REMOVED lines=21> */
[C---:B------:R-:W-:Y:S02]  /*1200*/  VIADD R7, R8.reuse, 0x20 ;  /* 0x0000002008077836 */ /* 0x040fe40000000000 */
[CCC-:B------:R-:W-:Y:S01]  /*1210*/  FFMA.RM R5, R13.reuse, R11.reuse, R10.reuse ;  /* 0x0000000b0d057223 */ /* 0x1c0fe2000000400a */
[----:B------:R-:W-:Y:S02]  /*1220*/  ISETP.NE.AND P3, PT, R8, RZ, PT ;  /* 0x000000ff0800720c */ /* 0x000fe40003f65270 */
[----:B------:R-:W-:Y:S01]  /*1230*/  LOP3.LUT R6, R2, 0x7fffff, RZ, 0xc0, !PT ;  /* 0x007fffff02067812 */ /* 0x000fe200078ec0ff */
[----:B------:R-:W-:Y:S01]  /*1240*/  FFMA.RP R2, R13, R11, R10 ;  /* 0x0000000b0d027223 */ /* 0x000fe2000000800a */
[----:B------:R-:W-:Y:S02]  /*1250*/  ISETP.NE.AND P1, PT, R8, RZ, PT ;  /* 0x000000ff0800720c */ /* 0x000fe40003f25270 */
[----:B------:R-:W-:-:S02]  /*1260*/  LOP3.LUT R6, R6, 0x800000, RZ, 0xfc, !PT ;  /* 0x0080000006067812 */ /* 0x000fc400078efcff */
        /* <DEDUP_REMOVED lines=14> */
.L_x_772:
[----:B------:R-:W-:-:S04]  /*1350*/  LOP3.LUT R0, R0, 0x80000000, RZ, 0xc0, !PT ;  /* 0x8000000000007812 */ /* 0x000fc800078ec0ff */
[----:B------:R-:W-:Y:S01]  /*1360*/  LOP3.LUT R0, R0, 0x7f800000, RZ, 0xfc, !PT ;  /* 0x7f80000000007812 */ /* 0x000fe200078efcff */
[----:B------:R-:W-:Y:S06]  /*1370*/  BRA `(.L_x_773) ;  /* 0x0000000000047947 */ /* 0x000fec0003800000 */
.L_x_771:
[----:B------:R-:W-:-:S07]  /*1380*/  LEA R0, R5, R0, 0x17 ;  /* 0x0000000005007211 */ /* 0x000fce00078eb8ff */
.L_x_773:
[----:B------:R-:W-:Y:S05]  /*1390*/  BSYNC.RECONVERGENT B2 ;  /* 0x0000000000027941 */ /* 0x000fea0003800200 */
.L_x_770:
[----:B------:R-:W-:Y:S05]  /*13a0*/  BRA `(.L_x_774) ;  /* 0x0000000000207947 */ /* 0x000fea0003800000 */
.L_x_769:
[----:B------:R-:W-:-:S04]  /*13b0*/  LOP3.LUT R0, R7, 0x80000000, R2, 0x48, !PT ;  /* 0x8000000007007812 */ /* 0x000fc800078e4802 */
[----:B------:R-:W-:Y:S01]  /*13c0*/  LOP3.LUT R0, R0, 0x7f800000, RZ, 0xfc, !PT ;  /* 0x7f80000000007812 */ /* 0x000fe200078efcff */
[----:B------:R-:W-:Y:S06]  /*13d0*/  BRA `(.L_x_774) ;  /* 0x0000000000147947 */ /* 0x000fec0003800000 */
.L_x_768:
[----:B------:R-:W-:Y:S01]  /*13e0*/  LOP3.LUT R0, R7, 0x80000000, R2, 0x48, !PT ;  /* 0x8000000007007812 */ /* 0x000fe200078e4802 */
[----:B------:R-:W-:Y:S06]  /*13f0*/  BRA `(.L_x_774) ;  /* 0x00000000000c7947 */ /* 0x000fec0003800000 */
.L_x_767:
[----:B------:R-:W0:Y:S01]  /*1400*/  MUFU.RSQ R0, -QNAN ;  /* 0xffc0000000007908 */ /* 0x000e220000001400 */
[----:B------:R-:W-:Y:S05]  /*1410*/  BRA `(.L_x_774) ;  /* 0x0000000000047947 */ /* 0x000fea0003800000 */
.L_x_766:
[----:B------:R-:W-:-:S07]  /*1420*/  FADD.FTZ R0, R0, R5 ;  /* 0x0000000500007221 */ /* 0x000fce0000010000 */
.L_x_774:
[----:B------:R-:W-:Y:S05]  /*1430*/  BSYNC.RECONVERGENT B1 ;  /* 0x0000000000017941 */ /* 0x000fea0003800200 */
.L_x_764:
[----:B------:R-:W-:-:S04]  /*1440*/  HFMA2 R5, -RZ, RZ, 0, 0 ;  /* 0x00000000ff057431 */ /* 0x000fc800000001ff */
[----:B0-----:R-:W-:Y:S05]  /*1450*/  RET.REL.NODEC R4 `(_Z22nullifyRowsBelowKernelPfii) ;  /* 0xffffffe804e87950 */ /* 0x001fea0003c3ffff */
.L_x_775:
        /* <DEDUP_REMOVED lines=10> */
.L_x_780:


//--------------------- .text._Z14swapRowsKernelPfiiii --------------------------
	.section	.text._Z14swapRowsKernelPfiiii,"ax",@progbits
	.align	128
        .global         _Z14swapRowsKernelPfiiii
        .type           _Z14swapRowsKernelPfiiii,@function
        .size           _Z14swapRowsKernelPfiiii,(.L_x_793 - _Z14swapRowsKernelPfiiii)
        .other          _Z14swapRowsKernelPfiiii,@"STO_CUDA_ENTRY STV_DEFAULT"
_Z14swapRowsKernelPfiiii:
.text._Z14swapRowsKernelPfiiii:
[----:B------:R-:W-:Y:S01]  /*0000*/  LDC R1, c[0x0][0x37c] ;  /* 0x0000df00ff017b82 */ /* 0x000fe20000000800 */
[----:B------:R-:W0:Y:S01]  /*0010*/  S2R R0, SR_CTAID.X ;  /* 0x0000000000007919 */ /* 0x000e220000002500 */
[----:B------:R-:W0:Y:S01]  /*0020*/  LDCU UR4, c[0x0][0x360] ;  /* 0x00006c00ff0477ac */ /* 0x000e220008000800 */
[----:B------:R-:W0:Y:S01]  /*0030*/  S2R R3, SR_TID.X ;  /* 0x0000000000037919 */ /* 0x000e220000002100 */
[----:B------:R-:W1:Y:S01]  /*0040*/  LDCU UR7, c[0x0][0x388] ;  /* 0x00007100ff0777ac */ /* 0x000e620008000800 */
[----:B------:R-:W2:Y:S01]  /*0050*/  LDCU UR5, c[0x0][0x394] ;  /* 0x00007280ff0577ac */ /* 0x000ea20008000800 */
[----:B-1----:R-:W-:Y:S01]  /*0060*/  USHF.L.U32 UR6, UR7, 0x1, URZ ;  /* 0x0000000107067899 */ /* 0x002fe200080006ff */
[----:B0-----:R-:W-:-:S05]  /*0070*/  IMAD R0, R0, UR4, R3 ;  /* 0x0000000400007c24 */ /* 0x001fca000f8e0203 */
[----:B--2---:R-:W-:-:S04]  /*0080*/  IADD3 R0, PT, PT, R0, UR5, RZ ;  /* 0x0000000500007c10 */ /* 0x004fc8000fffe0ff */
[----:B------:R-:W-:-:S13]  /*0090*/  ISETP.GE.U32.AND P0, PT, R0, UR6, PT ;  /* 0x0000000600007c0c */ /* 0x000fda000bf06070 */
[----:B------:R-:W-:Y:S05]  /*00a0*/  @P0 EXIT ;  /* 0x000000000000094d */ /* 0x000fea0003800000 */
[----:B------:R-:W0:Y:S01]  /*00b0*/  LDC R13, c[0x0][0x38c] ;  /* 0x0000e300ff0d7b82 */ /* 0x000e220000000800 */
[----:B------:R-:W1:Y:S01]  /*00c0*/  LDCU UR5, c[0x0][0x370] ;  /* 0x00006e00ff0577ac */ /* 0x000e620008000800 */
[----:B------:R-:W2:Y:S06]  /*00d0*/  LDCU.64 UR8, c[0x0][0x358] ;  /* 0x00006b00ff0877ac */ /* 0x000eac0008000a00 */
[----:B------:R-:W3:Y:S08]  /*00e0*/  LDC R15, c[0x0][0x390] ;  /* 0x0000e400ff0f7b82 */ /* 0x000ef00000000800 */
[----:B------:R-:W4:Y:S01]  /*00f0*/  LDC.64 R6, c[0x0][0x380] ;  /* 0x0000e000ff067b82 */ /* 0x000f220000000a00 */
[----:B-1----:R-:W-:-:S12]  /*0100*/  UIMAD UR4, UR4, UR5, URZ ;  /* 0x00000005040472a4 */ /* 0x002fd8000f8e02ff */
.L_x_776:
[C---:B-1-3--:R-:W-:Y:S02]  /*0110*/  IMAD R5, R0.reuse, UR7, R15 ;  /* 0x0000000700057c24 */ /* 0x04afe4000f8e020f */
[----:B0-----:R-:W-:Y:S02]  /*0120*/  IMAD R3, R0, UR7, R13 ;  /* 0x0000000700037c24 */ /* 0x001fe4000f8e020d */
[----:B----4-:R-:W-:-:S04]  /*0130*/  IMAD.WIDE.U32 R4, R5, 0x4, R6 ;  /* 0x0000000405047825 */ /* 0x010fc800078e0006 */
[----:B------:R-:W-:Y:S01]  /*0140*/  IMAD.WIDE.U32 R2, R3, 0x4, R6 ;  /* 0x0000000403027825 */ /* 0x000fe200078e0006 */
[----:B--2---:R-:W2:Y:S04]  /*0150*/  LDG.E R11, desc[UR8][R4.64] ;  /* 0x00000008040b7981 */ /* 0x004ea8000c1e1900 */
[----:B------:R-:W3:Y:S01]  /*0160*/  LDG.E R9, desc[UR8][R2.64] ;  /* 0x0000000802097981 */ /* 0x000ee2000c1e1900 */
[----:B------:R-:W-:-:S04]  /*0170*/  IADD3 R0, PT, PT, R0, UR4, RZ ;  /* 0x0000000400007c10 */ /* 0x000fc8000fffe0ff */
[----:B------:R-:W-:Y:S01]  /*0180*/  ISETP.GE.U32.AND P0, PT, R0, UR6, PT ;  /* 0x0000000600007c0c */ /* 0x000fe2000bf06070 */
[----:B--2---:R1:W-:Y:S04]  /*0190*/  STG.E desc[UR8][R2.64], R11 ;  /* 0x0000000b02007986 */ /* 0x0043e8000c101908 */
[----:B---3--:R1:W-:Y:S08]  /*01a0*/  STG.E desc[UR8][R4.64], R9 ;  /* 0x0000000904007986 */ /* 0x0083f0000c101908 */
[----:B------:R-:W-:Y:S05]  /*01b0*/  @!P0 BRA `(.L_x_776) ;  /* 0xfffffffc00d48947 */ /* 0x000fea000383ffff */
[----:B------:R-:W-:Y:S05]  /*01c0*/  EXIT ;  /* 0x000000000000794d */ /* 0x000fea0003800000 */
.L_x_777:
        /* <DEDUP_REMOVED lines=11> */
.L_x_793:


//--------------------- .nv.shared._ZN3cub18CUB_300001_SM_10006detail11EmptyKernelIvEEvv --------------------------
	.section	.nv.shared._ZN3cub18CUB_300001_SM_10006detail11EmptyKernelIvEEvv,"aw",@nobits
	.sectionflags	@""
	.align	16
	.zero		1024


//--------------------- .nv.shared.reserved.0     --------------------------
	.section	.nv.shared.reserved.0,"aw",@nobits
	.weak		__nv_reservedSMEM_offset_0_alias
	.size		__nv_reservedSMEM_offset_0_alias, 0, 64
	.other		__nv_reservedSMEM_offset_0_alias,@"STO_CUDA_RESERVED_SHARED STV_DEFAULT"
__nv_reservedSMEM_offset_0_alias:
	.zero		0
	.zero		64


//--------------------- .nv.global                --------------------------
	.section	.nv.global,"aw",@nobits
.nv.global:
	.type		_ZN34_INTERNAL_e16f5d6a_4_k_cu_dc4306366thrust24THRUST_300001_SM_1000_NS12placeholders2_8E,@object
	.size		_ZN34_INTERNAL_e16f5d6a_4_k_cu_dc4306366thrust24THRUST_300001_SM_1000_NS12placeholders2_8E,(_ZN34_INTERNAL_e16f5d6a_4_k_cu_dc4306364cuda3std3__436_GLOBAL__N__e16f5d6a_4_k_cu_dc4306366ignoreE - _ZN34_INTERNAL_e16f5d6a_4_k_cu_dc4306366thrust24THRUST_300001_SM_1000_NS12placeholders2_8E)
_ZN34_INTERNAL_e16f5d6a_4_k_cu_dc4306366thrust24THRUST_300001_SM_1000_NS12placeholders2_8E:
	.zero		1
	.type		_ZN34_INTERNAL_e16f5d6a_4_k_cu_dc4306364cuda3std3__436_GLOBAL__N__e16f5d6a_4_k_cu_dc4306366ignoreE,@object
	.size		_ZN34_INTERNAL_e16f5d6a_4_k_cu_dc4306364cuda3std3__436_GLOBAL__N__e16f5d6a_4_k_cu_dc4306366ignoreE,(_ZN34_INTERNAL_e16f5d6a_4_k_cu_dc4306364cuda3std6ranges3__45__cpo4dataE - _ZN34_INTERNAL_e16f5d6a_4_k_cu_dc4306364cuda3std3__436_GLOBAL__N__e16f5d6a_4_k_cu_dc4306366ignoreE)
_ZN34_INTERNAL_e16f5d6a_4_k_cu_dc4306364cuda3std3__436_GLOBAL__N__e16f5d6a_4_k_cu_dc4306366ignoreE:
	.zero		1
	.type		_ZN34_INTERNAL_e16f5d6a_4_k_cu_dc4306364cuda3std6ranges3__45__cpo4dataE,@object
	.size		_ZN34_INTERNAL_e16f5d6a_4_k_cu_dc4306364cuda3std6ranges3__45__cpo4dataE,(_ZN34_INTERNAL_e16f5d6a_4_k_cu_dc4306366thrust24THRUST_300001_SM_1000_NS6system3cpp3parE - _ZN34_INTERNAL_e16f5d6a_4_k_cu_dc4306364cuda3std6ranges3__45__cpo4dataE)
_ZN34_INTERNAL_e16f5d6a_4_k_cu_dc4306364cuda3std6ranges3__45__cpo4dataE:
	.zero		1
	.type		_ZN34_INTERNAL_e16f5d6a_4_k_cu_dc4306366thrust24THRUST_300001_SM_1000_NS6system3cpp3parE,@object
	.size		_ZN34_INTERNAL_e16f5d6a_4_k_cu_dc4306366thrust24THRUST_300001_SM_1000_NS6system3cpp3parE,(_ZN34_INTERNAL_e16f5d6a_4_k_cu_dc4306364cuda3std3__45__cpo5beginE - _ZN34_INTERNAL_e16f5d6a_4_k_cu_dc4306366thrust24THRUST_300001_SM_1000_NS6system3cpp3parE)
_ZN34_INTERNAL_e16f5d6a_4_k_cu_dc4306366thrust24THRUST_300001_SM_1000_NS6system3cpp3parE:
	.zero		1
	.type		_ZN34_INTERNAL_e16f5d6a_4_k_cu_dc4306364cuda3std3__45__cpo5beginE,@object
	.size		_ZN34_INTERNAL_e16f5d6a_4_k_cu_dc4306364cuda3std3__45__cpo5beginE,(_ZN34_INTERNAL_e16f5d6a_4_k_cu_dc4306364cuda3std6ranges3__45__cpo5beginE - _ZN34_INTERNAL_e16f5d6a_4_k_cu_dc4306364cuda3std3__45__cpo5beginE)
_ZN34_INTERNAL_e16f5d6a_4_k_cu_dc4306364cuda3std3__45__cpo5beginE:
	.zero		1
	.type		_ZN34_INTERNAL_e16f5d6a_4_k_cu_dc4306364cuda3std6ranges3__45__cpo5beginE,@object
	.size		_ZN34_INTERNAL_e16f5d6a_4_k_cu_dc4306364cuda3std6ranges3__45__cpo5beginE,(_ZN34_INTERNAL_e16f5d6a_4_k_cu_dc4306366thrust24THRUST_300001_SM_1000_NS6deviceE - _ZN34_INTERNAL_e16f5d6a_4_k_cu_dc4306364cuda3std6ranges3__45__cpo5beginE)
_ZN34_INTERNAL_e16f5d6a_4_k_cu_dc4306364cuda3std6ranges3__45__cpo5beginE:
	.zero		1
	.type		_ZN34_INTERNAL_e16f5d6a_4_k_cu_dc4306366thrust24THRUST_300001_SM_1000_NS6deviceE,@object
	.size		_ZN34_INTERNAL_e16f5d6a_4_k_cu_dc4306366thrust24THRUST_300001_SM_1000_NS6deviceE,(_ZN34_INTERNAL_e16f5d6a_4_k_cu_dc4306364cuda3std3__47nulloptE - _ZN34_INTERNAL_e16f5d6a_4_k_cu_dc4306366thrust24THRUST_300001_SM_1000_NS6deviceE)
_ZN34_INTERNAL_e16f5d6a_4_k_cu_dc4306366thrust24THRUST_300001_SM_1000_NS6deviceE:
	.zero		1
	.type		_ZN34_INTERNAL_e16f5d6a_4_k_cu_dc4306364cuda3std3__47nulloptE,@object
	.size		_ZN34_INTERNAL_e16f5d6a_4_k_cu_dc4306364cuda3std3__47nulloptE,(_ZN34_INTERNAL_e16f5d6a_4_k_cu_dc4306364cuda3std6ranges3__45__cpo8distanceE - _ZN34_INTERNAL_e16f5d6a_4_k_cu_dc4306364cuda3std3__47nulloptE)
_ZN34_INTERNAL_e16f5d6a_4_k_cu_dc4306364cuda3std3__47nulloptE:
	.zero		1
	.type		_ZN34_INTERNAL_e16f5d6a_4_k_cu_dc4306364cuda3std6ranges3__45__cpo8distanceE,@object
	.size		_ZN34_INTERNAL_e16f5d6a_4_k_cu_dc4306364cuda3std6ranges3__45__cpo8distanceE,(_ZN34_INTERNAL_e16f5d6a_4_k_cu_dc4306366thrust24THRUST_300001_SM_1000_NS12placeholders2_4E - _ZN34_INTERNAL_e16f5d6a_4_k_cu_dc4306364cuda3std6ranges3__45__cpo8distanceE)
_ZN34_INTERNAL_e16f5d6a_4_k_cu_dc4306364cuda3std6ranges3__45__cpo8distanceE:
	.zero		1
	.type		_ZN34_INTERNAL_e16f5d6a_4_k_cu_dc4306366thrust24THRUST_300001_SM_1000_NS12placeholders2_4E,@object
	.size		_ZN34_INTERNAL_e16f5d6a_4_k_cu_dc4306366thrust24THRUST_300001_SM_1000_NS12placeholders2_4E,(_ZN34_INTERNAL_e16f5d6a_4_k_cu_dc4306364cuda3std3__45__cpo6rbeginE - _ZN34_INTERNAL_e16f5d6a_4_k_cu_dc4306366thrust24THRUST_300001_SM_1000_NS12placeholders2_4E)
_ZN34_INTERNAL_e16f5d6a_4_k_cu_dc4306366thrust24THRUST_300001_SM_1000_NS12placeholders2_4E:
	.zero		1
	.type		_ZN34_INTERNAL_e16f5d6a_4_k_cu_dc4306364cuda3std3__45__cpo6rbeginE,@object
	.size		_ZN34_INTERNAL_e16f5d6a_4_k_cu_dc4306364cuda3std3__45__cpo6rbeginE,(_ZN34_INTERNAL_e16f5d6a_4_k_cu_dc4306364cuda3std6ranges3__45__cpo7advanceE - _ZN34_INTERNAL_e16f5d6a_4_k_cu_dc4306364cuda3std3__45__cpo6rbeginE)
_ZN34_INTERNAL_e16f5d6a_4_k_cu_dc4306364cuda3std3__45__cpo6rbeginE:
	.zero		1
	.type		_ZN34_INTERNAL_e16f5d6a_4_k_cu_dc4306364cuda3std6ranges3__45__cpo7advanceE,@object
	.size		_ZN34_INTERNAL_e16f5d6a_4_k_cu_dc4306364cuda3std6ranges3__45__cpo7advanceE,(_ZN34_INTERNAL_e16f5d6a_4_k_cu_dc4306366thrust24THRUST_300001_SM_1000_NS12placeholders3_10E - _ZN34_INTERNAL_e16f5d6a_4_k_cu_dc4306364cuda3std6ranges3__45__cpo7advanceE)
_ZN34_INTERNAL_e16f5d6a_4_k_cu_dc4306364cuda3std6ranges3__45__cpo7advanceE:
	.zero		1
	.type		_ZN34_INTERNAL_e16f5d6a_4_k_cu_dc4306366thrust24THRUST_300001_SM_1000_NS12placeholders3_10E,@object
	.size		_ZN34_INTERNAL_e16f5d6a_4_k_cu_dc4306366thrust24THRUST_300001_SM_1000_NS12placeholders3_10E,(_ZN34_INTERNAL_e16f5d6a_4_k_cu_dc4306364cuda3std3__48in_placeE - _ZN34_INTERNAL_e16f5d6a_4_k_cu_dc4306366thrust24THRUST_300001_SM_1000_NS12placeholders3_10E)
_ZN34_INTERNAL_e16f5d6a_4_k_cu_dc4306366thrust24THRUST_300001_SM_1000_NS12placeholders3_10E:
	.zero		1
	.type		_ZN34_INTERNAL_e16f5d6a_4_k_cu_dc4306364cuda3std3__48in_placeE,@object
	.size		_ZN34_INTERNAL_e16f5d6a_4_k_cu_dc4306364cuda3std3__48in_placeE,(_ZN34_INTERNAL_e16f5d6a_4_k_cu_dc4306364cuda3std6ranges3__45__cpo4sizeE - _ZN34_INTERNAL_e16f5d6a_4_k_cu_dc4306364cuda3std3__48in_placeE)
_ZN34_INTERNAL_e16f5d6a_4_k_cu_dc4306364cuda3std3__48in_placeE:
	.zero		1
	.type		_ZN34_INTERNAL_e16f5d6a_4_k_cu_dc4306364cuda3std6ranges3__45__cpo4sizeE,@object
	.size		_ZN34_INTERNAL_e16f5d6a_4_k_cu_dc4306364cuda3std6ranges3__45__cpo4sizeE,(_ZN34_INTERNAL_e16f5d6a_4_k_cu_dc4306366thrust24THRUST_300001_SM_1000_NS12placeholders2_2E - _ZN34_INTERNAL_e16f5d6a_4_k_cu_dc4306364cuda3std6ranges3__45__cpo4sizeE)
_ZN34_INTERNAL_e16f5d6a_4_k_cu_dc4306364cuda3std6ranges3__45__cpo4sizeE:
	.zero		1
	.type		_ZN34_INTERNAL_e16f5d6a_4_k_cu_dc4306366thrust24THRUST_300001_SM_1000_NS12placeholders2_2E,@object
	.size		_ZN34_INTERNAL_e16f5d6a_4_k_cu_dc4306366thrust24THRUST_300001_SM_1000_NS12placeholders2_2E,(_ZN34_INTERNAL_e16f5d6a_4_k_cu_dc4306364cuda3std3__45__cpo6cbeginE - _ZN34_INTERNAL_e16f5d6a_4_k_cu_dc4306366thrust24THRUST_300001_SM_1000_NS12placeholders2_2E)
_ZN34_INTERNAL_e16f5d6a_4_k_cu_dc4306366thrust24THRUST_300001_SM_1000_NS12placeholders2_2E:
	.zero		1
	.type		_ZN34_INTERNAL_e16f5d6a_4_k_cu_dc4306364cuda3std3__45__cpo6cbeginE,@object
	.size		_ZN34_INTERNAL_e16f5d6a_4_k_cu_dc4306364cuda3std3__45__cpo6cbeginE,(_ZN34_INTERNAL_e16f5d6a_4_k_cu_dc4306364cuda3std6ranges3__45__cpo6cbeginE - _ZN34_INTERNAL_e16f5d6a_4_k_cu_dc4306364cuda3std3__45__cpo6cbeginE)
_ZN34_INTERNAL_e16f5d6a_4_k_cu_dc4306364cuda3std3__45__cpo6cbeginE:
	.zero		1
	.type		_ZN34_INTERNAL_e16f5d6a_4_k_cu_dc4306364cuda3std6ranges3__45__cpo6cbeginE,@object
	.size		_ZN34_INTERNAL_e16f5d6a_4_k_cu_dc4306364cuda3std6ranges3__45__cpo6cbeginE,(_ZN34_INTERNAL_e16f5d6a_4_k_cu_dc4306366thrust24THRUST_300001_SM_1000_NS12placeholders2_6E - _ZN34_INTERNAL_e16f5d6a_4_k_cu_dc4306364cuda3std6ranges3__45__cpo6cbeginE)
_ZN34_INTERNAL_e16f5d6a_4_k_cu_dc4306364cuda3std6ranges3__45__cpo6cbeginE:
	.zero		1
	.type		_ZN34_INTERNAL_e16f5d6a_4_k_cu_dc4306366thrust24THRUST_300001_SM_1000_NS12placeholders2_6E,@object
	.size		_ZN34_INTERNAL_e16f5d6a_4_k_cu_dc4306366thrust24THRUST_300001_SM_1000_NS12placeholders2_6E,(_ZN34_INTERNAL_e16f5d6a_4_k_cu_dc4306364cuda3std3__45__cpo7crbeginE - _ZN34_INTERNAL_e16f5d6a_4_k_cu_dc4306366thrust24THRUST_300001_SM_1000_NS12placeholders2_6E)
_ZN34_INTERNAL_e16f5d6a_4_k_cu_dc4306366thrust24THRUST_300001_SM_1000_NS12placeholders2_6E:
	.zero		1
	.type		_ZN34_INTERNAL_e16f5d6a_4_k_cu_dc4306364cuda3std3__45__cpo7crbeginE,@object
	.size		_ZN34_INTERNAL_e16f5d6a_4_k_cu_dc4306364cuda3std3__45__cpo7crbeginE,(_ZN34_INTERNAL_e16f5d6a_4_k_cu_dc4306364cuda3std6ranges3__45__cpo4nextE - _ZN34_INTERNAL_e16f5d6a_4_k_cu_dc4306364cuda3std3__45__cpo7crbeginE)
_ZN34_INTERNAL_e16f5d6a_4_k_cu_dc4306364cuda3std3__45__cpo7crbeginE:
	.zero		1
	.type		_ZN34_INTERNAL_e16f5d6a_4_k_cu_dc4306364cuda3std6ranges3__45__cpo4nextE,@object
	.size		_ZN34_INTERNAL_e16f5d6a_4_k_cu_dc4306364cuda3std6ranges3__45__cpo4nextE,(_ZN34_INTERNAL_e16f5d6a_4_k_cu_dc4306364cuda3std6ranges3__45__cpo4swapE - _ZN34_INTERNAL_e16f5d6a_4_k_cu_dc4306364cuda3std6ranges3__45__cpo4nextE)
_ZN34_INTERNAL_e16f5d6a_4_k_cu_dc4306364cuda3std6ranges3__45__cpo4nextE:
	.zero		1
	.type		_ZN34_INTERNAL_e16f5d6a_4_k_cu_dc4306364cuda3std6ranges3__45__cpo4swapE,@object
	.size		_ZN34_INTERNAL_e16f5d6a_4_k_cu_dc4306364cuda3std6ranges3__45__cpo4swapE,(_ZN34_INTERNAL_e16f5d6a_4_k_cu_dc4306366thrust24THRUST_300001_SM_1000_NS8cuda_cub10par_nosyncE - _ZN34_INTERNAL_e16f5d6a_4_k_cu_dc4306364cuda3std6ranges3__45__cpo4swapE)
_ZN34_INTERNAL_e16f5d6a_4_k_cu_dc4306364cuda3std6ranges3__45__cpo4swapE:
	.zero		1
	.type		_ZN34_INTERNAL_e16f5d6a_4_k_cu_dc4306366thrust24THRUST_300001_SM_1000_NS8cuda_cub10par_nosyncE,@object
	.size		_ZN34_INTERNAL_e16f5d6a_4_k_cu_dc4306366thrust24THRUST_300001_SM_1000_NS8cuda_cub10par_nosyncE,(_ZN34_INTERNAL_e16f5d6a_4_k_cu_dc4306366thrust24THRUST_300001_SM_1000_NS3seqE - _ZN34_INTERNAL_e16f5d6a_4_k_cu_dc4306366thrust24THRUST_300001_SM_1000_NS8cuda_cub10par_nosyncE)
_ZN34_INTERNAL_e16f5d6a_4_k_cu_dc4306366thrust24THRUST_300001_SM_1000_NS8cuda_cub10par_nosyncE:
	.zero		1
	.type		_ZN34_INTERNAL_e16f5d6a_4_k_cu_dc4306366thrust24THRUST_300001_SM_1000_NS3seqE,@object
	.size		_ZN34_INTERNAL_e16f5d6a_4_k_cu_dc4306366thrust24THRUST_300001_SM_1000_NS3seqE,(_ZN34_INTERNAL_e16f5d6a_4_k_cu_dc4306364cuda3std3__420unreachable_sentinelE - _ZN34_INTERNAL_e16f5d6a_4_k_cu_dc4306366thrust24THRUST_300001_SM_1000_NS3seqE)
_ZN34_INTERNAL_e16f5d6a_4_k_cu_dc4306366thrust24THRUST_300001_SM_1000_NS3seqE:
	.zero		1
	.type		_ZN34_INTERNAL_e16f5d6a_4_k_cu_dc4306364cuda3std3__420unreachable_sentinelE,@object
	.size		_ZN34_INTERNAL_e16f5d6a_4_k_cu_dc4306364cuda3std3__420unreachable_sentinelE,(_ZN34_INTERNAL_e16f5d6a_4_k_cu_dc4306364cuda3std6ranges3__45__cpo5ssizeE - _ZN34_INTERNAL_e16f5d6a_4_k_cu_dc4306364cuda3std3__420unreachable_sentinelE)
_ZN34_INTERNAL_e16f5d6a_4_k_cu_dc4306364cuda3std3__420unreachable_sentinelE:
	.zero		1
	.type		_ZN34_INTERNAL_e16f5d6a_4_k_cu_dc4306364cuda3std6ranges3__45__cpo5ssizeE,@object
	.size		_ZN34_INTERNAL_e16f5d6a_4_k_cu_dc4306364cuda3std6ranges3__45__cpo5ssizeE,(_ZN34_INTERNAL_e16f5d6a_4_k_cu_dc4306366thrust24THRUST_300001_SM_1000_NS12placeholders2_3E - _ZN34_INTERNAL_e16f5d6a_4_k_cu_dc4306364cuda3std6ranges3__45__cpo5ssizeE)
_ZN34_INTERNAL_e16f5d6a_4_k_cu_dc4306364cuda3std6ranges3__45__cpo5ssizeE:
	.zero		1
	.type		_ZN34_INTERNAL_e16f5d6a_4_k_cu_dc4306366thrust24THRUST_300001_SM_1000_NS12placeholders2_3E,@object
	.size		_ZN34_INTERNAL_e16f5d6a_4_k_cu_dc4306366thrust24THRUST_300001_SM_1000_NS12placeholders2_3E,(_ZN34_INTERNAL_e16f5d6a_4_k_cu_dc4306364cuda3std3__45__cpo4cendE - _ZN34_INTERNAL_e16f5d6a_4_k_cu_dc4306366thrust24THRUST_300001_SM_1000_NS12placeholders2_3E)
_ZN34_INTERNAL_e16f5d6a_4_k_cu_dc4306366thrust24THRUST_300001_SM_1000_NS12placeholders2_3E:
	.zero		1
	.type		_ZN34_INTERNAL_e16f5d6a_4_k_cu_dc4306364cuda3std3__45__cpo4cendE,@object
	.size		_ZN34_INTERNAL_e16f5d6a_4_k_cu_dc4306364cuda3std3__45__cpo4cendE,(_ZN34_INTERNAL_e16f5d6a_4_k_cu_dc4306364cuda3std6ranges3__45__cpo4cendE - _ZN34_INTERNAL_e16f5d6a_4_k_cu_dc4306364cuda3std3__45__cpo4cendE)
_ZN34_INTERNAL_e16f5d6a_4_k_cu_dc4306364cuda3std3__45__cpo4cendE:
	.zero		1
	.type		_ZN34_INTERNAL_e16f5d6a_4_k_cu_dc4306364cuda3std6ranges3__45__cpo4cendE,@object
	.size		_ZN34_INTERNAL_e16f5d6a_4_k_cu_dc4306364cuda3std6ranges3__45__cpo4cendE,(_ZN34_INTERNAL_e16f5d6a_4_k_cu_dc4306366thrust24THRUST_300001_SM_1000_NS12placeholders2_7E - _ZN34_INTERNAL_e16f5d6a_4_k_cu_dc4306364cuda3std6ranges3__45__cpo4cendE)
_ZN34_INTERNAL_e16f5d6a_4_k_cu_dc4306364cuda3std6ranges3__45__cpo4cendE:
	.zero		1
	.type		_ZN34_INTERNAL_e16f5d6a_4_k_cu_dc4306366thrust24THRUST_300001_SM_1000_NS12placeholders2_7E,@object
	.size		_ZN34_INTERNAL_e16f5d6a_4_k_cu_dc4306366thrust24THRUST_300001_SM_1000_NS12placeholders2_7E,(_ZN34_INTERNAL_e16f5d6a_4_k_cu_dc4306364cuda3std3__45__cpo5crendE - _ZN34_INTERNAL_e16f5d6a_4_k_cu_dc4306366thrust24THRUST_300001_SM_1000_NS12placeholders2_7E)
_ZN34_INTERNAL_e16f5d6a_4_k_cu_dc4306366thrust24THRUST_300001_SM_1000_NS12placeholders2_7E:
	.zero		1
	.type		_ZN34_INTERNAL_e16f5d6a_4_k_cu_dc4306364cuda3std3__45__cpo5crendE,@object
	.size		_ZN34_INTERNAL_e16f5d6a_4_k_cu_dc4306364cuda3std3__45__cpo5crendE,(_ZN34_INTERNAL_e16f5d6a_4_k_cu_dc4306364cuda3std6ranges3__45__cpo4prevE - _ZN34_INTERNAL_e16f5d6a_4_k_cu_dc4306364cuda3std3__45__cpo5crendE)
_ZN34_INTERNAL_e16f5d6a_4_k_cu_dc4306364cuda3std3__45__cpo5crendE:
	.zero		1
	.type		_ZN34_INTERNAL_e16f5d6a_4_k_cu_dc4306364cuda3std6ranges3__45__cpo4prevE,@object
	.size		_ZN34_INTERNAL_e16f5d6a_4_k_cu_dc4306364cuda3std6ranges3__45__cpo4prevE,(_ZN34_INTERNAL_e16f5d6a_4_k_cu_dc4306364cuda3std6ranges3__45__cpo9iter_moveE - _ZN34_INTERNAL_e16f5d6a_4_k_cu_dc4306364cuda3std6ranges3__45__cpo4prevE)
_ZN34_INTERNAL_e16f5d6a_4_k_cu_dc4306364cuda3std6ranges3__45__cpo4prevE:
	.zero		1
	.type		_ZN34_INTERNAL_e16f5d6a_4_k_cu_dc4306364cuda3std6ranges3__45__cpo9iter_moveE,@object
	.size		_ZN34_INTERNAL_e16f5d6a_4_k_cu_dc4306364cuda3std6ranges3__45__cpo9iter_moveE,(_ZN34_INTERNAL_e16f5d6a_4_k_cu_dc4306366thrust24THRUST_300001_SM_1000_NS6system6detail10sequential3seqE - _ZN34_INTERNAL_e16f5d6a_4_k_cu_dc4306364cuda3std6ranges3__45__cpo9iter_moveE)
_ZN34_INTERNAL_e16f5d6a_4_k_cu_dc4306364cuda3std6ranges3__45__cpo9iter_moveE:
	.zero		1
	.type		_ZN34_INTERNAL_e16f5d6a_4_k_cu_dc4306366thrust24THRUST_300001_SM_1000_NS6system6detail10sequential3seqE,@object
	.size		_ZN34_INTERNAL_e16f5d6a_4_k_cu_dc4306366thrust24THRUST_300001_SM_1000_NS6system6detail10sequential3seqE,(_ZN34_INTERNAL_e16f5d6a_4_k_cu_dc4306366thrust24THRUST_300001_SM_1000_NS12placeholders2_9E - _ZN34_INTERNAL_e16f5d6a_4_k_cu_dc4306366thrust24THRUST_300001_SM_1000_NS6system6detail10sequential3seqE)
_ZN34_INTERNAL_e16f5d6a_4_k_cu_dc4306366thrust24THRUST_300001_SM_1000_NS6system6detail10sequential3seqE:
	.zero		1
	.type		_ZN34_INTERNAL_e16f5d6a_4_k_cu_dc4306366thrust24THRUST_300001_SM_1000_NS12placeholders2_9E,@object
	.size		_ZN34_INTERNAL_e16f5d6a_4_k_cu_dc4306366thrust24THRUST_300001_SM_1000_NS12placeholders2_9E,(_ZN34_INTERNAL_e16f5d6a_4_k_cu_dc4306364cuda3std3__419piecewise_constructE - _ZN34_INTERNAL_e16f5d6a_4_k_cu_dc4306366thrust24THRUST_300001_SM_1000_NS12placeholders2_9E)
_ZN34_INTERNAL_e16f5d6a_4_k_cu_dc4306366thrust24THRUST_300001_SM_1000_NS12placeholders2_9E:
	.zero		1
	.type		_ZN34_INTERNAL_e16f5d6a_4_k_cu_dc4306364cuda3std3__419piecewise_constructE,@object
	.size		_ZN34_INTERNAL_e16f5d6a_4_k_cu_dc4306364cuda3std3__419piecewise_constructE,(_ZN34_INTERNAL_e16f5d6a_4_k_cu_dc4306364cuda3std6ranges3__45__cpo5cdataE - _ZN34_INTERNAL_e16f5d6a_4_k_cu_dc4306364cuda3std3__419piecewise_constructE)
_ZN34_INTERNAL_e16f5d6a_4_k_cu_dc4306364cuda3std3__419piecewise_constructE:
	.zero		1
	.type		_ZN34_INTERNAL_e16f5d6a_4_k_cu_dc4306364cuda3std6ranges3__45__cpo5cdataE,@object
	.size		_ZN34_INTERNAL_e16f5d6a_4_k_cu_dc4306364cuda3std6ranges3__45__cpo5cdataE,(_ZN34_INTERNAL_e16f5d6a_4_k_cu_dc4306366thrust24THRUST_300001_SM_1000_NS12placeholders2_1E - _ZN34_INTERNAL_e16f5d6a_4_k_cu_dc4306364cuda3std6ranges3__45__cpo5cdataE)
_ZN34_INTERNAL_e16f5d6a_4_k_cu_dc4306364cuda3std6ranges3__45__cpo5cdataE:
	.zero		1
	.type		_ZN34_INTERNAL_e16f5d6a_4_k_cu_dc4306366thrust24THRUST_300001_SM_1000_NS12placeholders2_1E,@object
	.size		_ZN34_INTERNAL_e16f5d6a_4_k_cu_dc4306366thrust24THRUST_300001_SM_1000_NS12placeholders2_1E,(_ZN34_INTERNAL_e16f5d6a_4_k_cu_dc4306364cuda3std3__45__cpo3endE - _ZN34_INTERNAL_e16f5d6a_4_k_cu_dc4306366thrust24THRUST_300001_SM_1000_NS12placeholders2_1E)
_ZN34_INTERNAL_e16f5d6a_4_k_cu_dc4306366thrust24THRUST_300001_SM_1000_NS12placeholders2_1E:
	.zero		1
	.type		_ZN34_INTERNAL_e16f5d6a_4_k_cu_dc4306364cuda3std3__45__cpo3endE,@object
	.size		_ZN34_INTERNAL_e16f5d6a_4_k_cu_dc4306364cuda3std3__45__cpo3endE,(_ZN34_INTERNAL_e16f5d6a_4_k_cu_dc4306364cuda3std6ranges3__45__cpo3endE - _ZN34_INTERNAL_e16f5d6a_4_k_cu_dc4306364cuda3std3__45__cpo3endE)
_ZN34_INTERNAL_e16f5d6a_4_k_cu_dc4306364cuda3std3__45__cpo3endE:
	.zero		1
	.type		_ZN34_INTERNAL_e16f5d6a_4_k_cu_dc4306364cuda3std6ranges3__45__cpo3endE,@object
	.size		_ZN34_INTERNAL_e16f5d6a_4_k_cu_dc4306364cuda3std6ranges3__45__cpo3endE,(_ZN34_INTERNAL_e16f5d6a_4_k_cu_dc4306366thrust24THRUST_300001_SM_1000_NS12placeholders2_5E - _ZN34_INTERNAL_e16f5d6a_4_k_cu_dc4306364cuda3std6ranges3__45__cpo3endE)
_ZN34_INTERNAL_e16f5d6a_4_k_cu_dc4306364cuda3std6ranges3__45__cpo3endE:
	.zero		1
	.type		_ZN34_INTERNAL_e16f5d6a_4_k_cu_dc4306366thrust24THRUST_300001_SM_1000_NS12placeholders2_5E,@object
	.size		_ZN34_INTERNAL_e16f5d6a_4_k_cu_dc4306366thrust24THRUST_300001_SM_1000_NS12placeholders2_5E,(_ZN34_INTERNAL_e16f5d6a_4_k_cu_dc4306364cuda3std3__45__cpo4rendE - _ZN34_INTERNAL_e16f5d6a_4_k_cu_dc4306366thrust24THRUST_300001_SM_1000_NS12placeholders2_5E)
_ZN34_INTERNAL_e16f5d6a_4_k_cu_dc4306366thrust24THRUST_300001_SM_1000_NS12placeholders2_5E:
	.zero		1
	.type		_ZN34_INTERNAL_e16f5d6a_4_k_cu_dc4306364cuda3std3__45__cpo4rendE,@object
	.size		_ZN34_INTERNAL_e16f5d6a_4_k_cu_dc4306364cuda3std3__45__cpo4rendE,(_ZN34_INTERNAL_e16f5d6a_4_k_cu_dc4306364cuda3std6ranges3__45__cpo9iter_swapE - _ZN34_INTERNAL_e16f5d6a_4_k_cu_dc4306364cuda3std3__45__cpo4rendE)
_ZN34_INTERNAL_e16f5d6a_4_k_cu_dc4306364cuda3std3__45__cpo4rendE:
	.zero		1
	.type		_ZN34_INTERNAL_e16f5d6a_4_k_cu_dc4306364cuda3std6ranges3__45__cpo9iter_swapE,@object
	.size		_ZN34_INTERNAL_e16f5d6a_4_k_cu_dc4306364cuda3std6ranges3__45__cpo9iter_swapE,(_ZN34_INTERNAL_e16f5d6a_4_k_cu_dc4306364cuda3std3__48unexpectE - _ZN34_INTERNAL_e16f5d6a_4_k_cu_dc4306364cuda3std6ranges3__45__cpo9iter_swapE)
_ZN34_INTERNAL_e16f5d6a_4_k_cu_dc4306364cuda3std6ranges3__45__cpo9iter_swapE:
	.zero		1
	.type		_ZN34_INTERNAL_e16f5d6a_4_k_cu_dc4306364cuda3std3__48unexpectE,@object
	.size		_ZN34_INTERNAL_e16f5d6a_4_k_cu_dc4306364cuda3std3__48unexpectE,(_ZN34_INTERNAL_e16f5d6a_4_k_cu_dc4306366thrust24THRUST_300001_SM_1000_NS8cuda_cub3parE - _ZN34_INTERNAL_e16f5d6a_4_k_cu_dc4306364cuda3std3__48unexpectE)
_ZN34_INTERNAL_e16f5d6a_4_k_cu_dc4306364cuda3std3__48unexpectE:
	.zero		1
	.type		_ZN34_INTERNAL_e16f5d6a_4_k_cu_dc4306366thrust24THRUST_300001_SM_1000_NS8cuda_cub3parE,@object
	.size		_ZN34_INTERNAL_e16f5d6a_4_k_cu_dc4306366thrust24THRUST_300001_SM_1000_NS8cuda_cub3parE,(.L_29 - _ZN34_INTERNAL_e16f5d6a_4_k_cu_dc4306366thrust24THRUST_300001_SM_1000_NS8cuda_cub3parE)
_ZN34_INTERNAL_e16f5d6a_4_k_cu_dc4306366thrust24THRUST_300001_SM_1000_NS8cuda_cub3parE:
	.zero		1
.L_29:


//--------------------- .nv.shared._ZN6thrust24THRUST_300001_SM_1000_NS8cuda_cub4core6detail13_kernel_agentINS1_8__reduce11ReduceAgentIPN4cuda3std3__45tupleIJflEEESC_SB_lNS1_9__extrema9arg_max_fIfl18floatAbsComparatorEEEEJSC_SC_iSG_EEEvDpT0_ --------------------------
	.section	.nv.shared._ZN6thrust24THRUST_300001_SM_1000_NS8cuda_cub4core6detail13_kernel_agentINS1_8__reduce11ReduceAgentIPN4cuda3std3__45tupleIJflEEESC_SB_lNS1_9__extrema9arg_max_fIfl18floatAbsComparatorEEEEJSC_SC_iSG_EEEvDpT0_,"aw",@nobits
	.sectionflags	@""
	.align	16
	.zero		1024


//--------------------- .nv.shared._ZN6thrust24THRUST_300001_SM_1000_NS8cuda_cub4core6detail13_kernel_agentINS1_8__reduce10DrainAgentIlEEJN3cub18CUB_300001_SM_10009GridQueueIyEElEEEvDpT0_ --------------------------
	.section	.nv.shared._ZN6thrust24THRUST_300001_SM_1000_NS8cuda_cub4core6detail13_kernel_agentINS1_8__reduce10DrainAgentIlEEJN3cub18CUB_300001_SM_10009GridQueueIyEElEEEvDpT0_,"aw",@nobits
	.sectionflags	@""
	.align	16
	.zero		1024


//--------------------- .nv.shared._ZN6thrust24THRUST_300001_SM_1000_NS8cuda_cub4core6detail13_kernel_agentINS1_8__reduce11ReduceAgentINS0_12zip_iteratorIN4cuda3std3__45tupleIJNS0_10device_ptrIfEENS0_17counting_iteratorIlNS0_11use_defaultESF_SF_EEEEEEEPNSB_IJflEEESJ_lNS1_9__extrema9arg_max_fIfl18floatAbsComparatorEEEEJSI_SK_lN3cub18CUB_300001_SM_100013GridEvenShareIlEENSR_9GridQueueIyEESO_EEEvDpT0_ --------------------------
	.section	.nv.shared._ZN6thrust24THRUST_300001_SM_1000_NS8cuda_cub4core6detail13_kernel_agentINS1_8__reduce11ReduceAgentINS0_12zip_iteratorIN4cuda3std3__45tupleIJNS0_10device_ptrIfEENS0_17counting_iteratorIlNS0_11use_defaultESF_SF_EEEEEEEPNSB_IJflEEESJ_lNS1_9__extrema9arg_max_fIfl18floatAbsComparatorEEEEJSI_SK_lN3cub18CUB_300001_SM_100013GridEvenShareIlEENSR_9GridQueueIyEESO_EEEvDpT0_,"aw",@nobits
	.sectionflags	@""
	.align	16
	.zero		1024


//--------------------- .nv.shared._ZN6thrust24THRUST_300001_SM_1000_NS8cuda_cub4core6detail13_kernel_agentINS1_8__reduce11ReduceAgentINS0_12zip_iteratorIN4cuda3std3__45tupleIJNS0_10device_ptrIfEENS0_17counting_iteratorIlNS0_11use_defaultESF_SF_EEEEEEEPNSB_IJflEEESJ_lNS1_9__extrema9arg_max_fIfl18floatAbsComparatorEEEEJSI_SK_lSO_EEEvDpT0_ --------------------------
	.section	.nv.shared._ZN6thrust24THRUST_300001_SM_1000_NS8cuda_cub4core6detail13_kernel_agentINS1_8__reduce11ReduceAgentINS0_12zip_iteratorIN4cuda3std3__45tupleIJNS0_10device_ptrIfEENS0_17counting_iteratorIlNS0_11use_defaultESF_SF_EEEEEEEPNSB_IJflEEESJ_lNS1_9__extrema9arg_max_fIfl18floatAbsComparatorEEEEJSI_SK_lSO_EEEvDpT0_,"aw",@nobits
	.sectionflags	@""
	.align	16
	.zero		1024


//--------------------- .nv.shared._ZN6thrust24THRUST_300001_SM_1000_NS8cuda_cub4core6detail13_kernel_agentINS1_8__reduce11ReduceAgentIPN4cuda3std3__45tupleIJflEEESC_SB_iNS1_9__extrema9arg_max_fIfl18floatAbsComparatorEEEEJSC_SC_iSG_EEEvDpT0_ --------------------------
	.section	.nv.shared._ZN6thrust24THRUST_300001_SM_1000_NS8cuda_cub4core6detail13_kernel_agentINS1_8__reduce11ReduceAgentIPN4cuda3std3__45tupleIJflEEESC_SB_iNS1_9__extrema9arg_max_fIfl18floatAbsComparatorEEEEJSC_SC_iSG_EEEvDpT0_,"aw",@nobits
	.sectionflags	@""
	.align	16
	.zero		1024


//--------------------- .nv.shared._ZN6thrust24THRUST_300001_SM_1000_NS8cuda_cub4core6detail13_kernel_agentINS1_8__reduce10DrainAgentIiEEJN3cub18CUB_300001_SM_10009GridQueueIjEEiEEEvDpT0_ --------------------------
	.section	.nv.shared._ZN6thrust24THRUST_300001_SM_1000_NS8cuda_cub4core6detail13_kernel_agentINS1_8__reduce10DrainAgentIiEEJN3cub18CUB_300001_SM_10009GridQueueIjEEiEEEvDpT0_,"aw",@nobits
	.sectionflags	@""
	.align	16
	.zero		1024


//--------------------- .nv.shared._ZN6thrust24THRUST_300001_SM_1000_NS8cuda_cub4core6detail13_kernel_agentINS1_8__reduce11ReduceAgentINS0_12zip_iteratorIN4cuda3std3__45tupleIJNS0_10device_ptrIfEENS0_17counting_iteratorIlNS0_11use_defaultESF_SF_EEEEEEEPNSB_IJflEEESJ_iNS1_9__extrema9arg_max_fIfl18floatAbsComparatorEEEEJSI_SK_iN3cub18CUB_300001_SM_100013GridEvenShareIiEENSR_9GridQueueIjEESO_EEEvDpT0_ --------------------------
	.section	.nv.shared._ZN6thrust24THRUST_300001_SM_1000_NS8cuda_cub4core6detail13_kernel_agentINS1_8__reduce11ReduceAgentINS0_12zip_iteratorIN4cuda3std3__45tupleIJNS0_10device_ptrIfEENS0_17counting_iteratorIlNS0_11use_defaultESF_SF_EEEEEEEPNSB_IJflEEESJ_iNS1_9__extrema9arg_max_fIfl18floatAbsComparatorEEEEJSI_SK_iN3cub18CUB_300001_SM_100013GridEvenShareIiEENSR_9GridQueueIjEESO_EEEvDpT0_,"aw",@nobits
	.sectionflags	@""
	.align	16
	.zero		1024


//--------------------- .nv.shared._ZN6thrust24THRUST_300001_SM_1000_NS8cuda_cub4core6detail13_kernel_agentINS1_8__reduce11ReduceAgentINS0_12zip_iteratorIN4cuda3std3__45tupleIJNS0_10device_ptrIfEENS0_17counting_iteratorIlNS0_11use_defaultESF_SF_EEEEEEEPNSB_IJflEEESJ_iNS1_9__extrema9arg_max_fIfl18floatAbsComparatorEEEEJSI_SK_iSO_EEEvDpT0_ --------------------------
	.section	.nv.shared._ZN6thrust24THRUST_300001_SM_1000_NS8cuda_cub4core6detail13_kernel_agentINS1_8__reduce11ReduceAgentINS0_12zip_iteratorIN4cuda3std3__45tupleIJNS0_10device_ptrIfEENS0_17counting_iteratorIlNS0_11use_defaultESF_SF_EEEEEEEPNSB_IJflEEESJ_iNS1_9__extrema9arg_max_fIfl18floatAbsComparatorEEEEJSI_SK_iSO_EEEvDpT0_,"aw",@nobits
	.sectionflags	@""
	.align	16
	.zero		1024


//--------------------- .nv.shared._Z23normalizeDiagonalKernelPfi --------------------------
	.section	.nv.shared._Z23normalizeDiagonalKernelPfi,"aw",@nobits
	.sectionflags	@""
	.align	16
	.zero		1024


//--------------------- .nv.shared._Z22nullifyRowsAboveKernelPfii --------------------------
	.section	.nv.shared._Z22nullifyRowsAboveKernelPfii,"aw",@nobits
	.sectionflags	@""
	.align	16
	.zero		1024


//--------------------- .nv.shared._Z22nullifyRowsBelowKernelPfii --------------------------
	.section	.nv.shared._Z22nullifyRowsBelowKernelPfii,"aw",@nobits
	.sectionflags	@""
	.align	16
	.zero		1024


//--------------------- .nv.shared._Z14swapRowsKernelPfiiii --------------------------
	.section	.nv.shared._Z14swapRowsKernelPfiiii,"aw",@nobits
	.sectionflags	@""
	.align	16
	.zero		1024


//--------------------- .nv.constant0._ZN3cub18CUB_300001_SM_10006detail11EmptyKernelIvEEvv --------------------------
	.section	.nv.constant0._ZN3cub18CUB_300001_SM_10006detail11EmptyKernelIvEEvv,"a",@progbits
	.sectionflags	@""
	.align	4
.nv.constant0._ZN3cub18CUB_300001_SM_10006detail11EmptyKernelIvEEvv:
	.zero		896


//--------------------- .nv.constant0._ZN6thrust24THRUST_300001_SM_1000_NS8cuda_cub4core6detail13_kernel_agentINS1_8__reduce11ReduceAgentIPN4cuda3std3__45tupleIJflEEESC_SB_lNS1_9__extrema9arg_max_fIfl18floatAbsComparatorEEEEJSC_SC_iSG_EEEvDpT0_ --------------------------
	.section	.nv.constant0._ZN6thrust24THRUST_300001_SM_1000_NS8cuda_cub4core6detail13_kernel_agentINS1_8__reduce11ReduceAgentIPN4cuda3std3__45tupleIJflEEESC_SB_lNS1_9__extrema9arg_max_fIfl18floatAbsComparatorEEEEJSC_SC_iSG_EEEvDpT0_,"a",@progbits
	.sectionflags	@""
	.align	4
.nv.constant0._ZN6thrust24THRUST_300001_SM_1000_NS8cuda_cub4core6detail13_kernel_agentINS1_8__reduce11ReduceAgentIPN4cuda3std3__45tupleIJflEEESC_SB_lNS1_9__extrema9arg_max_fIfl18floatAbsComparatorEEEEJSC_SC_iSG_EEEvDpT0_:
	.zero		917


//--------------------- .nv.constant0._ZN6thrust24THRUST_300001_SM_1000_NS8cuda_cub4core6detail13_kernel_agentINS1_8__reduce10DrainAgentIlEEJN3cub18CUB_300001_SM_10009GridQueueIyEElEEEvDpT0_ --------------------------
	.section	.nv.constant0._ZN6thrust24THRUST_300001_SM_1000_NS8cuda_cub4core6detail13_kernel_agentINS1_8__reduce10DrainAgentIlEEJN3cub18CUB_300001_SM_10009GridQueueIyEElEEEvDpT0_,"a",@progbits
	.sectionflags	@""
	.align	4
.nv.constant0._ZN6thrust24THRUST_300001_SM_1000_NS8cuda_cub4core6detail13_kernel_agentINS1_8__reduce10DrainAgentIlEEJN3cub18CUB_300001_SM_10009GridQueueIyEElEEEvDpT0_:
	.zero		912


//--------------------- .nv.constant0._ZN6thrust24THRUST_300001_SM_1000_NS8cuda_cub4core6detail13_kernel_agentINS1_8__reduce11ReduceAgentINS0_12zip_iteratorIN4cuda3std3__45tupleIJNS0_10device_ptrIfEENS0_17counting_iteratorIlNS0_11use_defaultESF_SF_EEEEEEEPNSB_IJflEEESJ_lNS1_9__extrema9arg_max_fIfl18floatAbsComparatorEEEEJSI_SK_lN3cub18CUB_300001_SM_100013GridEvenShareIlEENSR_9GridQueueIyEESO_EEEvDpT0_ --------------------------
	.section	.nv.constant0._ZN6thrust24THRUST_300001_SM_1000_NS8cuda_cub4core6detail13_kernel_agentINS1_8__reduce11ReduceAgentINS0_12zip_iteratorIN4cuda3std3__45tupleIJNS0_10device_ptrIfEENS0_17counting_iteratorIlNS0_11use_defaultESF_SF_EEEEEEEPNSB_IJflEEESJ_lNS1_9__extrema9arg_max_fIfl18floatAbsComparatorEEEEJSI_SK_lN3cub18CUB_300001_SM_100013GridEvenShareIlEENSR_9GridQueueIyEESO_EEEvDpT0_,"a",@progbits
	.sectionflags	@""
	.align	4
.nv.constant0._ZN6thrust24THRUST_300001_SM_1000_NS8cuda_cub4core6detail13_kernel_agentINS1_8__reduce11ReduceAgentINS0_12zip_iteratorIN4cuda3std3__45tupleIJNS0_10device_ptrIfEENS0_17counting_iteratorIlNS0_11use_defaultESF_SF_EEEEEEEPNSB_IJflEEESJ_lNS1_9__extrema9arg_max_fIfl18floatAbsComparatorEEEEJSI_SK_lN3cub18CUB_300001_SM_100013GridEvenShareIlEENSR_9GridQueueIyEESO_EEEvDpT0_:
	.zero		1009


//--------------------- .nv.constant0._ZN6thrust24THRUST_300001_SM_1000_NS8cuda_cub4core6detail13_kernel_agentINS1_8__reduce11ReduceAgentINS0_12zip_iteratorIN4cuda3std3__45tupleIJNS0_10device_ptrIfEENS0_17counting_iteratorIlNS0_11use_defaultESF_SF_EEEEEEEPNSB_IJflEEESJ_lNS1_9__extrema9arg_max_fIfl18floatAbsComparatorEEEEJSI_SK_lSO_EEEvDpT0_ --------------------------
	.section	.nv.constant0._ZN6thrust24THRUST_300001_SM_1000_NS8cuda_cub4core6detail13_kernel_agentINS1_8__reduce11ReduceAgentINS0_12zip_iteratorIN4cuda3std3__45tupleIJNS0_10device_ptrIfEENS0_17counting_iteratorIlNS0_11use_defaultESF_SF_EEEEEEEPNSB_IJflEEESJ_lNS1_9__extrema9arg_max_fIfl18floatAbsComparatorEEEEJSI_SK_lSO_EEEvDpT0_,"a",@progbits
	.sectionflags	@""
	.align	4
.nv.constant0._ZN6thrust24THRUST_300001_SM_1000_NS8cuda_cub4core6detail13_kernel_agentINS1_8__reduce11ReduceAgentINS0_12zip_iteratorIN4cuda3std3__45tupleIJNS0_10device_ptrIfEENS0_17counting_iteratorIlNS0_11use_defaultESF_SF_EEEEEEEPNSB_IJflEEESJ_lNS1_9__extrema9arg_max_fIfl18floatAbsComparatorEEEEJSI_SK_lSO_EEEvDpT0_:
	.zero		929


//--------------------- .nv.constant0._ZN6thrust24THRUST_300001_SM_1000_NS8cuda_cub4core6detail13_kernel_agentINS1_8__reduce11ReduceAgentIPN4cuda3std3__45tupleIJflEEESC_SB_iNS1_9__extrema9arg_max_fIfl18floatAbsComparatorEEEEJSC_SC_iSG_EEEvDpT0_ --------------------------
	.section	.nv.constant0._ZN6thrust24THRUST_300001_SM_1000_NS8cuda_cub4core6detail13_kernel_agentINS1_8__reduce11ReduceAgentIPN4cuda3std3__45tupleIJflEEESC_SB_iNS1_9__extrema9arg_max_fIfl18floatAbsComparatorEEEEJSC_SC_iSG_EEEvDpT0_,"a",@progbits
	.sectionflags	@""
	.align	4
.nv.constant0._ZN6thrust24THRUST_300001_SM_1000_NS8cuda_cub4core6detail13_kernel_agentINS1_8__reduce11ReduceAgentIPN4cuda3std3__45tupleIJflEEESC_SB_iNS1_9__extrema9arg_max_fIfl18floatAbsComparatorEEEEJSC_SC_iSG_EEEvDpT0_:
	.zero		917


//--------------------- .nv.constant0._ZN6thrust24THRUST_300001_SM_1000_NS8cuda_cub4core6detail13_kernel_agentINS1_8__reduce10DrainAgentIiEEJN3cub18CUB_300001_SM_10009GridQueueIjEEiEEEvDpT0_ --------------------------
	.section	.nv.constant0._ZN6thrust24THRUST_300001_SM_1000_NS8cuda_cub4core6detail13_kernel_agentINS1_8__reduce10DrainAgentIiEEJN3cub18CUB_300001_SM_10009GridQueueIjEEiEEEvDpT0_,"a",@progbits
	.sectionflags	@""
	.align	4
.nv.constant0._ZN6thrust24THRUST_300001_SM_1000_NS8cuda_cub4core6detail13_kernel_agentINS1_8__reduce10DrainAgentIiEEJN3cub18CUB_300001_SM_10009GridQueueIjEEiEEEvDpT0_:
	.zero		908


//--------------------- .nv.constant0._ZN6thrust24THRUST_300001_SM_1000_NS8cuda_cub4core6detail13_kernel_agentINS1_8__reduce11ReduceAgentINS0_12zip_iteratorIN4cuda3std3__45tupleIJNS0_10device_ptrIfEENS0_17counting_iteratorIlNS0_11use_defaultESF_SF_EEEEEEEPNSB_IJflEEESJ_iNS1_9__extrema9arg_max_fIfl18floatAbsComparatorEEEEJSI_SK_iN3cub18CUB_300001_SM_100013GridEvenShareIiEENSR_9GridQueueIjEESO_EEEvDpT0_ --------------------------
	.section	.nv.constant0._ZN6thrust24THRUST_300001_SM_1000_NS8cuda_cub4core6detail13_kernel_agentINS1_8__reduce11ReduceAgentINS0_12zip_iteratorIN4cuda3std3__45tupleIJNS0_10device_ptrIfEENS0_17counting_iteratorIlNS0_11use_defaultESF_SF_EEEEEEEPNSB_IJflEEESJ_iNS1_9__extrema9arg_max_fIfl18floatAbsComparatorEEEEJSI_SK_iN3cub18CUB_300001_SM_100013GridEvenShareIiEENSR_9GridQueueIjEESO_EEEvDpT0_,"a",@progbits
	.sectionflags	@""
	.align	4
.nv.constant0._ZN6thrust24THRUST_300001_SM_1000_NS8cuda_cub4core6detail13_kernel_agentINS1_8__reduce11ReduceAgentINS0_12zip_iteratorIN4cuda3std3__45tupleIJNS0_10device_ptrIfEENS0_17counting_iteratorIlNS0_11use_defaultESF_SF_EEEEEEEPNSB_IJflEEESJ_iNS1_9__extrema9arg_max_fIfl18floatAbsComparatorEEEEJSI_SK_iN3cub18CUB_300001_SM_100013GridEvenShareIiEENSR_9GridQueueIjEESO_EEEvDpT0_:
	.zero		977


//--------------------- .nv.constant0._ZN6thrust24THRUST_300001_SM_1000_NS8cuda_cub4core6detail13_kernel_agentINS1_8__reduce11ReduceAgentINS0_12zip_iteratorIN4cuda3std3__45tupleIJNS0_10device_ptrIfEENS0_17counting_iteratorIlNS0_11use_defaultESF_SF_EEEEEEEPNSB_IJflEEESJ_iNS1_9__extrema9arg_max_fIfl18floatAbsComparatorEEEEJSI_SK_iSO_EEEvDpT0_ --------------------------
	.section	.nv.constant0._ZN6thrust24THRUST_300001_SM_1000_NS8cuda_cub4core6detail13_kernel_agentINS1_8__reduce11ReduceAgentINS0_12zip_iteratorIN4cuda3std3__45tupleIJNS0_10device_ptrIfEENS0_17counting_iteratorIlNS0_11use_defaultESF_SF_EEEEEEEPNSB_IJflEEESJ_iNS1_9__extrema9arg_max_fIfl18floatAbsComparatorEEEEJSI_SK_iSO_EEEvDpT0_,"a",@progbits
	.sectionflags	@""
	.align	4
.nv.constant0._ZN6thrust24THRUST_300001_SM_1000_NS8cuda_cub4core6detail13_kernel_agentINS1_8__reduce11ReduceAgentINS0_12zip_iteratorIN4cuda3std3__45tupleIJNS0_10device_ptrIfEENS0_17counting_iteratorIlNS0_11use_defaultESF_SF_EEEEEEEPNSB_IJflEEESJ_iNS1_9__extrema9arg_max_fIfl18floatAbsComparatorEEEEJSI_SK_iSO_EEEvDpT0_:
	.zero		925


//--------------------- .nv.constant0._Z23normalizeDiagonalKernelPfi --------------------------
	.section	.nv.constant0._Z23normalizeDiagonalKernelPfi,"a",@progbits
	.sectionflags	@""
	.align	4
.nv.constant0._Z23normalizeDiagonalKernelPfi:
	.zero		908


//--------------------- .nv.constant0._Z22nullifyRowsAboveKernelPfii --------------------------
	.section	.nv.constant0._Z22nullifyRowsAboveKernelPfii,"a",@progbits
	.sectionflags	@""
	.align	4
.nv.constant0._Z22nullifyRowsAboveKernelPfii:
	.zero		912


//--------------------- .nv.constant0._Z22nullifyRowsBelowKernelPfii --------------------------
	.section	.nv.constant0._Z22nullifyRowsBelowKernelPfii,"a",@progbits
	.sectionflags	@""
	.align	4
.nv.constant0._Z22nullifyRowsBelowKernelPfii:
	.zero		912


//--------------------- .nv.constant0._Z14swapRowsKernelPfiiii --------------------------
	.section	.nv.constant0._Z14swapRowsKernelPfiiii,"a",@progbits
	.sectionflags	@""
	.align	4
.nv.constant0._Z14swapRowsKernelPfiiii:
	.zero		920


//--------------------- SYMBOLS --------------------------

	.type		.nv.reservedSmem.offset0,@object
	.size		.nv.reservedSmem.offset0,0x4
	.type		.nv.reservedSmem.cap,@object
	.size		.nv.reservedSmem.cap,0x4
